//
// Generated by NVIDIA NVVM Compiler
//
// Compiler Build ID: CL-36424714
// Cuda compilation tools, release 13.0, V13.0.88
// Based on NVVM 20.0.0
//

.version 9.0
.target sm_100
.address_size 64

	// .globl	lamb_update_f32
.shared .align 4 .b8 _ZZ16block_reduce_sumIfLi256EET_S0_E6shared[128];
.global .align 1 .b8 _ZN34_INTERNAL_917358e6_4_k_cu_1c70afcf4cuda3std3__45__cpo5beginE[1];
.global .align 1 .b8 _ZN34_INTERNAL_917358e6_4_k_cu_1c70afcf4cuda3std3__45__cpo3endE[1];
.global .align 1 .b8 _ZN34_INTERNAL_917358e6_4_k_cu_1c70afcf4cuda3std3__45__cpo6cbeginE[1];
.global .align 1 .b8 _ZN34_INTERNAL_917358e6_4_k_cu_1c70afcf4cuda3std3__45__cpo4cendE[1];
.global .align 1 .b8 _ZN34_INTERNAL_917358e6_4_k_cu_1c70afcf4cuda3std3__45__cpo6rbeginE[1];
.global .align 1 .b8 _ZN34_INTERNAL_917358e6_4_k_cu_1c70afcf4cuda3std3__45__cpo4rendE[1];
.global .align 1 .b8 _ZN34_INTERNAL_917358e6_4_k_cu_1c70afcf4cuda3std3__45__cpo7crbeginE[1];
.global .align 1 .b8 _ZN34_INTERNAL_917358e6_4_k_cu_1c70afcf4cuda3std3__45__cpo5crendE[1];
.global .align 1 .b8 _ZN34_INTERNAL_917358e6_4_k_cu_1c70afcf4cuda3std3__436_GLOBAL__N__917358e6_4_k_cu_1c70afcf6ignoreE[1];
.global .align 1 .b8 _ZN34_INTERNAL_917358e6_4_k_cu_1c70afcf4cuda3std3__419piecewise_constructE[1];
.global .align 1 .b8 _ZN34_INTERNAL_917358e6_4_k_cu_1c70afcf4cuda3std3__48in_placeE[1];
.global .align 1 .b8 _ZN34_INTERNAL_917358e6_4_k_cu_1c70afcf4cuda3std3__420unreachable_sentinelE[1];
.global .align 1 .b8 _ZN34_INTERNAL_917358e6_4_k_cu_1c70afcf4cuda3std3__47nulloptE[1];
.global .align 1 .b8 _ZN34_INTERNAL_917358e6_4_k_cu_1c70afcf4cuda3std3__48unexpectE[1];
.global .align 1 .b8 _ZN34_INTERNAL_917358e6_4_k_cu_1c70afcf4cuda3std6ranges3__45__cpo4swapE[1];
.global .align 1 .b8 _ZN34_INTERNAL_917358e6_4_k_cu_1c70afcf4cuda3std6ranges3__45__cpo9iter_moveE[1];
.global .align 1 .b8 _ZN34_INTERNAL_917358e6_4_k_cu_1c70afcf4cuda3std6ranges3__45__cpo5beginE[1];
.global .align 1 .b8 _ZN34_INTERNAL_917358e6_4_k_cu_1c70afcf4cuda3std6ranges3__45__cpo3endE[1];
.global .align 1 .b8 _ZN34_INTERNAL_917358e6_4_k_cu_1c70afcf4cuda3std6ranges3__45__cpo6cbeginE[1];
.global .align 1 .b8 _ZN34_INTERNAL_917358e6_4_k_cu_1c70afcf4cuda3std6ranges3__45__cpo4cendE[1];
.global .align 1 .b8 _ZN34_INTERNAL_917358e6_4_k_cu_1c70afcf4cuda3std6ranges3__45__cpo7advanceE[1];
.global .align 1 .b8 _ZN34_INTERNAL_917358e6_4_k_cu_1c70afcf4cuda3std6ranges3__45__cpo9iter_swapE[1];
.global .align 1 .b8 _ZN34_INTERNAL_917358e6_4_k_cu_1c70afcf4cuda3std6ranges3__45__cpo4nextE[1];
.global .align 1 .b8 _ZN34_INTERNAL_917358e6_4_k_cu_1c70afcf4cuda3std6ranges3__45__cpo4prevE[1];
.global .align 1 .b8 _ZN34_INTERNAL_917358e6_4_k_cu_1c70afcf4cuda3std6ranges3__45__cpo4dataE[1];
.global .align 1 .b8 _ZN34_INTERNAL_917358e6_4_k_cu_1c70afcf4cuda3std6ranges3__45__cpo5cdataE[1];
.global .align 1 .b8 _ZN34_INTERNAL_917358e6_4_k_cu_1c70afcf4cuda3std6ranges3__45__cpo4sizeE[1];
.global .align 1 .b8 _ZN34_INTERNAL_917358e6_4_k_cu_1c70afcf4cuda3std6ranges3__45__cpo5ssizeE[1];
.global .align 1 .b8 _ZN34_INTERNAL_917358e6_4_k_cu_1c70afcf4cuda3std6ranges3__45__cpo8distanceE[1];
.global .align 1 .b8 _ZN34_INTERNAL_917358e6_4_k_cu_1c70afcf6thrust24THRUST_300001_SM_1000_NS6system6detail10sequential3seqE[1];
.global .align 1 .b8 _ZN34_INTERNAL_917358e6_4_k_cu_1c70afcf6thrust24THRUST_300001_SM_1000_NS12placeholders2_1E[1];
.global .align 1 .b8 _ZN34_INTERNAL_917358e6_4_k_cu_1c70afcf6thrust24THRUST_300001_SM_1000_NS12placeholders2_2E[1];
.global .align 1 .b8 _ZN34_INTERNAL_917358e6_4_k_cu_1c70afcf6thrust24THRUST_300001_SM_1000_NS12placeholders2_3E[1];
.global .align 1 .b8 _ZN34_INTERNAL_917358e6_4_k_cu_1c70afcf6thrust24THRUST_300001_SM_1000_NS12placeholders2_4E[1];
.global .align 1 .b8 _ZN34_INTERNAL_917358e6_4_k_cu_1c70afcf6thrust24THRUST_300001_SM_1000_NS12placeholders2_5E[1];
.global .align 1 .b8 _ZN34_INTERNAL_917358e6_4_k_cu_1c70afcf6thrust24THRUST_300001_SM_1000_NS12placeholders2_6E[1];
.global .align 1 .b8 _ZN34_INTERNAL_917358e6_4_k_cu_1c70afcf6thrust24THRUST_300001_SM_1000_NS12placeholders2_7E[1];
.global .align 1 .b8 _ZN34_INTERNAL_917358e6_4_k_cu_1c70afcf6thrust24THRUST_300001_SM_1000_NS12placeholders2_8E[1];
.global .align 1 .b8 _ZN34_INTERNAL_917358e6_4_k_cu_1c70afcf6thrust24THRUST_300001_SM_1000_NS12placeholders2_9E[1];
.global .align 1 .b8 _ZN34_INTERNAL_917358e6_4_k_cu_1c70afcf6thrust24THRUST_300001_SM_1000_NS12placeholders3_10E[1];
.extern .shared .align 16 .b8 shared_mem[];

.visible .entry lamb_update_f32(
	.param .u64 .ptr .align 1 lamb_update_f32_param_0,
	.param .u64 .ptr .align 1 lamb_update_f32_param_1,
	.param .u64 .ptr .align 1 lamb_update_f32_param_2,
	.param .u64 .ptr .align 1 lamb_update_f32_param_3,
	.param .u64 .ptr .align 1 lamb_update_f32_param_4,
	.param .u64 .ptr .align 1 lamb_update_f32_param_5,
	.param .f32 lamb_update_f32_param_6,
	.param .f32 lamb_update_f32_param_7,
	.param .f32 lamb_update_f32_param_8,
	.param .f32 lamb_update_f32_param_9,
	.param .f32 lamb_update_f32_param_10,
	.param .f32 lamb_update_f32_param_11,
	.param .f32 lamb_update_f32_param_12,
	.param .u32 lamb_update_f32_param_13,
	.param .u32 lamb_update_f32_param_14
)
{
	.reg .pred 	%p<9>;
	.reg .b32 	%r<15>;
	.reg .b32 	%f<62>;
	.reg .b64 	%rd<29>;

	ld.param.u64 	%rd7, [lamb_update_f32_param_0];
	ld.param.u64 	%rd8, [lamb_update_f32_param_1];
	ld.param.u64 	%rd9, [lamb_update_f32_param_2];
	ld.param.u64 	%rd10, [lamb_update_f32_param_3];
	ld.param.u64 	%rd11, [lamb_update_f32_param_5];
	ld.param.f32 	%f9, [lamb_update_f32_param_7];
	ld.param.f32 	%f10, [lamb_update_f32_param_8];
	ld.param.f32 	%f11, [lamb_update_f32_param_9];
	ld.param.f32 	%f12, [lamb_update_f32_param_10];
	ld.param.f32 	%f13, [lamb_update_f32_param_11];
	ld.param.f32 	%f14, [lamb_update_f32_param_12];
	ld.param.u32 	%r7, [lamb_update_f32_param_13];
	ld.param.u32 	%r8, [lamb_update_f32_param_14];
	cvta.to.global.u64 	%rd1, %rd10;
	cvta.to.global.u64 	%rd2, %rd9;
	cvta.to.global.u64 	%rd3, %rd7;
	cvta.to.global.u64 	%rd4, %rd8;
	cvta.to.global.u64 	%rd5, %rd11;
	mov.u32 	%r9, %ctaid.x;
	mov.u32 	%r10, %ntid.x;
	mov.u32 	%r11, %tid.x;
	mad.lo.s32 	%r13, %r9, %r10, %r11;
	mov.u32 	%r12, %nctaid.x;
	mul.lo.s32 	%r2, %r10, %r12;
	setp.ne.s32 	%p1, %r13, 0;
	mov.f32 	%f61, 0f3F800000;
	@%p1 bra 	$L__BB0_2;
	ld.param.u64 	%rd28, [lamb_update_f32_param_4];
	cvta.to.global.u64 	%rd12, %rd28;
	mul.wide.s32 	%rd13, %r8, 4;
	add.s64 	%rd14, %rd12, %rd13;
	ld.global.nc.f32 	%f16, [%rd14];
	add.f32 	%f17, %f16, 0f322BCC77;
	sqrt.rn.f32 	%f18, %f17;
	add.s64 	%rd15, %rd5, %rd13;
	ld.global.f32 	%f19, [%rd15];
	add.f32 	%f20, %f19, 0f322BCC77;
	sqrt.rn.f32 	%f21, %f20;
	setp.gt.f32 	%p2, %f18, 0f00000000;
	setp.gt.f32 	%p3, %f21, 0f00000000;
	div.rn.f32 	%f23, %f18, %f21;
	selp.f32 	%f24, %f23, 0f3F800000, %p3;
	selp.f32 	%f61, %f24, 0f3F800000, %p2;
	st.global.f32 	[%rd15], %f61;
$L__BB0_2:
	setp.eq.s32 	%p4, %r13, 0;
	bar.sync 	0;
	@%p4 bra 	$L__BB0_4;
	mul.wide.s32 	%rd16, %r8, 4;
	add.s64 	%rd17, %rd5, %rd16;
	ld.global.f32 	%f61, [%rd17];
$L__BB0_4:
	setp.ge.s32 	%p5, %r13, %r7;
	@%p5 bra 	$L__BB0_8;
	ld.param.f32 	%f59, [lamb_update_f32_param_6];
	setp.gt.f32 	%p6, %f12, 0f00000000;
	mov.f32 	%f25, 0f3F800000;
	sub.f32 	%f5, %f25, %f9;
	sub.f32 	%f6, %f25, %f10;
	mul.f32 	%f7, %f59, %f61;
	@%p6 bra 	$L__BB0_6;
	bra.uni 	$L__BB0_7;
$L__BB0_6:
	mul.wide.s32 	%rd23, %r13, 4;
	add.s64 	%rd24, %rd1, %rd23;
	add.s64 	%rd25, %rd2, %rd23;
	add.s64 	%rd26, %rd3, %rd23;
	add.s64 	%rd27, %rd4, %rd23;
	ld.global.nc.f32 	%f42, [%rd27];
	ld.global.f32 	%f43, [%rd26];
	fma.rn.f32 	%f44, %f12, %f43, %f42;
	ld.global.f32 	%f45, [%rd25];
	mul.f32 	%f46, %f9, %f45;
	fma.rn.f32 	%f47, %f5, %f44, %f46;
	st.global.f32 	[%rd25], %f47;
	ld.global.f32 	%f48, [%rd24];
	mul.f32 	%f49, %f10, %f48;
	mul.f32 	%f50, %f6, %f44;
	fma.rn.f32 	%f51, %f44, %f50, %f49;
	st.global.f32 	[%rd24], %f51;
	div.rn.f32 	%f52, %f47, %f13;
	div.rn.f32 	%f53, %f51, %f14;
	sqrt.rn.f32 	%f54, %f53;
	add.f32 	%f55, %f11, %f54;
	div.rn.f32 	%f56, %f52, %f55;
	mul.f32 	%f57, %f7, %f56;
	sub.f32 	%f58, %f43, %f57;
	st.global.f32 	[%rd26], %f58;
	add.s32 	%r13, %r13, %r2;
	setp.lt.s32 	%p8, %r13, %r7;
	@%p8 bra 	$L__BB0_6;
	bra.uni 	$L__BB0_8;
$L__BB0_7:
	mul.wide.s32 	%rd18, %r13, 4;
	add.s64 	%rd19, %rd3, %rd18;
	add.s64 	%rd20, %rd1, %rd18;
	add.s64 	%rd21, %rd2, %rd18;
	add.s64 	%rd22, %rd4, %rd18;
	ld.global.nc.f32 	%f26, [%rd22];
	ld.global.f32 	%f27, [%rd21];
	mul.f32 	%f28, %f9, %f27;
	fma.rn.f32 	%f29, %f5, %f26, %f28;
	st.global.f32 	[%rd21], %f29;
	ld.global.f32 	%f30, [%rd20];
	mul.f32 	%f31, %f10, %f30;
	mul.f32 	%f32, %f6, %f26;
	fma.rn.f32 	%f33, %f26, %f32, %f31;
	st.global.f32 	[%rd20], %f33;
	div.rn.f32 	%f34, %f29, %f13;
	div.rn.f32 	%f35, %f33, %f14;
	sqrt.rn.f32 	%f36, %f35;
	add.f32 	%f37, %f11, %f36;
	div.rn.f32 	%f38, %f34, %f37;
	mul.f32 	%f39, %f7, %f38;
	ld.global.f32 	%f40, [%rd19];
	sub.f32 	%f41, %f40, %f39;
	st.global.f32 	[%rd19], %f41;
	add.s32 	%r13, %r13, %r2;
	setp.lt.s32 	%p7, %r13, %r7;
	@%p7 bra 	$L__BB0_7;
$L__BB0_8:
	ret;

}
	// .globl	lamb_update_fused_f32
.visible .entry lamb_update_fused_f32(
	.param .u64 .ptr .align 1 lamb_update_fused_f32_param_0,
	.param .u64 .ptr .align 1 lamb_update_fused_f32_param_1,
	.param .u64 .ptr .align 1 lamb_update_fused_f32_param_2,
	.param .u64 .ptr .align 1 lamb_update_fused_f32_param_3,
	.param .f32 lamb_update_fused_f32_param_4,
	.param .f32 lamb_update_fused_f32_param_5,
	.param .f32 lamb_update_fused_f32_param_6,
	.param .f32 lamb_update_fused_f32_param_7,
	.param .f32 lamb_update_fused_f32_param_8,
	.param .f32 lamb_update_fused_f32_param_9,
	.param .f32 lamb_update_fused_f32_param_10,
	.param .u32 lamb_update_fused_f32_param_11
)
{
	.reg .pred 	%p<45>;
	.reg .b32 	%r<85>;
	.reg .b32 	%f<153>;
	.reg .b64 	%rd<32>;

	ld.param.u64 	%rd6, [lamb_update_fused_f32_param_0];
	ld.param.u64 	%rd5, [lamb_update_fused_f32_param_1];
	ld.param.u64 	%rd7, [lamb_update_fused_f32_param_2];
	ld.param.u64 	%rd8, [lamb_update_fused_f32_param_3];
	ld.param.f32 	%f20, [lamb_update_fused_f32_param_5];
	ld.param.f32 	%f21, [lamb_update_fused_f32_param_6];
	ld.param.f32 	%f22, [lamb_update_fused_f32_param_7];
	ld.param.f32 	%f24, [lamb_update_fused_f32_param_9];
	ld.param.f32 	%f25, [lamb_update_fused_f32_param_10];
	ld.param.u32 	%r20, [lamb_update_fused_f32_param_11];
	cvta.to.global.u64 	%rd1, %rd6;
	cvta.to.global.u64 	%rd2, %rd8;
	cvta.to.global.u64 	%rd3, %rd7;
	mov.u32 	%r21, %ntid.x;
	shr.u32 	%r1, %r21, 5;
	mov.u32 	%r22, %ctaid.x;
	mov.u32 	%r2, %tid.x;
	mad.lo.s32 	%r83, %r22, %r21, %r2;
	mov.u32 	%r23, %nctaid.x;
	mul.lo.s32 	%r4, %r21, %r23;
	setp.ge.s32 	%p2, %r83, %r20;
	mov.f32 	%f148, 0f00000000;
	mov.f32 	%f149, %f148;
	@%p2 bra 	$L__BB1_3;
	mov.f32 	%f28, 0f3F800000;
	sub.f32 	%f1, %f28, %f20;
	sub.f32 	%f2, %f28, %f21;
	cvta.to.global.u64 	%rd4, %rd5;
	mov.f32 	%f149, 0f00000000;
	mov.u32 	%r80, %r83;
	mov.f32 	%f148, %f149;
$L__BB1_2:
	ld.param.f32 	%f145, [lamb_update_fused_f32_param_8];
	setp.gt.f32 	%p3, %f145, 0f00000000;
	mul.wide.s32 	%rd9, %r80, 4;
	add.s64 	%rd10, %rd1, %rd9;
	ld.global.f32 	%f29, [%rd10];
	add.s64 	%rd11, %rd4, %rd9;
	ld.global.nc.f32 	%f30, [%rd11];
	fma.rn.f32 	%f31, %f145, %f29, %f30;
	selp.f32 	%f32, %f31, %f30, %p3;
	add.s64 	%rd12, %rd3, %rd9;
	ld.global.f32 	%f33, [%rd12];
	mul.f32 	%f34, %f1, %f32;
	fma.rn.f32 	%f35, %f20, %f33, %f34;
	st.global.f32 	[%rd12], %f35;
	add.s64 	%rd13, %rd2, %rd9;
	ld.global.f32 	%f36, [%rd13];
	mul.f32 	%f37, %f2, %f32;
	mul.f32 	%f38, %f32, %f37;
	fma.rn.f32 	%f39, %f21, %f36, %f38;
	st.global.f32 	[%rd13], %f39;
	div.rn.f32 	%f40, %f35, %f24;
	div.rn.f32 	%f41, %f39, %f25;
	sqrt.rn.f32 	%f42, %f41;
	add.f32 	%f43, %f22, %f42;
	div.rn.f32 	%f44, %f40, %f43;
	fma.rn.f32 	%f148, %f29, %f29, %f148;
	fma.rn.f32 	%f149, %f44, %f44, %f149;
	add.s32 	%r80, %r80, %r4;
	setp.lt.s32 	%p4, %r80, %r20;
	@%p4 bra 	$L__BB1_2;
$L__BB1_3:
	and.b32  	%r7, %r2, 31;
	mov.b32 	%r24, %f148;
	shfl.sync.down.b32	%r25|%p5, %r24, 16, 31, -1;
	mov.b32 	%f45, %r25;
	add.f32 	%f46, %f148, %f45;
	mov.b32 	%r26, %f46;
	shfl.sync.down.b32	%r27|%p6, %r26, 8, 31, -1;
	mov.b32 	%f47, %r27;
	add.f32 	%f48, %f46, %f47;
	mov.b32 	%r28, %f48;
	shfl.sync.down.b32	%r29|%p7, %r28, 4, 31, -1;
	mov.b32 	%f49, %r29;
	add.f32 	%f50, %f48, %f49;
	mov.b32 	%r30, %f50;
	shfl.sync.down.b32	%r31|%p8, %r30, 2, 31, -1;
	mov.b32 	%f51, %r31;
	add.f32 	%f52, %f50, %f51;
	mov.b32 	%r32, %f52;
	shfl.sync.down.b32	%r33|%p9, %r32, 1, 31, -1;
	mov.b32 	%f53, %r33;
	add.f32 	%f9, %f52, %f53;
	setp.ne.s32 	%p10, %r7, 0;
	shr.u32 	%r34, %r2, 3;
	mov.u32 	%r35, _ZZ16block_reduce_sumIfLi256EET_S0_E6shared;
	add.s32 	%r8, %r35, %r34;
	@%p10 bra 	$L__BB1_5;
	st.shared.f32 	[%r8], %f9;
$L__BB1_5:
	bar.sync 	0;
	setp.ge.u32 	%p11, %r2, %r1;
	shl.b32 	%r36, %r2, 2;
	add.s32 	%r9, %r35, %r36;
	mov.f32 	%f151, 0f00000000;
	@%p11 bra 	$L__BB1_7;
	ld.shared.f32 	%f151, [%r9];
$L__BB1_7:
	setp.gt.u32 	%p12, %r2, 31;
	@%p12 bra 	$L__BB1_9;
	mov.b32 	%r38, %f151;
	shfl.sync.down.b32	%r39|%p13, %r38, 16, 31, -1;
	mov.b32 	%f55, %r39;
	add.f32 	%f56, %f151, %f55;
	mov.b32 	%r40, %f56;
	shfl.sync.down.b32	%r41|%p14, %r40, 8, 31, -1;
	mov.b32 	%f57, %r41;
	add.f32 	%f58, %f56, %f57;
	mov.b32 	%r42, %f58;
	shfl.sync.down.b32	%r43|%p15, %r42, 4, 31, -1;
	mov.b32 	%f59, %r43;
	add.f32 	%f60, %f58, %f59;
	mov.b32 	%r44, %f60;
	shfl.sync.down.b32	%r45|%p16, %r44, 2, 31, -1;
	mov.b32 	%f61, %r45;
	add.f32 	%f62, %f60, %f61;
	mov.b32 	%r46, %f62;
	shfl.sync.down.b32	%r47|%p17, %r46, 1, 31, -1;
	mov.b32 	%f63, %r47;
	add.f32 	%f151, %f62, %f63;
$L__BB1_9:
	setp.ne.s32 	%p18, %r7, 0;
	mov.b32 	%r48, %f149;
	shfl.sync.down.b32	%r49|%p19, %r48, 16, 31, -1;
	mov.b32 	%f64, %r49;
	add.f32 	%f65, %f149, %f64;
	mov.b32 	%r50, %f65;
	shfl.sync.down.b32	%r51|%p20, %r50, 8, 31, -1;
	mov.b32 	%f66, %r51;
	add.f32 	%f67, %f65, %f66;
	mov.b32 	%r52, %f67;
	shfl.sync.down.b32	%r53|%p21, %r52, 4, 31, -1;
	mov.b32 	%f68, %r53;
	add.f32 	%f69, %f67, %f68;
	mov.b32 	%r54, %f69;
	shfl.sync.down.b32	%r55|%p22, %r54, 2, 31, -1;
	mov.b32 	%f70, %r55;
	add.f32 	%f71, %f69, %f70;
	mov.b32 	%r56, %f71;
	shfl.sync.down.b32	%r57|%p23, %r56, 1, 31, -1;
	mov.b32 	%f72, %r57;
	add.f32 	%f14, %f71, %f72;
	@%p18 bra 	$L__BB1_11;
	st.shared.f32 	[%r8], %f14;
$L__BB1_11:
	setp.ge.u32 	%p24, %r2, %r1;
	bar.sync 	0;
	mov.f32 	%f152, 0f00000000;
	@%p24 bra 	$L__BB1_13;
	ld.shared.f32 	%f152, [%r9];
$L__BB1_13:
	shl.b32 	%r58, %r1, 2;
	mov.u32 	%r59, shared_mem;
	add.s32 	%r10, %r59, %r58;
	setp.gt.u32 	%p26, %r2, 31;
	mov.pred 	%p44, 0;
	@%p26 bra 	$L__BB1_16;
	mov.b32 	%r60, %f152;
	shfl.sync.down.b32	%r61|%p28, %r60, 16, 31, -1;
	mov.b32 	%f74, %r61;
	add.f32 	%f75, %f152, %f74;
	mov.b32 	%r62, %f75;
	shfl.sync.down.b32	%r63|%p29, %r62, 8, 31, -1;
	mov.b32 	%f76, %r63;
	add.f32 	%f77, %f75, %f76;
	mov.b32 	%r64, %f77;
	shfl.sync.down.b32	%r65|%p30, %r64, 4, 31, -1;
	mov.b32 	%f78, %r65;
	add.f32 	%f79, %f77, %f78;
	mov.b32 	%r66, %f79;
	shfl.sync.down.b32	%r67|%p31, %r66, 2, 31, -1;
	mov.b32 	%f80, %r67;
	add.f32 	%f81, %f79, %f80;
	mov.b32 	%r68, %f81;
	shfl.sync.down.b32	%r69|%p32, %r68, 1, 31, -1;
	mov.b32 	%f82, %r69;
	add.f32 	%f17, %f81, %f82;
	setp.ne.s32 	%p33, %r2, 0;
	@%p33 bra 	$L__BB1_16;
	st.shared.f32 	[shared_mem], %f151;
	st.shared.f32 	[%r10], %f17;
	mov.pred 	%p44, -1;
$L__BB1_16:
	bar.sync 	0;
	not.pred 	%p35, %p44;
	@%p35 bra 	$L__BB1_18;
	ld.shared.f32 	%f83, [shared_mem];
	add.f32 	%f84, %f83, 0f322BCC77;
	sqrt.rn.f32 	%f85, %f84;
	ld.shared.f32 	%f86, [%r10];
	add.f32 	%f87, %f86, 0f322BCC77;
	sqrt.rn.f32 	%f88, %f87;
	setp.gt.f32 	%p36, %f85, 0f00000000;
	setp.gt.f32 	%p37, %f88, 0f00000000;
	div.rn.f32 	%f90, %f85, %f88;
	selp.f32 	%f91, %f90, 0f3F800000, %p37;
	selp.f32 	%f92, %f91, 0f3F800000, %p36;
	st.shared.f32 	[shared_mem], %f92;
$L__BB1_18:
	setp.ge.s32 	%p38, %r83, %r20;
	bar.sync 	0;
	@%p38 bra 	$L__BB1_25;
	ld.param.f32 	%f144, [lamb_update_fused_f32_param_4];
	ld.shared.f32 	%f93, [shared_mem];
	mul.f32 	%f18, %f144, %f93;
	add.s32 	%r70, %r83, %r4;
	max.s32 	%r71, %r20, %r70;
	setp.lt.s32 	%p39, %r70, %r20;
	selp.u32 	%r72, 1, 0, %p39;
	add.s32 	%r73, %r70, %r72;
	sub.s32 	%r74, %r71, %r73;
	div.u32 	%r75, %r74, %r4;
	add.s32 	%r11, %r75, %r72;
	and.b32  	%r76, %r11, 3;
	setp.eq.s32 	%p40, %r76, 3;
	@%p40 bra 	$L__BB1_22;
	add.s32 	%r77, %r11, 1;
	and.b32  	%r78, %r77, 3;
	neg.s32 	%r81, %r78;
$L__BB1_21:
	.pragma "nounroll";
	mul.wide.s32 	%rd14, %r83, 4;
	add.s64 	%rd15, %rd1, %rd14;
	add.s64 	%rd16, %rd2, %rd14;
	add.s64 	%rd17, %rd3, %rd14;
	ld.global.f32 	%f94, [%rd17];
	ld.global.f32 	%f95, [%rd16];
	div.rn.f32 	%f96, %f94, %f24;
	div.rn.f32 	%f97, %f95, %f25;
	sqrt.rn.f32 	%f98, %f97;
	add.f32 	%f99, %f22, %f98;
	div.rn.f32 	%f100, %f96, %f99;
	mul.f32 	%f101, %f18, %f100;
	ld.global.f32 	%f102, [%rd15];
	sub.f32 	%f103, %f102, %f101;
	st.global.f32 	[%rd15], %f103;
	add.s32 	%r83, %r83, %r4;
	add.s32 	%r81, %r81, 1;
	setp.ne.s32 	%p41, %r81, 0;
	@%p41 bra 	$L__BB1_21;
$L__BB1_22:
	setp.lt.u32 	%p42, %r11, 3;
	@%p42 bra 	$L__BB1_25;
	mul.wide.s32 	%rd22, %r4, 4;
	shl.b32 	%r79, %r4, 2;
$L__BB1_24:
	mul.wide.s32 	%rd18, %r83, 4;
	add.s64 	%rd19, %rd3, %rd18;
	ld.global.f32 	%f104, [%rd19];
	add.s64 	%rd20, %rd2, %rd18;
	ld.global.f32 	%f105, [%rd20];
	div.rn.f32 	%f106, %f104, %f24;
	div.rn.f32 	%f107, %f105, %f25;
	sqrt.rn.f32 	%f108, %f107;
	add.f32 	%f109, %f22, %f108;
	div.rn.f32 	%f110, %f106, %f109;
	mul.f32 	%f111, %f18, %f110;
	add.s64 	%rd21, %rd1, %rd18;
	ld.global.f32 	%f112, [%rd21];
	sub.f32 	%f113, %f112, %f111;
	st.global.f32 	[%rd21], %f113;
	add.s64 	%rd23, %rd19, %rd22;
	ld.global.f32 	%f114, [%rd23];
	add.s64 	%rd24, %rd20, %rd22;
	ld.global.f32 	%f115, [%rd24];
	div.rn.f32 	%f116, %f114, %f24;
	div.rn.f32 	%f117, %f115, %f25;
	sqrt.rn.f32 	%f118, %f117;
	add.f32 	%f119, %f22, %f118;
	div.rn.f32 	%f120, %f116, %f119;
	mul.f32 	%f121, %f18, %f120;
	add.s64 	%rd25, %rd21, %rd22;
	ld.global.f32 	%f122, [%rd25];
	sub.f32 	%f123, %f122, %f121;
	st.global.f32 	[%rd25], %f123;
	add.s64 	%rd26, %rd23, %rd22;
	ld.global.f32 	%f124, [%rd26];
	add.s64 	%rd27, %rd24, %rd22;
	ld.global.f32 	%f125, [%rd27];
	div.rn.f32 	%f126, %f124, %f24;
	div.rn.f32 	%f127, %f125, %f25;
	sqrt.rn.f32 	%f128, %f127;
	add.f32 	%f129, %f22, %f128;
	div.rn.f32 	%f130, %f126, %f129;
	mul.f32 	%f131, %f18, %f130;
	add.s64 	%rd28, %rd25, %rd22;
	ld.global.f32 	%f132, [%rd28];
	sub.f32 	%f133, %f132, %f131;
	st.global.f32 	[%rd28], %f133;
	add.s64 	%rd29, %rd26, %rd22;
	ld.global.f32 	%f134, [%rd29];
	add.s64 	%rd30, %rd27, %rd22;
	ld.global.f32 	%f135, [%rd30];
	div.rn.f32 	%f136, %f134, %f24;
	div.rn.f32 	%f137, %f135, %f25;
	sqrt.rn.f32 	%f138, %f137;
	add.f32 	%f139, %f22, %f138;
	div.rn.f32 	%f140, %f136, %f139;
	mul.f32 	%f141, %f18, %f140;
	add.s64 	%rd31, %rd28, %rd22;
	ld.global.f32 	%f142, [%rd31];
	sub.f32 	%f143, %f142, %f141;
	st.global.f32 	[%rd31], %f143;
	add.s32 	%r83, %r79, %r83;
	setp.lt.s32 	%p43, %r83, %r20;
	@%p43 bra 	$L__BB1_24;
$L__BB1_25:
	ret;

}
	// .globl	lamb_update_mixed_fp16
.visible .entry lamb_update_mixed_fp16(
	.param .u64 .ptr .align 1 lamb_update_mixed_fp16_param_0,
	.param .u64 .ptr .align 1 lamb_update_mixed_fp16_param_1,
	.param .u64 .ptr .align 1 lamb_update_mixed_fp16_param_2,
	.param .u64 .ptr .align 1 lamb_update_mixed_fp16_param_3,
	.param .u64 .ptr .align 1 lamb_update_mixed_fp16_param_4,
	.param .f32 lamb_update_mixed_fp16_param_5,
	.param .f32 lamb_update_mixed_fp16_param_6,
	.param .f32 lamb_update_mixed_fp16_param_7,
	.param .f32 lamb_update_mixed_fp16_param_8,
	.param .f32 lamb_update_mixed_fp16_param_9,
	.param .f32 lamb_update_mixed_fp16_param_10,
	.param .f32 lamb_update_mixed_fp16_param_11,
	.param .f32 lamb_update_mixed_fp16_param_12,
	.param .u32 lamb_update_mixed_fp16_param_13
)
{
	.reg .pred 	%p<39>;
	.reg .b16 	%rs<7>;
	.reg .b32 	%r<82>;
	.reg .b32 	%f<154>;
	.reg .b64 	%rd<44>;

	ld.param.u64 	%rd6, [lamb_update_mixed_fp16_param_0];
	ld.param.u64 	%rd7, [lamb_update_mixed_fp16_param_1];
	ld.param.u64 	%rd8, [lamb_update_mixed_fp16_param_3];
	ld.param.u64 	%rd9, [lamb_update_mixed_fp16_param_4];
	ld.param.f32 	%f20, [lamb_update_mixed_fp16_param_6];
	ld.param.f32 	%f21, [lamb_update_mixed_fp16_param_7];
	ld.param.f32 	%f22, [lamb_update_mixed_fp16_param_8];
	ld.param.f32 	%f24, [lamb_update_mixed_fp16_param_10];
	ld.param.f32 	%f25, [lamb_update_mixed_fp16_param_11];
	ld.param.u32 	%r20, [lamb_update_mixed_fp16_param_13];
	cvta.to.global.u64 	%rd1, %rd6;
	cvta.to.global.u64 	%rd2, %rd7;
	cvta.to.global.u64 	%rd3, %rd9;
	cvta.to.global.u64 	%rd4, %rd8;
	mov.u32 	%r21, %ctaid.x;
	mov.u32 	%r1, %ntid.x;
	mov.u32 	%r2, %tid.x;
	mad.lo.s32 	%r80, %r21, %r1, %r2;
	mov.u32 	%r22, %nctaid.x;
	mul.lo.s32 	%r4, %r1, %r22;
	setp.ge.s32 	%p1, %r80, %r20;
	mov.f32 	%f149, 0f00000000;
	mov.f32 	%f150, %f149;
	@%p1 bra 	$L__BB2_3;
	mov.f32 	%f29, 0f3F800000;
	sub.f32 	%f1, %f29, %f20;
	sub.f32 	%f2, %f29, %f21;
	mov.f32 	%f150, 0f00000000;
	mov.u32 	%r77, %r80;
	mov.f32 	%f149, %f150;
$L__BB2_2:
	ld.param.f32 	%f146, [lamb_update_mixed_fp16_param_12];
	ld.param.f32 	%f145, [lamb_update_mixed_fp16_param_9];
	ld.param.u64 	%rd43, [lamb_update_mixed_fp16_param_2];
	setp.gt.f32 	%p2, %f145, 0f00000000;
	cvta.to.global.u64 	%rd10, %rd43;
	mul.wide.s32 	%rd11, %r77, 2;
	add.s64 	%rd12, %rd10, %rd11;
	ld.global.nc.u16 	%rs1, [%rd12];
	// begin inline asm
	{  cvt.f32.f16 %f30, %rs1;}

	// end inline asm
	div.rn.f32 	%f31, %f30, %f146;
	mul.wide.s32 	%rd13, %r77, 4;
	add.s64 	%rd14, %rd2, %rd13;
	ld.global.f32 	%f32, [%rd14];
	fma.rn.f32 	%f33, %f145, %f32, %f31;
	selp.f32 	%f34, %f33, %f31, %p2;
	add.s64 	%rd15, %rd4, %rd13;
	ld.global.f32 	%f35, [%rd15];
	mul.f32 	%f36, %f1, %f34;
	fma.rn.f32 	%f37, %f20, %f35, %f36;
	st.global.f32 	[%rd15], %f37;
	add.s64 	%rd16, %rd3, %rd13;
	ld.global.f32 	%f38, [%rd16];
	mul.f32 	%f39, %f2, %f34;
	mul.f32 	%f40, %f34, %f39;
	fma.rn.f32 	%f41, %f21, %f38, %f40;
	st.global.f32 	[%rd16], %f41;
	div.rn.f32 	%f42, %f37, %f24;
	div.rn.f32 	%f43, %f41, %f25;
	sqrt.rn.f32 	%f44, %f43;
	add.f32 	%f45, %f22, %f44;
	div.rn.f32 	%f46, %f42, %f45;
	fma.rn.f32 	%f149, %f32, %f32, %f149;
	fma.rn.f32 	%f150, %f46, %f46, %f150;
	add.s32 	%r77, %r77, %r4;
	setp.lt.s32 	%p3, %r77, %r20;
	@%p3 bra 	$L__BB2_2;
$L__BB2_3:
	and.b32  	%r7, %r2, 31;
	mov.b32 	%r23, %f149;
	shfl.sync.down.b32	%r24|%p4, %r23, 16, 31, -1;
	mov.b32 	%f47, %r24;
	add.f32 	%f48, %f149, %f47;
	mov.b32 	%r25, %f48;
	shfl.sync.down.b32	%r26|%p5, %r25, 8, 31, -1;
	mov.b32 	%f49, %r26;
	add.f32 	%f50, %f48, %f49;
	mov.b32 	%r27, %f50;
	shfl.sync.down.b32	%r28|%p6, %r27, 4, 31, -1;
	mov.b32 	%f51, %r28;
	add.f32 	%f52, %f50, %f51;
	mov.b32 	%r29, %f52;
	shfl.sync.down.b32	%r30|%p7, %r29, 2, 31, -1;
	mov.b32 	%f53, %r30;
	add.f32 	%f54, %f52, %f53;
	mov.b32 	%r31, %f54;
	shfl.sync.down.b32	%r32|%p8, %r31, 1, 31, -1;
	mov.b32 	%f55, %r32;
	add.f32 	%f9, %f54, %f55;
	setp.ne.s32 	%p9, %r7, 0;
	shr.u32 	%r33, %r2, 3;
	mov.u32 	%r34, _ZZ16block_reduce_sumIfLi256EET_S0_E6shared;
	add.s32 	%r8, %r34, %r33;
	@%p9 bra 	$L__BB2_5;
	st.shared.f32 	[%r8], %f9;
$L__BB2_5:
	bar.sync 	0;
	shr.u32 	%r9, %r1, 5;
	setp.ge.u32 	%p10, %r2, %r9;
	shl.b32 	%r35, %r2, 2;
	add.s32 	%r10, %r34, %r35;
	mov.f32 	%f152, 0f00000000;
	@%p10 bra 	$L__BB2_7;
	ld.shared.f32 	%f152, [%r10];
$L__BB2_7:
	setp.gt.u32 	%p11, %r2, 31;
	@%p11 bra 	$L__BB2_9;
	mov.b32 	%r37, %f152;
	shfl.sync.down.b32	%r38|%p12, %r37, 16, 31, -1;
	mov.b32 	%f57, %r38;
	add.f32 	%f58, %f152, %f57;
	mov.b32 	%r39, %f58;
	shfl.sync.down.b32	%r40|%p13, %r39, 8, 31, -1;
	mov.b32 	%f59, %r40;
	add.f32 	%f60, %f58, %f59;
	mov.b32 	%r41, %f60;
	shfl.sync.down.b32	%r42|%p14, %r41, 4, 31, -1;
	mov.b32 	%f61, %r42;
	add.f32 	%f62, %f60, %f61;
	mov.b32 	%r43, %f62;
	shfl.sync.down.b32	%r44|%p15, %r43, 2, 31, -1;
	mov.b32 	%f63, %r44;
	add.f32 	%f64, %f62, %f63;
	mov.b32 	%r45, %f64;
	shfl.sync.down.b32	%r46|%p16, %r45, 1, 31, -1;
	mov.b32 	%f65, %r46;
	add.f32 	%f152, %f64, %f65;
$L__BB2_9:
	setp.ne.s32 	%p17, %r7, 0;
	mov.b32 	%r47, %f150;
	shfl.sync.down.b32	%r48|%p18, %r47, 16, 31, -1;
	mov.b32 	%f66, %r48;
	add.f32 	%f67, %f150, %f66;
	mov.b32 	%r49, %f67;
	shfl.sync.down.b32	%r50|%p19, %r49, 8, 31, -1;
	mov.b32 	%f68, %r50;
	add.f32 	%f69, %f67, %f68;
	mov.b32 	%r51, %f69;
	shfl.sync.down.b32	%r52|%p20, %r51, 4, 31, -1;
	mov.b32 	%f70, %r52;
	add.f32 	%f71, %f69, %f70;
	mov.b32 	%r53, %f71;
	shfl.sync.down.b32	%r54|%p21, %r53, 2, 31, -1;
	mov.b32 	%f72, %r54;
	add.f32 	%f73, %f71, %f72;
	mov.b32 	%r55, %f73;
	shfl.sync.down.b32	%r56|%p22, %r55, 1, 31, -1;
	mov.b32 	%f74, %r56;
	add.f32 	%f14, %f73, %f74;
	@%p17 bra 	$L__BB2_11;
	st.shared.f32 	[%r8], %f14;
$L__BB2_11:
	setp.ge.u32 	%p23, %r2, %r9;
	bar.sync 	0;
	mov.f32 	%f153, 0f00000000;
	@%p23 bra 	$L__BB2_13;
	ld.shared.f32 	%f153, [%r10];
$L__BB2_13:
	setp.gt.u32 	%p24, %r2, 31;
	@%p24 bra 	$L__BB2_16;
	mov.b32 	%r57, %f153;
	shfl.sync.down.b32	%r58|%p25, %r57, 16, 31, -1;
	mov.b32 	%f76, %r58;
	add.f32 	%f77, %f153, %f76;
	mov.b32 	%r59, %f77;
	shfl.sync.down.b32	%r60|%p26, %r59, 8, 31, -1;
	mov.b32 	%f78, %r60;
	add.f32 	%f79, %f77, %f78;
	mov.b32 	%r61, %f79;
	shfl.sync.down.b32	%r62|%p27, %r61, 4, 31, -1;
	mov.b32 	%f80, %r62;
	add.f32 	%f81, %f79, %f80;
	mov.b32 	%r63, %f81;
	shfl.sync.down.b32	%r64|%p28, %r63, 2, 31, -1;
	mov.b32 	%f82, %r64;
	add.f32 	%f83, %f81, %f82;
	mov.b32 	%r65, %f83;
	shfl.sync.down.b32	%r66|%p29, %r65, 1, 31, -1;
	mov.b32 	%f84, %r66;
	add.f32 	%f17, %f83, %f84;
	setp.ne.s32 	%p30, %r2, 0;
	@%p30 bra 	$L__BB2_16;
	add.f32 	%f85, %f152, 0f322BCC77;
	sqrt.rn.f32 	%f86, %f85;
	add.f32 	%f87, %f17, 0f322BCC77;
	sqrt.rn.f32 	%f88, %f87;
	setp.gt.f32 	%p31, %f86, 0f00000000;
	setp.gt.f32 	%p32, %f88, 0f00000000;
	div.rn.f32 	%f90, %f86, %f88;
	selp.f32 	%f91, %f90, 0f3F800000, %p32;
	selp.f32 	%f92, %f91, 0f3F800000, %p31;
	st.shared.f32 	[shared_mem], %f92;
$L__BB2_16:
	setp.ge.s32 	%p33, %r80, %r20;
	bar.sync 	0;
	@%p33 bra 	$L__BB2_23;
	ld.param.f32 	%f144, [lamb_update_mixed_fp16_param_5];
	ld.shared.f32 	%f93, [shared_mem];
	mul.f32 	%f18, %f144, %f93;
	add.s32 	%r67, %r80, %r4;
	max.s32 	%r68, %r20, %r67;
	setp.lt.s32 	%p34, %r67, %r20;
	selp.u32 	%r69, 1, 0, %p34;
	add.s32 	%r70, %r67, %r69;
	sub.s32 	%r71, %r68, %r70;
	div.u32 	%r72, %r71, %r4;
	add.s32 	%r11, %r72, %r69;
	and.b32  	%r73, %r11, 3;
	setp.eq.s32 	%p35, %r73, 3;
	@%p35 bra 	$L__BB2_20;
	add.s32 	%r74, %r11, 1;
	and.b32  	%r75, %r74, 3;
	neg.s32 	%r78, %r75;
$L__BB2_19:
	.pragma "nounroll";
	mul.wide.s32 	%rd17, %r80, 2;
	add.s64 	%rd18, %rd1, %rd17;
	mul.wide.s32 	%rd19, %r80, 4;
	add.s64 	%rd20, %rd2, %rd19;
	add.s64 	%rd21, %rd3, %rd19;
	add.s64 	%rd22, %rd4, %rd19;
	ld.global.f32 	%f95, [%rd22];
	ld.global.f32 	%f96, [%rd21];
	div.rn.f32 	%f97, %f95, %f24;
	div.rn.f32 	%f98, %f96, %f25;
	sqrt.rn.f32 	%f99, %f98;
	add.f32 	%f100, %f22, %f99;
	div.rn.f32 	%f101, %f97, %f100;
	ld.global.f32 	%f102, [%rd20];
	mul.f32 	%f103, %f18, %f101;
	sub.f32 	%f94, %f102, %f103;
	st.global.f32 	[%rd20], %f94;
	// begin inline asm
	{  cvt.rn.f16.f32 %rs2, %f94;}

	// end inline asm
	st.global.u16 	[%rd18], %rs2;
	add.s32 	%r80, %r80, %r4;
	add.s32 	%r78, %r78, 1;
	setp.ne.s32 	%p36, %r78, 0;
	@%p36 bra 	$L__BB2_19;
$L__BB2_20:
	setp.lt.u32 	%p37, %r11, 3;
	@%p37 bra 	$L__BB2_23;
	mul.wide.s32 	%rd29, %r4, 4;
	mul.wide.s32 	%rd33, %r4, 2;
	shl.b32 	%r76, %r4, 2;
$L__BB2_22:
	mul.wide.s32 	%rd23, %r80, 4;
	add.s64 	%rd24, %rd4, %rd23;
	ld.global.f32 	%f108, [%rd24];
	add.s64 	%rd25, %rd3, %rd23;
	ld.global.f32 	%f109, [%rd25];
	div.rn.f32 	%f110, %f108, %f24;
	div.rn.f32 	%f111, %f109, %f25;
	sqrt.rn.f32 	%f112, %f111;
	add.f32 	%f113, %f22, %f112;
	div.rn.f32 	%f114, %f110, %f113;
	add.s64 	%rd26, %rd2, %rd23;
	ld.global.f32 	%f115, [%rd26];
	mul.f32 	%f116, %f18, %f114;
	sub.f32 	%f104, %f115, %f116;
	st.global.f32 	[%rd26], %f104;
	// begin inline asm
	{  cvt.rn.f16.f32 %rs3, %f104;}

	// end inline asm
	mul.wide.s32 	%rd27, %r80, 2;
	add.s64 	%rd28, %rd1, %rd27;
	st.global.u16 	[%rd28], %rs3;
	add.s64 	%rd30, %rd24, %rd29;
	ld.global.f32 	%f117, [%rd30];
	add.s64 	%rd31, %rd25, %rd29;
	ld.global.f32 	%f118, [%rd31];
	div.rn.f32 	%f119, %f117, %f24;
	div.rn.f32 	%f120, %f118, %f25;
	sqrt.rn.f32 	%f121, %f120;
	add.f32 	%f122, %f22, %f121;
	div.rn.f32 	%f123, %f119, %f122;
	add.s64 	%rd32, %rd26, %rd29;
	ld.global.f32 	%f124, [%rd32];
	mul.f32 	%f125, %f18, %f123;
	sub.f32 	%f105, %f124, %f125;
	st.global.f32 	[%rd32], %f105;
	// begin inline asm
	{  cvt.rn.f16.f32 %rs4, %f105;}

	// end inline asm
	add.s64 	%rd34, %rd28, %rd33;
	st.global.u16 	[%rd34], %rs4;
	add.s64 	%rd35, %rd30, %rd29;
	ld.global.f32 	%f126, [%rd35];
	add.s64 	%rd36, %rd31, %rd29;
	ld.global.f32 	%f127, [%rd36];
	div.rn.f32 	%f128, %f126, %f24;
	div.rn.f32 	%f129, %f127, %f25;
	sqrt.rn.f32 	%f130, %f129;
	add.f32 	%f131, %f22, %f130;
	div.rn.f32 	%f132, %f128, %f131;
	add.s64 	%rd37, %rd32, %rd29;
	ld.global.f32 	%f133, [%rd37];
	mul.f32 	%f134, %f18, %f132;
	sub.f32 	%f106, %f133, %f134;
	st.global.f32 	[%rd37], %f106;
	// begin inline asm
	{  cvt.rn.f16.f32 %rs5, %f106;}

	// end inline asm
	add.s64 	%rd38, %rd34, %rd33;
	st.global.u16 	[%rd38], %rs5;
	add.s64 	%rd39, %rd35, %rd29;
	ld.global.f32 	%f135, [%rd39];
	add.s64 	%rd40, %rd36, %rd29;
	ld.global.f32 	%f136, [%rd40];
	div.rn.f32 	%f137, %f135, %f24;
	div.rn.f32 	%f138, %f136, %f25;
	sqrt.rn.f32 	%f139, %f138;
	add.f32 	%f140, %f22, %f139;
	div.rn.f32 	%f141, %f137, %f140;
	add.s64 	%rd41, %rd37, %rd29;
	ld.global.f32 	%f142, [%rd41];
	mul.f32 	%f143, %f18, %f141;
	sub.f32 	%f107, %f142, %f143;
	st.global.f32 	[%rd41], %f107;
	// begin inline asm
	{  cvt.rn.f16.f32 %rs6, %f107;}

	// end inline asm
	add.s64 	%rd42, %rd38, %rd33;
	st.global.u16 	[%rd42], %rs6;
	add.s32 	%r80, %r76, %r80;
	setp.lt.s32 	%p38, %r80, %r20;
	@%p38 bra 	$L__BB2_22;
$L__BB2_23:
	ret;

}
	// .globl	lamb_update_multi_gpu_f32
.visible .entry lamb_update_multi_gpu_f32(
	.param .u64 .ptr .align 1 lamb_update_multi_gpu_f32_param_0,
	.param .u64 .ptr .align 1 lamb_update_multi_gpu_f32_param_1,
	.param .u64 .ptr .align 1 lamb_update_multi_gpu_f32_param_2,
	.param .u64 .ptr .align 1 lamb_update_multi_gpu_f32_param_3,
	.param .u64 .ptr .align 1 lamb_update_multi_gpu_f32_param_4,
	.param .u64 .ptr .align 1 lamb_update_multi_gpu_f32_param_5,
	.param .f32 lamb_update_multi_gpu_f32_param_6,
	.param .f32 lamb_update_multi_gpu_f32_param_7,
	.param .f32 lamb_update_multi_gpu_f32_param_8,
	.param .f32 lamb_update_multi_gpu_f32_param_9,
	.param .f32 lamb_update_multi_gpu_f32_param_10,
	.param .f32 lamb_update_multi_gpu_f32_param_11,
	.param .f32 lamb_update_multi_gpu_f32_param_12,
	.param .u32 lamb_update_multi_gpu_f32_param_13,
	.param .u32 lamb_update_multi_gpu_f32_param_14,
	.param .u32 lamb_update_multi_gpu_f32_param_15
)
{
	.reg .pred 	%p<40>;
	.reg .b32 	%r<85>;
	.reg .b32 	%f<159>;
	.reg .b64 	%rd<38>;

	ld.param.u64 	%rd8, [lamb_update_multi_gpu_f32_param_0];
	ld.param.u64 	%rd9, [lamb_update_multi_gpu_f32_param_2];
	ld.param.u64 	%rd10, [lamb_update_multi_gpu_f32_param_3];
	ld.param.u64 	%rd11, [lamb_update_multi_gpu_f32_param_4];
	ld.param.f32 	%f19, [lamb_update_multi_gpu_f32_param_7];
	ld.param.f32 	%f20, [lamb_update_multi_gpu_f32_param_8];
	ld.param.f32 	%f21, [lamb_update_multi_gpu_f32_param_9];
	ld.param.f32 	%f23, [lamb_update_multi_gpu_f32_param_11];
	ld.param.f32 	%f24, [lamb_update_multi_gpu_f32_param_12];
	ld.param.u32 	%r21, [lamb_update_multi_gpu_f32_param_13];
	cvta.to.global.u64 	%rd1, %rd8;
	cvta.to.global.u64 	%rd2, %rd10;
	cvta.to.global.u64 	%rd3, %rd9;
	cvta.to.global.u64 	%rd4, %rd11;
	mov.u32 	%r1, %ctaid.x;
	mov.u32 	%r2, %ntid.x;
	mov.u32 	%r3, %tid.x;
	mad.lo.s32 	%r83, %r1, %r2, %r3;
	mov.u32 	%r23, %nctaid.x;
	mul.lo.s32 	%r5, %r2, %r23;
	setp.ge.s32 	%p1, %r83, %r21;
	mov.f32 	%f153, 0f00000000;
	mov.f32 	%f154, %f153;
	@%p1 bra 	$L__BB3_3;
	mov.f32 	%f154, 0f00000000;
	mov.u32 	%r80, %r83;
	mov.f32 	%f153, %f154;
$L__BB3_2:
	ld.param.u32 	%r79, [lamb_update_multi_gpu_f32_param_14];
	ld.param.f32 	%f150, [lamb_update_multi_gpu_f32_param_10];
	ld.param.u64 	%rd36, [lamb_update_multi_gpu_f32_param_1];
	setp.gt.f32 	%p2, %f150, 0f00000000;
	mul.wide.s32 	%rd12, %r80, 4;
	add.s64 	%rd13, %rd1, %rd12;
	ld.global.f32 	%f27, [%rd13];
	cvta.to.global.u64 	%rd14, %rd36;
	add.s64 	%rd15, %rd14, %rd12;
	ld.global.nc.f32 	%f28, [%rd15];
	cvt.rn.f32.s32 	%f29, %r79;
	div.rn.f32 	%f30, %f28, %f29;
	fma.rn.f32 	%f31, %f150, %f27, %f30;
	selp.f32 	%f32, %f31, %f30, %p2;
	add.s64 	%rd16, %rd3, %rd12;
	ld.global.f32 	%f33, [%rd16];
	mov.f32 	%f34, 0f3F800000;
	sub.f32 	%f35, %f34, %f19;
	mul.f32 	%f36, %f35, %f32;
	fma.rn.f32 	%f37, %f19, %f33, %f36;
	st.global.f32 	[%rd16], %f37;
	add.s64 	%rd17, %rd2, %rd12;
	ld.global.f32 	%f38, [%rd17];
	sub.f32 	%f39, %f34, %f20;
	mul.f32 	%f40, %f39, %f32;
	mul.f32 	%f41, %f32, %f40;
	fma.rn.f32 	%f42, %f20, %f38, %f41;
	st.global.f32 	[%rd17], %f42;
	div.rn.f32 	%f43, %f37, %f23;
	div.rn.f32 	%f44, %f42, %f24;
	sqrt.rn.f32 	%f45, %f44;
	add.f32 	%f46, %f21, %f45;
	div.rn.f32 	%f47, %f43, %f46;
	fma.rn.f32 	%f153, %f27, %f27, %f153;
	fma.rn.f32 	%f154, %f47, %f47, %f154;
	add.s32 	%r80, %r80, %r5;
	setp.lt.s32 	%p3, %r80, %r21;
	@%p3 bra 	$L__BB3_2;
$L__BB3_3:
	and.b32  	%r8, %r3, 31;
	mov.b32 	%r24, %f153;
	shfl.sync.down.b32	%r25|%p4, %r24, 16, 31, -1;
	mov.b32 	%f48, %r25;
	add.f32 	%f49, %f153, %f48;
	mov.b32 	%r26, %f49;
	shfl.sync.down.b32	%r27|%p5, %r26, 8, 31, -1;
	mov.b32 	%f50, %r27;
	add.f32 	%f51, %f49, %f50;
	mov.b32 	%r28, %f51;
	shfl.sync.down.b32	%r29|%p6, %r28, 4, 31, -1;
	mov.b32 	%f52, %r29;
	add.f32 	%f53, %f51, %f52;
	mov.b32 	%r30, %f53;
	shfl.sync.down.b32	%r31|%p7, %r30, 2, 31, -1;
	mov.b32 	%f54, %r31;
	add.f32 	%f55, %f53, %f54;
	mov.b32 	%r32, %f55;
	shfl.sync.down.b32	%r33|%p8, %r32, 1, 31, -1;
	mov.b32 	%f56, %r33;
	add.f32 	%f7, %f55, %f56;
	setp.ne.s32 	%p9, %r8, 0;
	shr.u32 	%r34, %r3, 3;
	mov.u32 	%r35, _ZZ16block_reduce_sumIfLi256EET_S0_E6shared;
	add.s32 	%r9, %r35, %r34;
	@%p9 bra 	$L__BB3_5;
	st.shared.f32 	[%r9], %f7;
$L__BB3_5:
	bar.sync 	0;
	shr.u32 	%r10, %r2, 5;
	setp.ge.u32 	%p10, %r3, %r10;
	shl.b32 	%r36, %r3, 2;
	add.s32 	%r11, %r35, %r36;
	mov.f32 	%f156, 0f00000000;
	@%p10 bra 	$L__BB3_7;
	ld.shared.f32 	%f156, [%r11];
$L__BB3_7:
	setp.gt.u32 	%p11, %r3, 31;
	@%p11 bra 	$L__BB3_9;
	mov.b32 	%r38, %f156;
	shfl.sync.down.b32	%r39|%p12, %r38, 16, 31, -1;
	mov.b32 	%f58, %r39;
	add.f32 	%f59, %f156, %f58;
	mov.b32 	%r40, %f59;
	shfl.sync.down.b32	%r41|%p13, %r40, 8, 31, -1;
	mov.b32 	%f60, %r41;
	add.f32 	%f61, %f59, %f60;
	mov.b32 	%r42, %f61;
	shfl.sync.down.b32	%r43|%p14, %r42, 4, 31, -1;
	mov.b32 	%f62, %r43;
	add.f32 	%f63, %f61, %f62;
	mov.b32 	%r44, %f63;
	shfl.sync.down.b32	%r45|%p15, %r44, 2, 31, -1;
	mov.b32 	%f64, %r45;
	add.f32 	%f65, %f63, %f64;
	mov.b32 	%r46, %f65;
	shfl.sync.down.b32	%r47|%p16, %r46, 1, 31, -1;
	mov.b32 	%f66, %r47;
	add.f32 	%f156, %f65, %f66;
$L__BB3_9:
	setp.ne.s32 	%p17, %r8, 0;
	mov.b32 	%r48, %f154;
	shfl.sync.down.b32	%r49|%p18, %r48, 16, 31, -1;
	mov.b32 	%f67, %r49;
	add.f32 	%f68, %f154, %f67;
	mov.b32 	%r50, %f68;
	shfl.sync.down.b32	%r51|%p19, %r50, 8, 31, -1;
	mov.b32 	%f69, %r51;
	add.f32 	%f70, %f68, %f69;
	mov.b32 	%r52, %f70;
	shfl.sync.down.b32	%r53|%p20, %r52, 4, 31, -1;
	mov.b32 	%f71, %r53;
	add.f32 	%f72, %f70, %f71;
	mov.b32 	%r54, %f72;
	shfl.sync.down.b32	%r55|%p21, %r54, 2, 31, -1;
	mov.b32 	%f73, %r55;
	add.f32 	%f74, %f72, %f73;
	mov.b32 	%r56, %f74;
	shfl.sync.down.b32	%r57|%p22, %r56, 1, 31, -1;
	mov.b32 	%f75, %r57;
	add.f32 	%f12, %f74, %f75;
	@%p17 bra 	$L__BB3_11;
	st.shared.f32 	[%r9], %f12;
$L__BB3_11:
	setp.ge.u32 	%p23, %r3, %r10;
	bar.sync 	0;
	mov.f32 	%f158, 0f00000000;
	@%p23 bra 	$L__BB3_13;
	ld.shared.f32 	%f158, [%r11];
$L__BB3_13:
	setp.gt.u32 	%p24, %r3, 31;
	@%p24 bra 	$L__BB3_15;
	mov.b32 	%r58, %f158;
	shfl.sync.down.b32	%r59|%p25, %r58, 16, 31, -1;
	mov.b32 	%f77, %r59;
	add.f32 	%f78, %f158, %f77;
	mov.b32 	%r60, %f78;
	shfl.sync.down.b32	%r61|%p26, %r60, 8, 31, -1;
	mov.b32 	%f79, %r61;
	add.f32 	%f80, %f78, %f79;
	mov.b32 	%r62, %f80;
	shfl.sync.down.b32	%r63|%p27, %r62, 4, 31, -1;
	mov.b32 	%f81, %r63;
	add.f32 	%f82, %f80, %f81;
	mov.b32 	%r64, %f82;
	shfl.sync.down.b32	%r65|%p28, %r64, 2, 31, -1;
	mov.b32 	%f83, %r65;
	add.f32 	%f84, %f82, %f83;
	mov.b32 	%r66, %f84;
	shfl.sync.down.b32	%r67|%p29, %r66, 1, 31, -1;
	mov.b32 	%f85, %r67;
	add.f32 	%f158, %f84, %f85;
$L__BB3_15:
	ld.param.u64 	%rd37, [lamb_update_multi_gpu_f32_param_5];
	cvta.to.global.u64 	%rd5, %rd37;
	or.b32  	%r68, %r3, %r1;
	setp.ne.s32 	%p30, %r68, 0;
	@%p30 bra 	$L__BB3_17;
	atom.global.add.f32 	%f86, [%rd4], %f156;
	atom.global.add.f32 	%f87, [%rd5], %f158;
$L__BB3_17:
	membar.sys;
	setp.ne.s32 	%p31, %r83, 0;
	@%p31 bra 	$L__BB3_19;
	ld.global.f32 	%f88, [%rd4];
	add.f32 	%f89, %f88, 0f322BCC77;
	sqrt.rn.f32 	%f90, %f89;
	ld.global.f32 	%f91, [%rd5];
	add.f32 	%f92, %f91, 0f322BCC77;
	sqrt.rn.f32 	%f93, %f92;
	setp.gt.f32 	%p32, %f90, 0f00000000;
	setp.gt.f32 	%p33, %f93, 0f00000000;
	div.rn.f32 	%f95, %f90, %f93;
	selp.f32 	%f96, %f95, 0f3F800000, %p33;
	selp.f32 	%f97, %f96, 0f3F800000, %p32;
	st.global.f32 	[%rd4+4], %f97;
$L__BB3_19:
	setp.ge.s32 	%p34, %r83, %r21;
	membar.sys;
	@%p34 bra 	$L__BB3_26;
	ld.param.f32 	%f149, [lamb_update_multi_gpu_f32_param_6];
	ld.global.f32 	%f98, [%rd4+4];
	mul.f32 	%f17, %f149, %f98;
	add.s32 	%r69, %r83, %r5;
	max.s32 	%r70, %r21, %r69;
	setp.lt.s32 	%p35, %r69, %r21;
	selp.u32 	%r71, 1, 0, %p35;
	add.s32 	%r72, %r69, %r71;
	sub.s32 	%r73, %r70, %r72;
	div.u32 	%r74, %r73, %r5;
	add.s32 	%r12, %r74, %r71;
	and.b32  	%r75, %r12, 3;
	setp.eq.s32 	%p36, %r75, 3;
	@%p36 bra 	$L__BB3_23;
	add.s32 	%r76, %r12, 1;
	and.b32  	%r77, %r76, 3;
	neg.s32 	%r81, %r77;
$L__BB3_22:
	.pragma "nounroll";
	mul.wide.s32 	%rd18, %r83, 4;
	add.s64 	%rd19, %rd1, %rd18;
	add.s64 	%rd20, %rd2, %rd18;
	add.s64 	%rd21, %rd3, %rd18;
	ld.global.f32 	%f99, [%rd21];
	ld.global.f32 	%f100, [%rd20];
	div.rn.f32 	%f101, %f99, %f23;
	div.rn.f32 	%f102, %f100, %f24;
	sqrt.rn.f32 	%f103, %f102;
	add.f32 	%f104, %f21, %f103;
	div.rn.f32 	%f105, %f101, %f104;
	mul.f32 	%f106, %f17, %f105;
	ld.global.f32 	%f107, [%rd19];
	sub.f32 	%f108, %f107, %f106;
	st.global.f32 	[%rd19], %f108;
	add.s32 	%r83, %r83, %r5;
	add.s32 	%r81, %r81, 1;
	setp.ne.s32 	%p37, %r81, 0;
	@%p37 bra 	$L__BB3_22;
$L__BB3_23:
	setp.lt.u32 	%p38, %r12, 3;
	@%p38 bra 	$L__BB3_26;
	mul.wide.s32 	%rd26, %r5, 4;
	shl.b32 	%r78, %r5, 2;
$L__BB3_25:
	mul.wide.s32 	%rd22, %r83, 4;
	add.s64 	%rd23, %rd3, %rd22;
	ld.global.f32 	%f109, [%rd23];
	add.s64 	%rd24, %rd2, %rd22;
	ld.global.f32 	%f110, [%rd24];
	div.rn.f32 	%f111, %f109, %f23;
	div.rn.f32 	%f112, %f110, %f24;
	sqrt.rn.f32 	%f113, %f112;
	add.f32 	%f114, %f21, %f113;
	div.rn.f32 	%f115, %f111, %f114;
	mul.f32 	%f116, %f17, %f115;
	add.s64 	%rd25, %rd1, %rd22;
	ld.global.f32 	%f117, [%rd25];
	sub.f32 	%f118, %f117, %f116;
	st.global.f32 	[%rd25], %f118;
	add.s64 	%rd27, %rd23, %rd26;
	ld.global.f32 	%f119, [%rd27];
	add.s64 	%rd28, %rd24, %rd26;
	ld.global.f32 	%f120, [%rd28];
	div.rn.f32 	%f121, %f119, %f23;
	div.rn.f32 	%f122, %f120, %f24;
	sqrt.rn.f32 	%f123, %f122;
	add.f32 	%f124, %f21, %f123;
	div.rn.f32 	%f125, %f121, %f124;
	mul.f32 	%f126, %f17, %f125;
	add.s64 	%rd29, %rd25, %rd26;
	ld.global.f32 	%f127, [%rd29];
	sub.f32 	%f128, %f127, %f126;
	st.global.f32 	[%rd29], %f128;
	add.s64 	%rd30, %rd27, %rd26;
	ld.global.f32 	%f129, [%rd30];
	add.s64 	%rd31, %rd28, %rd26;
	ld.global.f32 	%f130, [%rd31];
	div.rn.f32 	%f131, %f129, %f23;
	div.rn.f32 	%f132, %f130, %f24;
	sqrt.rn.f32 	%f133, %f132;
	add.f32 	%f134, %f21, %f133;
	div.rn.f32 	%f135, %f131, %f134;
	mul.f32 	%f136, %f17, %f135;
	add.s64 	%rd32, %rd29, %rd26;
	ld.global.f32 	%f137, [%rd32];
	sub.f32 	%f138, %f137, %f136;
	st.global.f32 	[%rd32], %f138;
	add.s64 	%rd33, %rd30, %rd26;
	ld.global.f32 	%f139, [%rd33];
	add.s64 	%rd34, %rd31, %rd26;
	ld.global.f32 	%f140, [%rd34];
	div.rn.f32 	%f141, %f139, %f23;
	div.rn.f32 	%f142, %f140, %f24;
	sqrt.rn.f32 	%f143, %f142;
	add.f32 	%f144, %f21, %f143;
	div.rn.f32 	%f145, %f141, %f144;
	mul.f32 	%f146, %f17, %f145;
	add.s64 	%rd35, %rd32, %rd26;
	ld.global.f32 	%f147, [%rd35];
	sub.f32 	%f148, %f147, %f146;
	st.global.f32 	[%rd35], %f148;
	add.s32 	%r83, %r78, %r83;
	setp.lt.s32 	%p39, %r83, %r21;
	@%p39 bra 	$L__BB3_25;
$L__BB3_26:
	ret;

}
	// .globl	compute_layer_norms_f32
.visible .entry compute_layer_norms_f32(
	.param .u64 .ptr .align 1 compute_layer_norms_f32_param_0,
	.param .u64 .ptr .align 1 compute_layer_norms_f32_param_1,
	.param .u64 .ptr .align 1 compute_layer_norms_f32_param_2,
	.param .u64 .ptr .align 1 compute_layer_norms_f32_param_3,
	.param .u64 .ptr .align 1 compute_layer_norms_f32_param_4,
	.param .u64 .ptr .align 1 compute_layer_norms_f32_param_5,
	.param .u32 compute_layer_norms_f32_param_6
)
{
	.reg .pred 	%p<36>;
	.reg .b32 	%r<70>;
	.reg .b32 	%f<82>;
	.reg .b64 	%rd<26>;

	ld.param.u64 	%rd3, [compute_layer_norms_f32_param_0];
	ld.param.u64 	%rd4, [compute_layer_norms_f32_param_1];
	ld.param.u64 	%rd5, [compute_layer_norms_f32_param_2];
	ld.param.u64 	%rd6, [compute_layer_norms_f32_param_3];
	ld.param.u64 	%rd7, [compute_layer_norms_f32_param_4];
	ld.param.u64 	%rd8, [compute_layer_norms_f32_param_5];
	ld.param.u32 	%r17, [compute_layer_norms_f32_param_6];
	cvta.to.global.u64 	%rd1, %rd4;
	cvta.to.global.u64 	%rd2, %rd3;
	mov.u32 	%r1, %ctaid.y;
	setp.ge.s32 	%p1, %r1, %r17;
	mov.f32 	%f77, 0f00000000;
	mov.f32 	%f78, 0f00000000;
	@%p1 bra 	$L__BB4_24;
	cvta.to.global.u64 	%rd9, %rd8;
	cvta.to.global.u64 	%rd10, %rd7;
	mul.wide.u32 	%rd11, %r1, 4;
	add.s64 	%rd12, %rd9, %rd11;
	ld.global.nc.u32 	%r18, [%rd12];
	add.s64 	%rd13, %rd10, %rd11;
	ld.global.nc.u32 	%r19, [%rd13];
	add.s32 	%r2, %r19, %r18;
	mov.u32 	%r20, %ctaid.x;
	mov.u32 	%r3, %ntid.x;
	mov.u32 	%r4, %tid.x;
	mad.lo.s32 	%r21, %r20, %r3, %r4;
	add.s32 	%r67, %r21, %r18;
	mov.u32 	%r22, %nctaid.x;
	mul.lo.s32 	%r6, %r3, %r22;
	setp.ge.s32 	%p2, %r67, %r2;
	@%p2 bra 	$L__BB4_11;
	setp.ne.s64 	%p3, %rd3, 0;
	@%p3 bra 	$L__BB4_6;
	setp.eq.s64 	%p7, %rd4, 0;
	@%p7 bra 	$L__BB4_11;
	mov.f32 	%f78, 0f00000000;
$L__BB4_5:
	mul.wide.s32 	%rd19, %r67, 4;
	add.s64 	%rd20, %rd1, %rd19;
	ld.global.nc.f32 	%f30, [%rd20];
	fma.rn.f32 	%f78, %f30, %f30, %f78;
	add.s32 	%r67, %r67, %r6;
	setp.lt.s32 	%p8, %r67, %r2;
	@%p8 bra 	$L__BB4_5;
	bra.uni 	$L__BB4_11;
$L__BB4_6:
	setp.eq.s64 	%p4, %rd4, 0;
	@%p4 bra 	$L__BB4_9;
	mov.f32 	%f78, 0f00000000;
	mov.f32 	%f77, %f78;
$L__BB4_8:
	mul.wide.s32 	%rd14, %r67, 4;
	add.s64 	%rd15, %rd1, %rd14;
	add.s64 	%rd16, %rd2, %rd14;
	ld.global.nc.f32 	%f22, [%rd16];
	fma.rn.f32 	%f77, %f22, %f22, %f77;
	ld.global.nc.f32 	%f23, [%rd15];
	fma.rn.f32 	%f78, %f23, %f23, %f78;
	add.s32 	%r67, %r67, %r6;
	setp.lt.s32 	%p5, %r67, %r2;
	@%p5 bra 	$L__BB4_8;
	bra.uni 	$L__BB4_11;
$L__BB4_9:
	mov.f32 	%f77, 0f00000000;
$L__BB4_10:
	mul.wide.s32 	%rd17, %r67, 4;
	add.s64 	%rd18, %rd2, %rd17;
	ld.global.nc.f32 	%f26, [%rd18];
	fma.rn.f32 	%f77, %f26, %f26, %f77;
	add.s32 	%r67, %r67, %r6;
	setp.lt.s32 	%p6, %r67, %r2;
	@%p6 bra 	$L__BB4_10;
$L__BB4_11:
	and.b32  	%r13, %r4, 31;
	mov.b32 	%r23, %f77;
	shfl.sync.down.b32	%r24|%p9, %r23, 16, 31, -1;
	mov.b32 	%f31, %r24;
	add.f32 	%f32, %f77, %f31;
	mov.b32 	%r25, %f32;
	shfl.sync.down.b32	%r26|%p10, %r25, 8, 31, -1;
	mov.b32 	%f33, %r26;
	add.f32 	%f34, %f32, %f33;
	mov.b32 	%r27, %f34;
	shfl.sync.down.b32	%r28|%p11, %r27, 4, 31, -1;
	mov.b32 	%f35, %r28;
	add.f32 	%f36, %f34, %f35;
	mov.b32 	%r29, %f36;
	shfl.sync.down.b32	%r30|%p12, %r29, 2, 31, -1;
	mov.b32 	%f37, %r30;
	add.f32 	%f38, %f36, %f37;
	mov.b32 	%r31, %f38;
	shfl.sync.down.b32	%r32|%p13, %r31, 1, 31, -1;
	mov.b32 	%f39, %r32;
	add.f32 	%f11, %f38, %f39;
	setp.ne.s32 	%p14, %r13, 0;
	shr.u32 	%r33, %r4, 3;
	mov.u32 	%r34, _ZZ16block_reduce_sumIfLi256EET_S0_E6shared;
	add.s32 	%r14, %r34, %r33;
	@%p14 bra 	$L__BB4_13;
	st.shared.f32 	[%r14], %f11;
$L__BB4_13:
	bar.sync 	0;
	shr.u32 	%r15, %r3, 5;
	setp.ge.u32 	%p15, %r4, %r15;
	shl.b32 	%r35, %r4, 2;
	add.s32 	%r16, %r34, %r35;
	mov.f32 	%f80, 0f00000000;
	@%p15 bra 	$L__BB4_15;
	ld.shared.f32 	%f80, [%r16];
$L__BB4_15:
	setp.gt.u32 	%p16, %r4, 31;
	@%p16 bra 	$L__BB4_17;
	mov.b32 	%r37, %f80;
	shfl.sync.down.b32	%r38|%p17, %r37, 16, 31, -1;
	mov.b32 	%f41, %r38;
	add.f32 	%f42, %f80, %f41;
	mov.b32 	%r39, %f42;
	shfl.sync.down.b32	%r40|%p18, %r39, 8, 31, -1;
	mov.b32 	%f43, %r40;
	add.f32 	%f44, %f42, %f43;
	mov.b32 	%r41, %f44;
	shfl.sync.down.b32	%r42|%p19, %r41, 4, 31, -1;
	mov.b32 	%f45, %r42;
	add.f32 	%f46, %f44, %f45;
	mov.b32 	%r43, %f46;
	shfl.sync.down.b32	%r44|%p20, %r43, 2, 31, -1;
	mov.b32 	%f47, %r44;
	add.f32 	%f48, %f46, %f47;
	mov.b32 	%r45, %f48;
	shfl.sync.down.b32	%r46|%p21, %r45, 1, 31, -1;
	mov.b32 	%f49, %r46;
	add.f32 	%f80, %f48, %f49;
$L__BB4_17:
	setp.ne.s32 	%p22, %r13, 0;
	mov.b32 	%r47, %f78;
	shfl.sync.down.b32	%r48|%p23, %r47, 16, 31, -1;
	mov.b32 	%f50, %r48;
	add.f32 	%f51, %f78, %f50;
	mov.b32 	%r49, %f51;
	shfl.sync.down.b32	%r50|%p24, %r49, 8, 31, -1;
	mov.b32 	%f52, %r50;
	add.f32 	%f53, %f51, %f52;
	mov.b32 	%r51, %f53;
	shfl.sync.down.b32	%r52|%p25, %r51, 4, 31, -1;
	mov.b32 	%f54, %r52;
	add.f32 	%f55, %f53, %f54;
	mov.b32 	%r53, %f55;
	shfl.sync.down.b32	%r54|%p26, %r53, 2, 31, -1;
	mov.b32 	%f56, %r54;
	add.f32 	%f57, %f55, %f56;
	mov.b32 	%r55, %f57;
	shfl.sync.down.b32	%r56|%p27, %r55, 1, 31, -1;
	mov.b32 	%f58, %r56;
	add.f32 	%f16, %f57, %f58;
	@%p22 bra 	$L__BB4_19;
	st.shared.f32 	[%r14], %f16;
$L__BB4_19:
	setp.ge.u32 	%p28, %r4, %r15;
	bar.sync 	0;
	mov.f32 	%f81, 0f00000000;
	@%p28 bra 	$L__BB4_21;
	ld.shared.f32 	%f81, [%r16];
$L__BB4_21:
	setp.gt.u32 	%p29, %r4, 31;
	@%p29 bra 	$L__BB4_24;
	mov.b32 	%r57, %f81;
	shfl.sync.down.b32	%r58|%p30, %r57, 16, 31, -1;
	mov.b32 	%f60, %r58;
	add.f32 	%f61, %f81, %f60;
	mov.b32 	%r59, %f61;
	shfl.sync.down.b32	%r60|%p31, %r59, 8, 31, -1;
	mov.b32 	%f62, %r60;
	add.f32 	%f63, %f61, %f62;
	mov.b32 	%r61, %f63;
	shfl.sync.down.b32	%r62|%p32, %r61, 4, 31, -1;
	mov.b32 	%f64, %r62;
	add.f32 	%f65, %f63, %f64;
	mov.b32 	%r63, %f65;
	shfl.sync.down.b32	%r64|%p33, %r63, 2, 31, -1;
	mov.b32 	%f66, %r64;
	add.f32 	%f67, %f65, %f66;
	mov.b32 	%r65, %f67;
	shfl.sync.down.b32	%r66|%p34, %r65, 1, 31, -1;
	mov.b32 	%f68, %r66;
	add.f32 	%f19, %f67, %f68;
	setp.ne.s32 	%p35, %r4, 0;
	@%p35 bra 	$L__BB4_24;
	cvta.to.global.u64 	%rd21, %rd5;
	add.s64 	%rd23, %rd21, %rd11;
	atom.global.add.f32 	%f69, [%rd23], %f80;
	cvta.to.global.u64 	%rd24, %rd6;
	add.s64 	%rd25, %rd24, %rd11;
	atom.global.add.f32 	%f70, [%rd25], %f19;
$L__BB4_24:
	ret;

}
	// .globl	_ZN3cub18CUB_300001_SM_10006detail11EmptyKernelIvEEvv
.visible .entry _ZN3cub18CUB_300001_SM_10006detail11EmptyKernelIvEEvv()
{


	ret;

}


// ===== COMPILED SASS (sm_100) =====

	.target	sm_100

	.elftype	@"ET_EXEC"


//--------------------- .note.nv.tkinfo           --------------------------
	.section	.note.nv.tkinfo,"",@"SHT_NOTE"
	.sectionflags	@"SHF_NOTE_NV_TKINFO"
	.tkinfo
        /*0018*/ 	.word	0x00000002
        /*0030*/ 	.string	""
        /*0030*/ 	.string	"ptxas"
        /*0030*/ 	.string	"Cuda compilation tools, release 13.0, V13.0.88"
        /*0030*/ 	.string	"Build cuda_13.0.r13.0/compiler.36424714_0"
        /*0030*/ 	.string	"-arch sm_100 -m 64 "



//--------------------- .note.nv.cuinfo           --------------------------
	.section	.note.nv.cuinfo,"",@"SHT_NOTE"
	.sectionflags	@"SHF_NOTE_NV_CUINFO"
        /*0018*/ 	.short	0x0002
        /*001a*/ 	.short	0x0064
        /*001c*/ 	.short	0x0082
	.zero		2


//--------------------- .nv.info                  --------------------------
	.section	.nv.info,"",@"SHT_CUDA_INFO"
	.align	4


	//----- nvinfo : EIATTR_REGCOUNT
	.align		4
        /*0000*/ 	.byte	0x04, 0x2f
        /*0002*/ 	.short	(.L_41 - .L_40)
	.align		4
.L_40:
        /*0004*/ 	.word	index@(lamb_update_f32)
        /*0008*/ 	.word	0x00000024


	//----- nvinfo : EIATTR_FRAME_SIZE
	.align		4
.L_41:
        /*000c*/ 	.byte	0x04, 0x11
        /*000e*/ 	.short	(.L_43 - .L_42)
	.align		4
.L_42:
        /*0010*/ 	.word	index@($__internal_7_$__cuda_sm3x_div_rn_noftz_f32_slowpath)
        /*0014*/ 	.word	0x00000000


	//----- nvinfo : EIATTR_FRAME_SIZE
	.align		4
.L_43:
        /*0018*/ 	.byte	0x04, 0x11
        /*001a*/ 	.short	(.L_45 - .L_44)
	.align		4
.L_44:
        /*001c*/ 	.word	index@($__internal_6_$__cuda_sm20_sqrt_rn_f32_slowpath)
        /*0020*/ 	.word	0x00000000


	//----- nvinfo : EIATTR_FRAME_SIZE
	.align		4
.L_45:
        /*0024*/ 	.byte	0x04, 0x11
        /*0026*/ 	.short	(.L_47 - .L_46)
	.align		4
.L_46:
        /*0028*/ 	.word	index@(lamb_update_f32)
        /*002c*/ 	.word	0x00000000


	//----- nvinfo : EIATTR_REGCOUNT
	.align		4
.L_47:
        /*0030*/ 	.byte	0x04, 0x2f
        /*0032*/ 	.short	(.L_49 - .L_48)
	.align		4
.L_48:
        /*0034*/ 	.word	index@(lamb_update_fused_f32)
        /*0038*/ 	.word	0x00000023


	//----- nvinfo : EIATTR_FRAME_SIZE
	.align		4
.L_49:
        /*003c*/ 	.byte	0x04, 0x11
        /*003e*/ 	.short	(.L_51 - .L_50)
	.align		4
.L_50:
        /*0040*/ 	.word	index@($__internal_5_$__cuda_sm3x_div_rn_noftz_f32_slowpath)
        /*0044*/ 	.word	0x00000000


	//----- nvinfo : EIATTR_FRAME_SIZE
	.align		4
.L_51:
        /*0048*/ 	.byte	0x04, 0x11
        /*004a*/ 	.short	(.L_53 - .L_52)
	.align		4
.L_52:
        /*004c*/ 	.word	index@($__internal_4_$__cuda_sm20_sqrt_rn_f32_slowpath)
        /*0050*/ 	.word	0x00000000


	//----- nvinfo : EIATTR_FRAME_SIZE
	.align		4
.L_53:
        /*0054*/ 	.byte	0x04, 0x11
        /*0056*/ 	.short	(.L_55 - .L_54)
	.align		4
.L_54:
        /*0058*/ 	.word	index@(lamb_update_fused_f32)
        /*005c*/ 	.word	0x00000000


	//----- nvinfo : EIATTR_REGCOUNT
	.align		4
.L_55:
        /*0060*/ 	.byte	0x04, 0x2f
        /*0062*/ 	.short	(.L_57 - .L_56)
	.align		4
.L_56:
        /*0064*/ 	.word	index@(lamb_update_mixed_fp16)
        /*0068*/ 	.word	0x00000024


	//----- nvinfo : EIATTR_FRAME_SIZE
	.align		4
.L_57:
        /*006c*/ 	.byte	0x04, 0x11
        /*006e*/ 	.short	(.L_59 - .L_58)
	.align		4
.L_58:
        /*0070*/ 	.word	index@($__internal_3_$__cuda_sm3x_div_rn_noftz_f32_slowpath)
        /*0074*/ 	.word	0x00000000


	//----- nvinfo : EIATTR_FRAME_SIZE
	.align		4
.L_59:
        /*0078*/ 	.byte	0x04, 0x11
        /*007a*/ 	.short	(.L_61 - .L_60)
	.align		4
.L_60:
        /*007c*/ 	.word	index@($__internal_2_$__cuda_sm20_sqrt_rn_f32_slowpath)
        /*0080*/ 	.word	0x00000000


	//----- nvinfo : EIATTR_FRAME_SIZE
	.align		4
.L_61:
        /*0084*/ 	.byte	0x04, 0x11
        /*0086*/ 	.short	(.L_63 - .L_62)
	.align		4
.L_62:
        /*0088*/ 	.word	index@(lamb_update_mixed_fp16)
        /*008c*/ 	.word	0x00000000


	//----- nvinfo : EIATTR_REGCOUNT
	.align		4
.L_63:
        /*0090*/ 	.byte	0x04, 0x2f
        /*0092*/ 	.short	(.L_65 - .L_64)
	.align		4
.L_64:
        /*0094*/ 	.word	index@(lamb_update_multi_gpu_f32)
        /*0098*/ 	.word	0x00000024


	//----- nvinfo : EIATTR_FRAME_SIZE
	.align		4
.L_65:
        /*009c*/ 	.byte	0x04, 0x11
        /*009e*/ 	.short	(.L_67 - .L_66)
	.align		4
.L_66:
        /*00a0*/ 	.word	index@($__internal_1_$__cuda_sm3x_div_rn_noftz_f32_slowpath)
        /*00a4*/ 	.word	0x00000000


	//----- nvinfo : EIATTR_FRAME_SIZE
	.align		4
.L_67:
        /*00a8*/ 	.byte	0x04, 0x11
        /*00aa*/ 	.short	(.L_69 - .L_68)
	.align		4
.L_68:
        /*00ac*/ 	.word	index@($__internal_0_$__cuda_sm20_sqrt_rn_f32_slowpath)
        /*00b0*/ 	.word	0x00000000


	//----- nvinfo : EIATTR_FRAME_SIZE
	.align		4
.L_69:
        /*00b4*/ 	.byte	0x04, 0x11
        /*00b6*/ 	.short	(.L_71 - .L_70)
	.align		4
.L_70:
        /*00b8*/ 	.word	index@(lamb_update_multi_gpu_f32)
        /*00bc*/ 	.word	0x00000000


	//----- nvinfo : EIATTR_REGCOUNT
	.align		4
.L_71:
        /*00c0*/ 	.byte	0x04, 0x2f
        /*00c2*/ 	.short	(.L_73 - .L_72)
	.align		4
.L_72:
        /*00c4*/ 	.word	index@(compute_layer_norms_f32)
        /*00c8*/ 	.word	0x00000014


	//----- nvinfo : EIATTR_FRAME_SIZE
	.align		4
.L_73:
        /*00cc*/ 	.byte	0x04, 0x11
        /*00ce*/ 	.short	(.L_75 - .L_74)
	.align		4
.L_74:
        /*00d0*/ 	.word	index@(compute_layer_norms_f32)
        /*00d4*/ 	.word	0x00000000


	//----- nvinfo : EIATTR_REGCOUNT
	.align		4
.L_75:
        /*00d8*/ 	.byte	0x04, 0x2f
        /*00da*/ 	.short	(.L_77 - .L_76)
	.align		4
.L_76:
        /*00dc*/ 	.word	index@(_ZN3cub18CUB_300001_SM_10006detail11EmptyKernelIvEEvv)
        /*00e0*/ 	.word	0x00000004


	//----- nvinfo : EIATTR_FRAME_SIZE
	.align		4
.L_77:
        /*00e4*/ 	.byte	0x04, 0x11
        /*00e6*/ 	.short	(.L_79 - .L_78)
	.align		4
.L_78:
        /*00e8*/ 	.word	index@(_ZN3cub18CUB_300001_SM_10006detail11EmptyKernelIvEEvv)
        /*00ec*/ 	.word	0x00000000


	//----- nvinfo : EIATTR_MIN_STACK_SIZE
	.align		4
.L_79:
        /*00f0*/ 	.byte	0x04, 0x12
        /*00f2*/ 	.short	(.L_81 - .L_80)
	.align		4
.L_80:
        /*00f4*/ 	.word	index@(_ZN3cub18CUB_300001_SM_10006detail11EmptyKernelIvEEvv)
        /*00f8*/ 	.word	0x00000000


	//----- nvinfo : EIATTR_MIN_STACK_SIZE
	.align		4
.L_81:
        /*00fc*/ 	.byte	0x04, 0x12
        /*00fe*/ 	.short	(.L_83 - .L_82)
	.align		4
.L_82:
        /*0100*/ 	.word	index@(compute_layer_norms_f32)
        /*0104*/ 	.word	0x00000000


	//----- nvinfo : EIATTR_MIN_STACK_SIZE
	.align		4
.L_83:
        /*0108*/ 	.byte	0x04, 0x12
        /*010a*/ 	.short	(.L_85 - .L_84)
	.align		4
.L_84:
        /*010c*/ 	.word	index@(lamb_update_multi_gpu_f32)
        /*0110*/ 	.word	0x00000000


	//----- nvinfo : EIATTR_MIN_STACK_SIZE
	.align		4
.L_85:
        /*0114*/ 	.byte	0x04, 0x12
        /*0116*/ 	.short	(.L_87 - .L_86)
	.align		4
.L_86:
        /*0118*/ 	.word	index@(lamb_update_mixed_fp16)
        /*011c*/ 	.word	0x00000000


	//----- nvinfo : EIATTR_MIN_STACK_SIZE
	.align		4
.L_87:
        /*0120*/ 	.byte	0x04, 0x12
        /*0122*/ 	.short	(.L_89 - .L_88)
	.align		4
.L_88:
        /*0124*/ 	.word	index@(lamb_update_fused_f32)
        /*0128*/ 	.word	0x00000000


	//----- nvinfo : EIATTR_MIN_STACK_SIZE
	.align		4
.L_89:
        /*012c*/ 	.byte	0x04, 0x12
        /*012e*/ 	.short	(.L_91 - .L_90)
	.align		4
.L_90:
        /*0130*/ 	.word	index@(lamb_update_f32)
        /*0134*/ 	.word	0x00000000
.L_91:


//--------------------- .nv.compat                --------------------------
	.section	.nv.compat,"",@"SHT_CUDA_COMPAT_INFO"
	.align	4
        /*0000*/ 	.byte	0x02, 0x09, 0x00, 0x00, 0x02, 0x02, 0x01, 0x00, 0x02, 0x05, 0x05, 0x00, 0x03, 0x07, 0x01, 0x01
        /*0010*/ 	.byte	0x02, 0x03, 0x00, 0x00, 0x02, 0x06, 0x01, 0x00, 0x04, 0x0b, 0x08, 0x00, 0x01, 0x00, 0x00, 0x00
        /*0020*/ 	.byte	0x00, 0x00, 0x00, 0x00


//--------------------- .nv.info._ZN3cub18CUB_300001_SM_10006detail11EmptyKernelIvEEvv --------------------------
	.section	.nv.info._ZN3cub18CUB_300001_SM_10006detail11EmptyKernelIvEEvv,"",@"SHT_CUDA_INFO"
	.sectionflags	@""
	.align	4


	//----- nvinfo : EIATTR_CUDA_API_VERSION
	.align		4
        /*0000*/ 	.byte	0x04, 0x37
        /*0002*/ 	.short	(.L_93 - .L_92)
.L_92:
        /*0004*/ 	.word	0x00000082


	//----- nvinfo : EIATTR_SPARSE_MMA_MASK
	.align		4
.L_93:
        /*0008*/ 	.byte	0x03, 0x50
        /*000a*/ 	.short	0x0000


	//----- nvinfo : EIATTR_MAXREG_COUNT
	.align		4
        /*000c*/ 	.byte	0x03, 0x1b
        /*000e*/ 	.short	0x00ff


	//----- nvinfo : EIATTR_MERCURY_ISA_VERSION
	.align		4
        /*0010*/ 	.byte	0x03, 0x5f
        /*0012*/ 	.short	0x0101


	//----- nvinfo : EIATTR_VRC_CTA_INIT_COUNT
	.align		4
        /*0014*/ 	.byte	0x02, 0x4a
	.zero		1
	.zero		1


	//----- nvinfo : EIATTR_EXIT_INSTR_OFFSETS
	.align		4
        /*0018*/ 	.byte	0x04, 0x1c
        /*001a*/ 	.short	(.L_95 - .L_94)


	//   ....[0]....
.L_94:
        /*001c*/ 	.word	0x00000010


	//----- nvinfo : EIATTR_SW_WAR
	.align		4
.L_95:
        /*0020*/ 	.byte	0x04, 0x36
        /*0022*/ 	.short	(.L_97 - .L_96)
.L_96:
        /*0024*/ 	.word	0x00000008
.L_97:


//--------------------- .nv.info.compute_layer_norms_f32 --------------------------
	.section	.nv.info.compute_layer_norms_f32,"",@"SHT_CUDA_INFO"
	.sectionflags	@""
	.align	4


	//----- nvinfo : EIATTR_CUDA_API_VERSION
	.align		4
        /*0000*/ 	.byte	0x04, 0x37
        /*0002*/ 	.short	(.L_99 - .L_98)
.L_98:
        /*0004*/ 	.word	0x00000082


	//----- nvinfo : EIATTR_KPARAM_INFO
	.align		4
.L_99:
        /*0008*/ 	.byte	0x04, 0x17
        /*000a*/ 	.short	(.L_101 - .L_100)
.L_100:
        /*000c*/ 	.word	0x00000000
        /*0010*/ 	.short	0x0006
        /*0012*/ 	.short	0x0030
        /*0014*/ 	.byte	0x00, 0xf0, 0x11, 0x00


	//----- nvinfo : EIATTR_KPARAM_INFO
	.align		4
.L_101:
        /*0018*/ 	.byte	0x04, 0x17
        /*001a*/ 	.short	(.L_103 - .L_102)
.L_102:
        /*001c*/ 	.word	0x00000000
        /*0020*/ 	.short	0x0005
        /*0022*/ 	.short	0x0028
        /*0024*/ 	.byte	0x00, 0xf5, 0x21, 0x00


	//----- nvinfo : EIATTR_KPARAM_INFO
	.align		4
.L_103:
        /*0028*/ 	.byte	0x04, 0x17
        /*002a*/ 	.short	(.L_105 - .L_104)
.L_104:
        /*002c*/ 	.word	0x00000000
        /*0030*/ 	.short	0x0004
        /*0032*/ 	.short	0x0020
        /*0034*/ 	.byte	0x00, 0xf5, 0x21, 0x00


	//----- nvinfo : EIATTR_KPARAM_INFO
	.align		4
.L_105:
        /*0038*/ 	.byte	0x04, 0x17
        /*003a*/ 	.short	(.L_107 - .L_106)
.L_106:
        /*003c*/ 	.word	0x00000000
        /*0040*/ 	.short	0x0003
        /*0042*/ 	.short	0x0018
        /*0044*/ 	.byte	0x00, 0xf5, 0x21, 0x00


	//----- nvinfo : EIATTR_KPARAM_INFO
	.align		4
.L_107:
        /*0048*/ 	.byte	0x04, 0x17
        /*004a*/ 	.short	(.L_109 - .L_108)
.L_108:
        /*004c*/ 	.word	0x00000000
        /*0050*/ 	.short	0x0002
        /*0052*/ 	.short	0x0010
        /*0054*/ 	.byte	0x00, 0xf5, 0x21, 0x00


	//----- nvinfo : EIATTR_KPARAM_INFO
	.align		4
.L_109:
        /*0058*/ 	.byte	0x04, 0x17
        /*005a*/ 	.short	(.L_111 - .L_110)
.L_110:
        /*005c*/ 	.word	0x00000000
        /*0060*/ 	.short	0x0001
        /*0062*/ 	.short	0x0008
        /*0064*/ 	.byte	0x00, 0xf5, 0x21, 0x00


	//----- nvinfo : EIATTR_KPARAM_INFO
	.align		4
.L_111:
        /*0068*/ 	.byte	0x04, 0x17
        /*006a*/ 	.short	(.L_113 - .L_112)
.L_112:
        /*006c*/ 	.word	0x00000000
        /*0070*/ 	.short	0x0000
        /*0072*/ 	.short	0x0000
        /*0074*/ 	.byte	0x00, 0xf5, 0x21, 0x00


	//----- nvinfo : EIATTR_SPARSE_MMA_MASK
	.align		4
.L_113:
        /*0078*/ 	.byte	0x03, 0x50
        /*007a*/ 	.short	0x0000


	//----- nvinfo : EIATTR_MAXREG_COUNT
	.align		4
        /*007c*/ 	.byte	0x03, 0x1b
        /*007e*/ 	.short	0x00ff


	//----- nvinfo : EIATTR_NUM_BARRIERS
	.align		4
        /*0080*/ 	.byte	0x02, 0x4c
        /*0082*/ 	.byte	0x01
	.zero		1


	//----- nvinfo : EIATTR_MERCURY_ISA_VERSION
	.align		4
        /*0084*/ 	.byte	0x03, 0x5f
        /*0086*/ 	.short	0x0101


	//----- nvinfo : EIATTR_COOP_GROUP_MASK_REGIDS
	.align		4
        /*0088*/ 	.byte	0x04, 0x29
        /*008a*/ 	.short	(.L_115 - .L_114)


	//   ....[0]....
.L_114:
        /*008c*/ 	.word	0xffffffff


	//   ....[1]....
        /*0090*/ 	.word	0xffffffff


	//   ....[2]....
        /*0094*/ 	.word	0xffffffff


	//   ....[3]....
        /*0098*/ 	.word	0xffffffff


	//   ....[4]....
        /*009c*/ 	.word	0xffffffff


	//   ....[5]....
        /*00a0*/ 	.word	0xffffffff


	//   ....[6]....
        /*00a4*/ 	.word	0xffffffff


	//   ....[7]....
        /*00a8*/ 	.word	0xffffffff


	//   ....[8]....
        /*00ac*/ 	.word	0xffffffff


	//   ....[9]....
        /*00b0*/ 	.word	0xffffffff


	//   ....[10]....
        /*00b4*/ 	.word	0xffffffff


	//   ....[11]....
        /*00b8*/ 	.word	0xffffffff


	//   ....[12]....
        /*00bc*/ 	.word	0xffffffff


	//   ....[13]....
        /*00c0*/ 	.word	0xffffffff


	//   ....[14]....
        /*00c4*/ 	.word	0xffffffff


	//   ....[15]....
        /*00c8*/ 	.word	0xffffffff


	//   ....[16]....
        /*00cc*/ 	.word	0xffffffff


	//   ....[17]....
        /*00d0*/ 	.word	0xffffffff


	//   ....[18]....
        /*00d4*/ 	.word	0xffffffff


	//   ....[19]....
        /*00d8*/ 	.word	0xffffffff


	//   ....[20]....
        /*00dc*/ 	.word	0x0500000e


	//   ....[21]....
        /*00e0*/ 	.word	0x0500000e


	//   ....[22]....
        /*00e4*/ 	.word	0x0500000e


	//   ....[23]....
        /*00e8*/ 	.word	0x0500000e


	//   ....[24]....
        /*00ec*/ 	.word	0x0500000e


	//   ....[25]....
        /*00f0*/ 	.word	0x0500000e


	//   ....[26]....
        /*00f4*/ 	.word	0x0500000e


	//   ....[27]....
        /*00f8*/ 	.word	0x0500000e


	//   ....[28]....
        /*00fc*/ 	.word	0x0500000e


	//   ....[29]....
        /*0100*/ 	.word	0x0500000e


	//----- nvinfo : EIATTR_COOP_GROUP_INSTR_OFFSETS
	.align		4
.L_115:
        /*0104*/ 	.byte	0x04, 0x28
        /*0106*/ 	.short	(.L_117 - .L_116)


	//   ....[0]....
.L_116:
        /*0108*/ 	.word	0x000004a0


	//   ....[1]....
        /*010c*/ 	.word	0x00000530


	//   ....[2]....
        /*0110*/ 	.word	0x00000570


	//   ....[3]....
        /*0114*/ 	.word	0x000005a0


	//   ....[4]....
        /*0118*/ 	.word	0x000005c0


	//   ....[5]....
        /*011c*/ 	.word	0x00000650


	//   ....[6]....
        /*0120*/ 	.word	0x00000670


	//   ....[7]....
        /*0124*/ 	.word	0x00000690


	//   ....[8]....
        /*0128*/ 	.word	0x000006b0


	//   ....[9]....
        /*012c*/ 	.word	0x000006d0


	//   ....[10]....
        /*0130*/ 	.word	0x00000730


	//   ....[11]....
        /*0134*/ 	.word	0x00000750


	//   ....[12]....
        /*0138*/ 	.word	0x00000770


	//   ....[13]....
        /*013c*/ 	.word	0x00000790


	//   ....[14]....
        /*0140*/ 	.word	0x000007b0


	//   ....[15]....
        /*0144*/ 	.word	0x00000830


	//   ....[16]....
        /*0148*/ 	.word	0x00000860


	//   ....[17]....
        /*014c*/ 	.word	0x00000880


	//   ....[18]....
        /*0150*/ 	.word	0x000008a0


	//   ....[19]....
        /*0154*/ 	.word	0x000008c0


	//   ....[20]....
        /*0158*/ 	.word	0x000009b0


	//   ....[21]....
        /*015c*/ 	.word	0x00000a20


	//   ....[22]....
        /*0160*/ 	.word	0x00000a90


	//   ....[23]....
        /*0164*/ 	.word	0x00000b00


	//   ....[24]....
        /*0168*/ 	.word	0x00000b70


	//   ....[25]....
        /*016c*/ 	.word	0x00000c10


	//   ....[26]....
        /*0170*/ 	.word	0x00000cb0


	//   ....[27]....
        /*0174*/ 	.word	0x00000d20


	//   ....[28]....
        /*0178*/ 	.word	0x00000d90


	//   ....[29]....
        /*017c*/ 	.word	0x00000e00


	//----- nvinfo : EIATTR_VRC_CTA_INIT_COUNT
	.align		4
.L_117:
        /*0180*/ 	.byte	0x02, 0x4a
	.zero		1
	.zero		1


	//----- nvinfo : EIATTR_EXIT_INSTR_OFFSETS
	.align		4
        /*0184*/ 	.byte	0x04, 0x1c
        /*0186*/ 	.short	(.L_119 - .L_118)


	//   ....[0]....
.L_118:
        /*0188*/ 	.word	0x00000040


	//   ....[1]....
        /*018c*/ 	.word	0x00000820


	//   ....[2]....
        /*0190*/ 	.word	0x000008d0


	//   ....[3]....
        /*0194*/ 	.word	0x00000950


	//----- nvinfo : EIATTR_CRS_STACK_SIZE
	.align		4
.L_119:
        /*0198*/ 	.byte	0x04, 0x1e
        /*019a*/ 	.short	(.L_121 - .L_120)
.L_120:
        /*019c*/ 	.word	0x00000000


	//----- nvinfo : EIATTR_CBANK_PARAM_SIZE
	.align		4
.L_121:
        /*01a0*/ 	.byte	0x03, 0x19
        /*01a2*/ 	.short	0x0034


	//----- nvinfo : EIATTR_PARAM_CBANK
	.align		4
        /*01a4*/ 	.byte	0x04, 0x0a
        /*01a6*/ 	.short	(.L_123 - .L_122)
	.align		4
.L_122:
        /*01a8*/ 	.word	index@(.nv.constant0.compute_layer_norms_f32)
        /*01ac*/ 	.short	0x0380
        /*01ae*/ 	.short	0x0034


	//----- nvinfo : EIATTR_SW_WAR
	.align		4
.L_123:
        /*01b0*/ 	.byte	0x04, 0x36
        /*01b2*/ 	.short	(.L_125 - .L_124)
.L_124:
        /*01b4*/ 	.word	0x00000008
.L_125:


//--------------------- .nv.info.lamb_update_multi_gpu_f32 --------------------------
	.section	.nv.info.lamb_update_multi_gpu_f32,"",@"SHT_CUDA_INFO"
	.sectionflags	@""
	.align	4


	//----- nvinfo : EIATTR_CUDA_API_VERSION
	.align		4
        /*0000*/ 	.byte	0x04, 0x37
        /*0002*/ 	.short	(.L_127 - .L_126)
.L_126:
        /*0004*/ 	.word	0x00000082


	//----- nvinfo : EIATTR_KPARAM_INFO
	.align		4
.L_127:
        /*0008*/ 	.byte	0x04, 0x17
        /*000a*/ 	.short	(.L_129 - .L_128)
.L_128:
        /*000c*/ 	.word	0x00000000
        /*0010*/ 	.short	0x000f
        /*0012*/ 	.short	0x0054
        /*0014*/ 	.byte	0x00, 0xf0, 0x11, 0x00


	//----- nvinfo : EIATTR_KPARAM_INFO
	.align		4
.L_129:
        /*0018*/ 	.byte	0x04, 0x17
        /*001a*/ 	.short	(.L_131 - .L_130)
.L_130:
        /*001c*/ 	.word	0x00000000
        /*0020*/ 	.short	0x000e
        /*0022*/ 	.short	0x0050
        /*0024*/ 	.byte	0x00, 0xf0, 0x11, 0x00


	//----- nvinfo : EIATTR_KPARAM_INFO
	.align		4
.L_131:
        /*0028*/ 	.byte	0x04, 0x17
        /*002a*/ 	.short	(.L_133 - .L_132)
.L_132:
        /*002c*/ 	.word	0x00000000
        /*0030*/ 	.short	0x000d
        /*0032*/ 	.short	0x004c
        /*0034*/ 	.byte	0x00, 0xf0, 0x11, 0x00


	//----- nvinfo : EIATTR_KPARAM_INFO
	.align		4
.L_133:
        /*0038*/ 	.byte	0x04, 0x17
        /*003a*/ 	.short	(.L_135 - .L_134)
.L_134:
        /*003c*/ 	.word	0x00000000
        /*0040*/ 	.short	0x000c
        /*0042*/ 	.short	0x0048
        /*0044*/ 	.byte	0x00, 0xf0, 0x11, 0x00


	//----- nvinfo : EIATTR_KPARAM_INFO
	.align		4
.L_135:
        /*0048*/ 	.byte	0x04, 0x17
        /*004a*/ 	.short	(.L_137 - .L_136)
.L_136:
        /*004c*/ 	.word	0x00000000
        /*0050*/ 	.short	0x000b
        /*0052*/ 	.short	0x0044
        /*0054*/ 	.byte	0x00, 0xf0, 0x11, 0x00


	//----- nvinfo : EIATTR_KPARAM_INFO
	.align		4
.L_137:
        /*0058*/ 	.byte	0x04, 0x17
        /*005a*/ 	.short	(.L_139 - .L_138)
.L_138:
        /*005c*/ 	.word	0x00000000
        /*0060*/ 	.short	0x000a
        /*0062*/ 	.short	0x0040
        /*0064*/ 	.byte	0x00, 0xf0, 0x11, 0x00


	//----- nvinfo : EIATTR_KPARAM_INFO
	.align		4
.L_139:
        /*0068*/ 	.byte	0x04, 0x17
        /*006a*/ 	.short	(.L_141 - .L_140)
.L_140:
        /*006c*/ 	.word	0x00000000
        /*0070*/ 	.short	0x0009
        /*0072*/ 	.short	0x003c
        /*0074*/ 	.byte	0x00, 0xf0, 0x11, 0x00


	//----- nvinfo : EIATTR_KPARAM_INFO
	.align		4
.L_141:
        /*0078*/ 	.byte	0x04, 0x17
        /*007a*/ 	.short	(.L_143 - .L_142)
.L_142:
        /*007c*/ 	.word	0x00000000
        /*0080*/ 	.short	0x0008
        /*0082*/ 	.short	0x0038
        /*0084*/ 	.byte	0x00, 0xf0, 0x11, 0x00


	//----- nvinfo : EIATTR_KPARAM_INFO
	.align		4
.L_143:
        /*0088*/ 	.byte	0x04, 0x17
        /*008a*/ 	.short	(.L_145 - .L_144)
.L_144:
        /*008c*/ 	.word	0x00000000
        /*0090*/ 	.short	0x0007
        /*0092*/ 	.short	0x0034
        /*0094*/ 	.byte	0x00, 0xf0, 0x11, 0x00


	//----- nvinfo : EIATTR_KPARAM_INFO
	.align		4
.L_145:
        /*0098*/ 	.byte	0x04, 0x17
        /*009a*/ 	.short	(.L_147 - .L_146)
.L_146:
        /*009c*/ 	.word	0x00000000
        /*00a0*/ 	.short	0x0006
        /*00a2*/ 	.short	0x0030
        /*00a4*/ 	.byte	0x00, 0xf0, 0x11, 0x00


	//----- nvinfo : EIATTR_KPARAM_INFO
	.align		4
.L_147:
        /*00a8*/ 	.byte	0x04, 0x17
        /*00aa*/ 	.short	(.L_149 - .L_148)
.L_148:
        /*00ac*/ 	.word	0x00000000
        /*00b0*/ 	.short	0x0005
        /*00b2*/ 	.short	0x0028
        /*00b4*/ 	.byte	0x00, 0xf5, 0x21, 0x00


	//----- nvinfo : EIATTR_KPARAM_INFO
	.align		4
.L_149:
        /*00b8*/ 	.byte	0x04, 0x17
        /*00ba*/ 	.short	(.L_151 - .L_150)
.L_150:
        /*00bc*/ 	.word	0x00000000
        /*00c0*/ 	.short	0x0004
        /*00c2*/ 	.short	0x0020
        /*00c4*/ 	.byte	0x00, 0xf5, 0x21, 0x00


	//----- nvinfo : EIATTR_KPARAM_INFO
	.align		4
.L_151:
        /*00c8*/ 	.byte	0x04, 0x17
        /*00ca*/ 	.short	(.L_153 - .L_152)
.L_152:
        /*00cc*/ 	.word	0x00000000
        /*00d0*/ 	.short	0x0003
        /*00d2*/ 	.short	0x0018
        /*00d4*/ 	.byte	0x00, 0xf5, 0x21, 0x00


	//----- nvinfo : EIATTR_KPARAM_INFO
	.align		4
.L_153:
        /*00d8*/ 	.byte	0x04, 0x17
        /*00da*/ 	.short	(.L_155 - .L_154)
.L_154:
        /*00dc*/ 	.word	0x00000000
        /*00e0*/ 	.short	0x0002
        /*00e2*/ 	.short	0x0010
        /*00e4*/ 	.byte	0x00, 0xf5, 0x21, 0x00


	//----- nvinfo : EIATTR_KPARAM_INFO
	.align		4
.L_155:
        /*00e8*/ 	.byte	0x04, 0x17
        /*00ea*/ 	.short	(.L_157 - .L_156)
.L_156:
        /*00ec*/ 	.word	0x00000000
        /*00f0*/ 	.short	0x0001
        /*00f2*/ 	.short	0x0008
        /*00f4*/ 	.byte	0x00, 0xf5, 0x21, 0x00


	//----- nvinfo : EIATTR_KPARAM_INFO
	.align		4
.L_157:
        /*00f8*/ 	.byte	0x04, 0x17
        /*00fa*/ 	.short	(.L_159 - .L_158)
.L_158:
        /*00fc*/ 	.word	0x00000000
        /*0100*/ 	.short	0x0000
        /*0102*/ 	.short	0x0000
        /*0104*/ 	.byte	0x00, 0xf5, 0x21, 0x00


	//----- nvinfo : EIATTR_SPARSE_MMA_MASK
	.align		4
.L_159:
        /*0108*/ 	.byte	0x03, 0x50
        /*010a*/ 	.short	0x0000


	//----- nvinfo : EIATTR_MAXREG_COUNT
	.align		4
        /*010c*/ 	.byte	0x03, 0x1b
        /*010e*/ 	.short	0x00ff


	//----- nvinfo : EIATTR_NUM_BARRIERS
	.align		4
        /*0110*/ 	.byte	0x02, 0x4c
        /*0112*/ 	.byte	0x01
	.zero		1


	//----- nvinfo : EIATTR_MERCURY_ISA_VERSION
	.align		4
        /*0114*/ 	.byte	0x03, 0x5f
        /*0116*/ 	.short	0x0101


	//----- nvinfo : EIATTR_COOP_GROUP_MASK_REGIDS
	.align		4
        /*0118*/ 	.byte	0x04, 0x29
        /*011a*/ 	.short	(.L_161 - .L_160)


	//   ....[0]....
.L_160:
        /*011c*/ 	.word	0xffffffff


	//   ....[1]....
        /*0120*/ 	.word	0xffffffff


	//   ....[2]....
        /*0124*/ 	.word	0xffffffff


	//   ....[3]....
        /*0128*/ 	.word	0xffffffff


	//   ....[4]....
        /*012c*/ 	.word	0xffffffff


	//   ....[5]....
        /*0130*/ 	.word	0xffffffff


	//   ....[6]....
        /*0134*/ 	.word	0xffffffff


	//   ....[7]....
        /*0138*/ 	.word	0xffffffff


	//   ....[8]....
        /*013c*/ 	.word	0xffffffff


	//   ....[9]....
        /*0140*/ 	.word	0xffffffff


	//   ....[10]....
        /*0144*/ 	.word	0xffffffff


	//   ....[11]....
        /*0148*/ 	.word	0xffffffff


	//   ....[12]....
        /*014c*/ 	.word	0xffffffff


	//   ....[13]....
        /*0150*/ 	.word	0xffffffff


	//   ....[14]....
        /*0154*/ 	.word	0xffffffff


	//   ....[15]....
        /*0158*/ 	.word	0xffffffff


	//   ....[16]....
        /*015c*/ 	.word	0xffffffff


	//   ....[17]....
        /*0160*/ 	.word	0xffffffff


	//   ....[18]....
        /*0164*/ 	.word	0xffffffff


	//   ....[19]....
        /*0168*/ 	.word	0xffffffff


	//   ....[20]....
        /*016c*/ 	.word	0x0500000c


	//   ....[21]....
        /*0170*/ 	.word	0x0500000c


	//   ....[22]....
        /*0174*/ 	.word	0x0500000c


	//   ....[23]....
        /*0178*/ 	.word	0x0500000c


	//   ....[24]....
        /*017c*/ 	.word	0x0500000c


	//   ....[25]....
        /*0180*/ 	.word	0x0500000c


	//   ....[26]....
        /*0184*/ 	.word	0x0500000c


	//   ....[27]....
        /*0188*/ 	.word	0x0500000c


	//   ....[28]....
        /*018c*/ 	.word	0x0500000c


	//   ....[29]....
        /*0190*/ 	.word	0x0500000c


	//   ....[30]....
        /*0194*/ 	.word	0x0500000c


	//   ....[31]....
        /*0198*/ 	.word	0x0500000c


	//   ....[32]....
        /*019c*/ 	.word	0x0500000c


	//   ....[33]....
        /*01a0*/ 	.word	0x0500000c


	//   ....[34]....
        /*01a4*/ 	.word	0x0500000c


	//----- nvinfo : EIATTR_COOP_GROUP_INSTR_OFFSETS
	.align		4
.L_161:
        /*01a8*/ 	.byte	0x04, 0x28
        /*01aa*/ 	.short	(.L_163 - .L_162)


	//   ....[0]....
.L_162:
        /*01ac*/ 	.word	0x00000800


	//   ....[1]....
        /*01b0*/ 	.word	0x00000880


	//   ....[2]....
        /*01b4*/ 	.word	0x000008b0


	//   ....[3]....
        /*01b8*/ 	.word	0x000008e0


	//   ....[4]....
        /*01bc*/ 	.word	0x00000920


	//   ....[5]....
        /*01c0*/ 	.word	0x000009b0


	//   ....[6]....
        /*01c4*/ 	.word	0x000009d0


	//   ....[7]....
        /*01c8*/ 	.word	0x000009f0


	//   ....[8]....
        /*01cc*/ 	.word	0x00000a10


	//   ....[9]....
        /*01d0*/ 	.word	0x00000a30


	//   ....[10]....
        /*01d4*/ 	.word	0x00000a90


	//   ....[11]....
        /*01d8*/ 	.word	0x00000ab0


	//   ....[12]....
        /*01dc*/ 	.word	0x00000ad0


	//   ....[13]....
        /*01e0*/ 	.word	0x00000af0


	//   ....[14]....
        /*01e4*/ 	.word	0x00000b10


	//   ....[15]....
        /*01e8*/ 	.word	0x00000bc0


	//   ....[16]....
        /*01ec*/ 	.word	0x00000be0


	//   ....[17]....
        /*01f0*/ 	.word	0x00000c00


	//   ....[18]....
        /*01f4*/ 	.word	0x00000c20


	//   ....[19]....
        /*01f8*/ 	.word	0x00000c40


	//   ....[20]....
        /*01fc*/ 	.word	0x00002aa0


	//   ....[21]....
        /*0200*/ 	.word	0x00002b10


	//   ....[22]....
        /*0204*/ 	.word	0x00002b80


	//   ....[23]....
        /*0208*/ 	.word	0x00002bf0


	//   ....[24]....
        /*020c*/ 	.word	0x00002c60


	//   ....[25]....
        /*0210*/ 	.word	0x00002cf0


	//   ....[26]....
        /*0214*/ 	.word	0x00002d90


	//   ....[27]....
        /*0218*/ 	.word	0x00002e00


	//   ....[28]....
        /*021c*/ 	.word	0x00002e70


	//   ....[29]....
        /*0220*/ 	.word	0x00002ee0


	//   ....[30]....
        /*0224*/ 	.word	0x00002f70


	//   ....[31]....
        /*0228*/ 	.word	0x00002fe0


	//   ....[32]....
        /*022c*/ 	.word	0x00003050


	//   ....[33]....
        /*0230*/ 	.word	0x000030c0


	//   ....[34]....
        /*0234*/ 	.word	0x00003130


	//----- nvinfo : EIATTR_VRC_CTA_INIT_COUNT
	.align		4
.L_163:
        /*0238*/ 	.byte	0x02, 0x4a
	.zero		1
	.zero		1


	//----- nvinfo : EIATTR_EXIT_INSTR_OFFSETS
	.align		4
        /*023c*/ 	.byte	0x04, 0x1c
        /*023e*/ 	.short	(.L_165 - .L_164)


	//   ....[0]....
.L_164:
        /*0240*/ 	.word	0x00001120


	//   ....[1]....
        /*0244*/ 	.word	0x000018b0


	//   ....[2]....
        /*0248*/ 	.word	0x00002a40


	//----- nvinfo : EIATTR_CRS_STACK_SIZE
	.align		4
.L_165:
        /*024c*/ 	.byte	0x04, 0x1e
        /*024e*/ 	.short	(.L_167 - .L_166)
.L_166:
        /*0250*/ 	.word	0x00000000


	//----- nvinfo : EIATTR_CBANK_PARAM_SIZE
	.align		4
.L_167:
        /*0254*/ 	.byte	0x03, 0x19
        /*0256*/ 	.short	0x0058


	//----- nvinfo : EIATTR_PARAM_CBANK
	.align		4
        /*0258*/ 	.byte	0x04, 0x0a
        /*025a*/ 	.short	(.L_169 - .L_168)
	.align		4
.L_168:
        /*025c*/ 	.word	index@(.nv.constant0.lamb_update_multi_gpu_f32)
        /*0260*/ 	.short	0x0380
        /*0262*/ 	.short	0x0058


	//----- nvinfo : EIATTR_SW_WAR
	.align		4
.L_169:
        /*0264*/ 	.byte	0x04, 0x36
        /*0266*/ 	.short	(.L_171 - .L_170)
.L_170:
        /*0268*/ 	.word	0x00000008
.L_171:


//--------------------- .nv.info.lamb_update_mixed_fp16 --------------------------
	.section	.nv.info.lamb_update_mixed_fp16,"",@"SHT_CUDA_INFO"
	.sectionflags	@""
	.align	4


	//----- nvinfo : EIATTR_CUDA_API_VERSION
	.align		4
        /*0000*/ 	.byte	0x04, 0x37
        /*0002*/ 	.short	(.L_173 - .L_172)
.L_172:
        /*0004*/ 	.word	0x00000082


	//----- nvinfo : EIATTR_KPARAM_INFO
	.align		4
.L_173:
        /*0008*/ 	.byte	0x04, 0x17
        /*000a*/ 	.short	(.L_175 - .L_174)
.L_174:
        /*000c*/ 	.word	0x00000000
        /*0010*/ 	.short	0x000d
        /*0012*/ 	.short	0x0048
        /*0014*/ 	.byte	0x00, 0xf0, 0x11, 0x00


	//----- nvinfo : EIATTR_KPARAM_INFO
	.align		4
.L_175:
        /*0018*/ 	.byte	0x04, 0x17
        /*001a*/ 	.short	(.L_177 - .L_176)
.L_176:
        /*001c*/ 	.word	0x00000000
        /*0020*/ 	.short	0x000c
        /*0022*/ 	.short	0x0044
        /*0024*/ 	.byte	0x00, 0xf0, 0x11, 0x00


	//----- nvinfo : EIATTR_KPARAM_INFO
	.align		4
.L_177:
        /*0028*/ 	.byte	0x04, 0x17
        /*002a*/ 	.short	(.L_179 - .L_178)
.L_178:
        /*002c*/ 	.word	0x00000000
        /*0030*/ 	.short	0x000b
        /*0032*/ 	.short	0x0040
        /*0034*/ 	.byte	0x00, 0xf0, 0x11, 0x00


	//----- nvinfo : EIATTR_KPARAM_INFO
	.align		4
.L_179:
        /*0038*/ 	.byte	0x04, 0x17
        /*003a*/ 	.short	(.L_181 - .L_180)
.L_180:
        /*003c*/ 	.word	0x00000000
        /*0040*/ 	.short	0x000a
        /*0042*/ 	.short	0x003c
        /*0044*/ 	.byte	0x00, 0xf0, 0x11, 0x00


	//----- nvinfo : EIATTR_KPARAM_INFO
	.align		4
.L_181:
        /*0048*/ 	.byte	0x04, 0x17
        /*004a*/ 	.short	(.L_183 - .L_182)
.L_182:
        /*004c*/ 	.word	0x00000000
        /*0050*/ 	.short	0x0009
        /*0052*/ 	.short	0x0038
        /*0054*/ 	.byte	0x00, 0xf0, 0x11, 0x00


	//----- nvinfo : EIATTR_KPARAM_INFO
	.align		4
.L_183:
        /*0058*/ 	.byte	0x04, 0x17
        /*005a*/ 	.short	(.L_185 - .L_184)
.L_184:
        /*005c*/ 	.word	0x00000000
        /*0060*/ 	.short	0x0008
        /*0062*/ 	.short	0x0034
        /*0064*/ 	.byte	0x00, 0xf0, 0x11, 0x00


	//----- nvinfo : EIATTR_KPARAM_INFO
	.align		4
.L_185:
        /*0068*/ 	.byte	0x04, 0x17
        /*006a*/ 	.short	(.L_187 - .L_186)
.L_186:
        /*006c*/ 	.word	0x00000000
        /*0070*/ 	.short	0x0007
        /*0072*/ 	.short	0x0030
        /*0074*/ 	.byte	0x00, 0xf0, 0x11, 0x00


	//----- nvinfo : EIATTR_KPARAM_INFO
	.align		4
.L_187:
        /*0078*/ 	.byte	0x04, 0x17
        /*007a*/ 	.short	(.L_189 - .L_188)
.L_188:
        /*007c*/ 	.word	0x00000000
        /*0080*/ 	.short	0x0006
        /*0082*/ 	.short	0x002c
        /*0084*/ 	.byte	0x00, 0xf0, 0x11, 0x00


	//----- nvinfo : EIATTR_KPARAM_INFO
	.align		4
.L_189:
        /*0088*/ 	.byte	0x04, 0x17
        /*008a*/ 	.short	(.L_191 - .L_190)
.L_190:
        /*008c*/ 	.word	0x00000000
        /*0090*/ 	.short	0x0005
        /*0092*/ 	.short	0x0028
        /*0094*/ 	.byte	0x00, 0xf0, 0x11, 0x00


	//----- nvinfo : EIATTR_KPARAM_INFO
	.align		4
.L_191:
        /*0098*/ 	.byte	0x04, 0x17
        /*009a*/ 	.short	(.L_193 - .L_192)
.L_192:
        /*009c*/ 	.word	0x00000000
        /*00a0*/ 	.short	0x0004
        /*00a2*/ 	.short	0x0020
        /*00a4*/ 	.byte	0x00, 0xf5, 0x21, 0x00


	//----- nvinfo : EIATTR_KPARAM_INFO
	.align		4
.L_193:
        /*00a8*/ 	.byte	0x04, 0x17
        /*00aa*/ 	.short	(.L_195 - .L_194)
.L_194:
        /*00ac*/ 	.word	0x00000000
        /*00b0*/ 	.short	0x0003
        /*00b2*/ 	.short	0x0018
        /*00b4*/ 	.byte	0x00, 0xf5, 0x21, 0x00


	//----- nvinfo : EIATTR_KPARAM_INFO
	.align		4
.L_195:
        /*00b8*/ 	.byte	0x04, 0x17
        /*00ba*/ 	.short	(.L_197 - .L_196)
.L_196:
        /*00bc*/ 	.word	0x00000000
        /*00c0*/ 	.short	0x0002
        /*00c2*/ 	.short	0x0010
        /*00c4*/ 	.byte	0x00, 0xf5, 0x21, 0x00


	//----- nvinfo : EIATTR_KPARAM_INFO
	.align		4
.L_197:
        /*00c8*/ 	.byte	0x04, 0x17
        /*00ca*/ 	.short	(.L_199 - .L_198)
.L_198:
        /*00cc*/ 	.word	0x00000000
        /*00d0*/ 	.short	0x0001
        /*00d2*/ 	.short	0x0008
        /*00d4*/ 	.byte	0x00, 0xf5, 0x21, 0x00


	//----- nvinfo : EIATTR_KPARAM_INFO
	.align		4
.L_199:
        /*00d8*/ 	.byte	0x04, 0x17
        /*00da*/ 	.short	(.L_201 - .L_200)
.L_200:
        /*00dc*/ 	.word	0x00000000
        /*00e0*/ 	.short	0x0000
        /*00e2*/ 	.short	0x0000
        /*00e4*/ 	.byte	0x00, 0xf5, 0x21, 0x00


	//----- nvinfo : EIATTR_SPARSE_MMA_MASK
	.align		4
.L_201:
        /*00e8*/ 	.byte	0x03, 0x50
        /*00ea*/ 	.short	0x0000


	//----- nvinfo : EIATTR_MAXREG_COUNT
	.align		4
        /*00ec*/ 	.byte	0x03, 0x1b
        /*00ee*/ 	.short	0x00ff


	//----- nvinfo : EIATTR_NUM_BARRIERS
	.align		4
        /*00f0*/ 	.byte	0x02, 0x4c
        /*00f2*/ 	.byte	0x01
	.zero		1


	//----- nvinfo : EIATTR_MERCURY_ISA_VERSION
	.align		4
        /*00f4*/ 	.byte	0x03, 0x5f
        /*00f6*/ 	.short	0x0101


	//----- nvinfo : EIATTR_COOP_GROUP_MASK_REGIDS
	.align		4
        /*00f8*/ 	.byte	0x04, 0x29
        /*00fa*/ 	.short	(.L_203 - .L_202)


	//   ....[0]....
.L_202:
        /*00fc*/ 	.word	0xffffffff


	//   ....[1]....
        /*0100*/ 	.word	0xffffffff


	//   ....[2]....
        /*0104*/ 	.word	0xffffffff


	//   ....[3]....
        /*0108*/ 	.word	0xffffffff


	//   ....[4]....
        /*010c*/ 	.word	0xffffffff


	//   ....[5]....
        /*0110*/ 	.word	0xffffffff


	//   ....[6]....
        /*0114*/ 	.word	0xffffffff


	//   ....[7]....
        /*0118*/ 	.word	0xffffffff


	//   ....[8]....
        /*011c*/ 	.word	0xffffffff


	//   ....[9]....
        /*0120*/ 	.word	0xffffffff


	//   ....[10]....
        /*0124*/ 	.word	0xffffffff


	//   ....[11]....
        /*0128*/ 	.word	0xffffffff


	//   ....[12]....
        /*012c*/ 	.word	0xffffffff


	//   ....[13]....
        /*0130*/ 	.word	0xffffffff


	//   ....[14]....
        /*0134*/ 	.word	0xffffffff


	//   ....[15]....
        /*0138*/ 	.word	0xffffffff


	//   ....[16]....
        /*013c*/ 	.word	0xffffffff


	//   ....[17]....
        /*0140*/ 	.word	0xffffffff


	//   ....[18]....
        /*0144*/ 	.word	0xffffffff


	//   ....[19]....
        /*0148*/ 	.word	0xffffffff


	//   ....[20]....
        /*014c*/ 	.word	0x0500000e


	//   ....[21]....
        /*0150*/ 	.word	0x0500000e


	//   ....[22]....
        /*0154*/ 	.word	0x0500000e


	//   ....[23]....
        /*0158*/ 	.word	0x0500000e


	//   ....[24]....
        /*015c*/ 	.word	0x0500000e


	//   ....[25]....
        /*0160*/ 	.word	0x0500000e


	//   ....[26]....
        /*0164*/ 	.word	0x0500000e


	//   ....[27]....
        /*0168*/ 	.word	0x0500000e


	//   ....[28]....
        /*016c*/ 	.word	0x0500000e


	//   ....[29]....
        /*0170*/ 	.word	0x0500000e


	//   ....[30]....
        /*0174*/ 	.word	0x0500000e


	//   ....[31]....
        /*0178*/ 	.word	0x0500000e


	//   ....[32]....
        /*017c*/ 	.word	0x0500000e


	//   ....[33]....
        /*0180*/ 	.word	0x0500000e


	//   ....[34]....
        /*0184*/ 	.word	0x0500000e


	//----- nvinfo : EIATTR_COOP_GROUP_INSTR_OFFSETS
	.align		4
.L_203:
        /*0188*/ 	.byte	0x04, 0x28
        /*018a*/ 	.short	(.L_205 - .L_204)


	//   ....[0]....
.L_204:
        /*018c*/ 	.word	0x00000810


	//   ....[1]....
        /*0190*/ 	.word	0x000008a0


	//   ....[2]....
        /*0194*/ 	.word	0x000008d0


	//   ....[3]....
        /*0198*/ 	.word	0x00000910


	//   ....[4]....
        /*019c*/ 	.word	0x00000940


	//   ....[5]....
        /*01a0*/ 	.word	0x000009d0


	//   ....[6]....
        /*01a4*/ 	.word	0x000009f0


	//   ....[7]....
        /*01a8*/ 	.word	0x00000a10


	//   ....[8]....
        /*01ac*/ 	.word	0x00000a30


	//   ....[9]....
        /*01b0*/ 	.word	0x00000a50


	//   ....[10]....
        /*01b4*/ 	.word	0x00000ab0


	//   ....[11]....
        /*01b8*/ 	.word	0x00000ad0


	//   ....[12]....
        /*01bc*/ 	.word	0x00000af0


	//   ....[13]....
        /*01c0*/ 	.word	0x00000b10


	//   ....[14]....
        /*01c4*/ 	.word	0x00000b30


	//   ....[15]....
        /*01c8*/ 	.word	0x00000bd0


	//   ....[16]....
        /*01cc*/ 	.word	0x00000bf0


	//   ....[17]....
        /*01d0*/ 	.word	0x00000c10


	//   ....[18]....
        /*01d4*/ 	.word	0x00000c30


	//   ....[19]....
        /*01d8*/ 	.word	0x00000c50


	//   ....[20]....
        /*01dc*/ 	.word	0x00002ab0


	//   ....[21]....
        /*01e0*/ 	.word	0x00002b20


	//   ....[22]....
        /*01e4*/ 	.word	0x00002b90


	//   ....[23]....
        /*01e8*/ 	.word	0x00002c00


	//   ....[24]....
        /*01ec*/ 	.word	0x00002c70


	//   ....[25]....
        /*01f0*/ 	.word	0x00002d00


	//   ....[26]....
        /*01f4*/ 	.word	0x00002da0


	//   ....[27]....
        /*01f8*/ 	.word	0x00002e10


	//   ....[28]....
        /*01fc*/ 	.word	0x00002e80


	//   ....[29]....
        /*0200*/ 	.word	0x00002ef0


	//   ....[30]....
        /*0204*/ 	.word	0x00002f80


	//   ....[31]....
        /*0208*/ 	.word	0x00002ff0


	//   ....[32]....
        /*020c*/ 	.word	0x00003060


	//   ....[33]....
        /*0210*/ 	.word	0x000030d0


	//   ....[34]....
        /*0214*/ 	.word	0x00003140


	//----- nvinfo : EIATTR_VRC_CTA_INIT_COUNT
	.align		4
.L_205:
        /*0218*/ 	.byte	0x02, 0x4a
	.zero		1
	.zero		1


	//----- nvinfo : EIATTR_EXIT_INSTR_OFFSETS
	.align		4
        /*021c*/ 	.byte	0x04, 0x1c
        /*021e*/ 	.short	(.L_207 - .L_206)


	//   ....[0]....
.L_206:
        /*0220*/ 	.word	0x00001030


	//   ....[1]....
        /*0224*/ 	.word	0x00001820


	//   ....[2]....
        /*0228*/ 	.word	0x00002a50


	//----- nvinfo : EIATTR_CRS_STACK_SIZE
	.align		4
.L_207:
        /*022c*/ 	.byte	0x04, 0x1e
        /*022e*/ 	.short	(.L_209 - .L_208)
.L_208:
        /*0230*/ 	.word	0x00000000


	//----- nvinfo : EIATTR_CBANK_PARAM_SIZE
	.align		4
.L_209:
        /*0234*/ 	.byte	0x03, 0x19
        /*0236*/ 	.short	0x004c


	//----- nvinfo : EIATTR_PARAM_CBANK
	.align		4
        /*0238*/ 	.byte	0x04, 0x0a
        /*023a*/ 	.short	(.L_211 - .L_210)
	.align		4
.L_210:
        /*023c*/ 	.word	index@(.nv.constant0.lamb_update_mixed_fp16)
        /*0240*/ 	.short	0x0380
        /*0242*/ 	.short	0x004c


	//----- nvinfo : EIATTR_SW_WAR
	.align		4
.L_211:
        /*0244*/ 	.byte	0x04, 0x36
        /*0246*/ 	.short	(.L_213 - .L_212)
.L_212:
        /*0248*/ 	.word	0x00000008
.L_213:


//--------------------- .nv.info.lamb_update_fused_f32 --------------------------
	.section	.nv.info.lamb_update_fused_f32,"",@"SHT_CUDA_INFO"
	.sectionflags	@""
	.align	4


	//----- nvinfo : EIATTR_CUDA_API_VERSION
	.align		4
        /*0000*/ 	.byte	0x04, 0x37
        /*0002*/ 	.short	(.L_215 - .L_214)
.L_214:
        /*0004*/ 	.word	0x00000082


	//----- nvinfo : EIATTR_KPARAM_INFO
	.align		4
.L_215:
        /*0008*/ 	.byte	0x04, 0x17
        /*000a*/ 	.short	(.L_217 - .L_216)
.L_216:
        /*000c*/ 	.word	0x00000000
        /*0010*/ 	.short	0x000b
        /*0012*/ 	.short	0x003c
        /*0014*/ 	.byte	0x00, 0xf0, 0x11, 0x00


	//----- nvinfo : EIATTR_KPARAM_INFO
	.align		4
.L_217:
        /*0018*/ 	.byte	0x04, 0x17
        /*001a*/ 	.short	(.L_219 - .L_218)
.L_218:
        /*001c*/ 	.word	0x00000000
        /*0020*/ 	.short	0x000a
        /*0022*/ 	.short	0x0038
        /*0024*/ 	.byte	0x00, 0xf0, 0x11, 0x00


	//----- nvinfo : EIATTR_KPARAM_INFO
	.align		4
.L_219:
        /*0028*/ 	.byte	0x04, 0x17
        /*002a*/ 	.short	(.L_221 - .L_220)
.L_220:
        /*002c*/ 	.word	0x00000000
        /*0030*/ 	.short	0x0009
        /*0032*/ 	.short	0x0034
        /*0034*/ 	.byte	0x00, 0xf0, 0x11, 0x00


	//----- nvinfo : EIATTR_KPARAM_INFO
	.align		4
.L_221:
        /*0038*/ 	.byte	0x04, 0x17
        /*003a*/ 	.short	(.L_223 - .L_222)
.L_222:
        /*003c*/ 	.word	0x00000000
        /*0040*/ 	.short	0x0008
        /*0042*/ 	.short	0x0030
        /*0044*/ 	.byte	0x00, 0xf0, 0x11, 0x00


	//----- nvinfo : EIATTR_KPARAM_INFO
	.align		4
.L_223:
        /*0048*/ 	.byte	0x04, 0x17
        /*004a*/ 	.short	(.L_225 - .L_224)
.L_224:
        /*004c*/ 	.word	0x00000000
        /*0050*/ 	.short	0x0007
        /*0052*/ 	.short	0x002c
        /*0054*/ 	.byte	0x00, 0xf0, 0x11, 0x00


	//----- nvinfo : EIATTR_KPARAM_INFO
	.align		4
.L_225:
        /*0058*/ 	.byte	0x04, 0x17
        /*005a*/ 	.short	(.L_227 - .L_226)
.L_226:
        /*005c*/ 	.word	0x00000000
        /*0060*/ 	.short	0x0006
        /*0062*/ 	.short	0x0028
        /*0064*/ 	.byte	0x00, 0xf0, 0x11, 0x00


	//----- nvinfo : EIATTR_KPARAM_INFO
	.align		4
.L_227:
        /*0068*/ 	.byte	0x04, 0x17
        /*006a*/ 	.short	(.L_229 - .L_228)
.L_228:
        /*006c*/ 	.word	0x00000000
        /*0070*/ 	.short	0x0005
        /*0072*/ 	.short	0x0024
        /*0074*/ 	.byte	0x00, 0xf0, 0x11, 0x00


	//----- nvinfo : EIATTR_KPARAM_INFO
	.align		4
.L_229:
        /*0078*/ 	.byte	0x04, 0x17
        /*007a*/ 	.short	(.L_231 - .L_230)
.L_230:
        /*007c*/ 	.word	0x00000000
        /*0080*/ 	.short	0x0004
        /*0082*/ 	.short	0x0020
        /*0084*/ 	.byte	0x00, 0xf0, 0x11, 0x00


	//----- nvinfo : EIATTR_KPARAM_INFO
	.align		4
.L_231:
        /*0088*/ 	.byte	0x04, 0x17
        /*008a*/ 	.short	(.L_233 - .L_232)
.L_232:
        /*008c*/ 	.word	0x00000000
        /*0090*/ 	.short	0x0003
        /*0092*/ 	.short	0x0018
        /*0094*/ 	.byte	0x00, 0xf5, 0x21, 0x00


	//----- nvinfo : EIATTR_KPARAM_INFO
	.align		4
.L_233:
        /*0098*/ 	.byte	0x04, 0x17
        /*009a*/ 	.short	(.L_235 - .L_234)
.L_234:
        /*009c*/ 	.word	0x00000000
        /*00a0*/ 	.short	0x0002
        /*00a2*/ 	.short	0x0010
        /*00a4*/ 	.byte	0x00, 0xf5, 0x21, 0x00


	//----- nvinfo : EIATTR_KPARAM_INFO
	.align		4
.L_235:
        /*00a8*/ 	.byte	0x04, 0x17
        /*00aa*/ 	.short	(.L_237 - .L_236)
.L_236:
        /*00ac*/ 	.word	0x00000000
        /*00b0*/ 	.short	0x0001
        /*00b2*/ 	.short	0x0008
        /*00b4*/ 	.byte	0x00, 0xf5, 0x21, 0x00


	//----- nvinfo : EIATTR_KPARAM_INFO
	.align		4
.L_237:
        /*00b8*/ 	.byte	0x04, 0x17
        /*00ba*/ 	.short	(.L_239 - .L_238)
.L_238:
        /*00bc*/ 	.word	0x00000000
        /*00c0*/ 	.short	0x0000
        /*00c2*/ 	.short	0x0000
        /*00c4*/ 	.byte	0x00, 0xf5, 0x21, 0x00


	//----- nvinfo : EIATTR_SPARSE_MMA_MASK
	.align		4
.L_239:
        /*00c8*/ 	.byte	0x03, 0x50
        /*00ca*/ 	.short	0x0000


	//----- nvinfo : EIATTR_MAXREG_COUNT
	.align		4
        /*00cc*/ 	.byte	0x03, 0x1b
        /*00ce*/ 	.short	0x00ff


	//----- nvinfo : EIATTR_NUM_BARRIERS
	.align		4
        /*00d0*/ 	.byte	0x02, 0x4c
        /*00d2*/ 	.byte	0x01
	.zero		1


	//----- nvinfo : EIATTR_MERCURY_ISA_VERSION
	.align		4
        /*00d4*/ 	.byte	0x03, 0x5f
        /*00d6*/ 	.short	0x0101


	//----- nvinfo : EIATTR_COOP_GROUP_MASK_REGIDS
	.align		4
        /*00d8*/ 	.byte	0x04, 0x29
        /*00da*/ 	.short	(.L_241 - .L_240)


	//   ....[0]....
.L_240:
        /*00dc*/ 	.word	0xffffffff


	//   ....[1]....
        /*00e0*/ 	.word	0xffffffff


	//   ....[2]....
        /*00e4*/ 	.word	0xffffffff


	//   ....[3]....
        /*00e8*/ 	.word	0xffffffff


	//   ....[4]....
        /*00ec*/ 	.word	0xffffffff


	//   ....[5]....
        /*00f0*/ 	.word	0xffffffff


	//   ....[6]....
        /*00f4*/ 	.word	0xffffffff


	//   ....[7]....
        /*00f8*/ 	.word	0xffffffff


	//   ....[8]....
        /*00fc*/ 	.word	0xffffffff


	//   ....[9]....
        /*0100*/ 	.word	0xffffffff


	//   ....[10]....
        /*0104*/ 	.word	0xffffffff


	//   ....[11]....
        /*0108*/ 	.word	0xffffffff


	//   ....[12]....
        /*010c*/ 	.word	0xffffffff


	//   ....[13]....
        /*0110*/ 	.word	0xffffffff


	//   ....[14]....
        /*0114*/ 	.word	0xffffffff


	//   ....[15]....
        /*0118*/ 	.word	0xffffffff


	//   ....[16]....
        /*011c*/ 	.word	0xffffffff


	//   ....[17]....
        /*0120*/ 	.word	0xffffffff


	//   ....[18]....
        /*0124*/ 	.word	0xffffffff


	//   ....[19]....
        /*0128*/ 	.word	0xffffffff


	//   ....[20]....
        /*012c*/ 	.word	0x0500000e


	//   ....[21]....
        /*0130*/ 	.word	0x0500000e


	//   ....[22]....
        /*0134*/ 	.word	0x0500000e


	//   ....[23]....
        /*0138*/ 	.word	0x0500000e


	//   ....[24]....
        /*013c*/ 	.word	0x0500000e


	//   ....[25]....
        /*0140*/ 	.word	0x0500000e


	//   ....[26]....
        /*0144*/ 	.word	0x0500000e


	//   ....[27]....
        /*0148*/ 	.word	0x0500000e


	//   ....[28]....
        /*014c*/ 	.word	0x0500000e


	//   ....[29]....
        /*0150*/ 	.word	0x0500000e


	//   ....[30]....
        /*0154*/ 	.word	0x0500000e


	//   ....[31]....
        /*0158*/ 	.word	0x0500000e


	//   ....[32]....
        /*015c*/ 	.word	0x0500000e


	//   ....[33]....
        /*0160*/ 	.word	0x0500000e


	//   ....[34]....
        /*0164*/ 	.word	0x0500000e


	//----- nvinfo : EIATTR_COOP_GROUP_INSTR_OFFSETS
	.align		4
.L_241:
        /*0168*/ 	.byte	0x04, 0x28
        /*016a*/ 	.short	(.L_243 - .L_242)


	//   ....[0]....
.L_242:
        /*016c*/ 	.word	0x00000720


	//   ....[1]....
        /*0170*/ 	.word	0x000007b0


	//   ....[2]....
        /*0174*/ 	.word	0x000007d0


	//   ....[3]....
        /*0178*/ 	.word	0x000007f0


	//   ....[4]....
        /*017c*/ 	.word	0x00000830


	//   ....[5]....
        /*0180*/ 	.word	0x000008d0


	//   ....[6]....
        /*0184*/ 	.word	0x000008f0


	//   ....[7]....
        /*0188*/ 	.word	0x00000910


	//   ....[8]....
        /*018c*/ 	.word	0x00000930


	//   ....[9]....
        /*0190*/ 	.word	0x00000950


	//   ....[10]....
        /*0194*/ 	.word	0x000009b0


	//   ....[11]....
        /*0198*/ 	.word	0x000009d0


	//   ....[12]....
        /*019c*/ 	.word	0x000009f0


	//   ....[13]....
        /*01a0*/ 	.word	0x00000a10


	//   ....[14]....
        /*01a4*/ 	.word	0x00000a30


	//   ....[15]....
        /*01a8*/ 	.word	0x00000b10


	//   ....[16]....
        /*01ac*/ 	.word	0x00000b30


	//   ....[17]....
        /*01b0*/ 	.word	0x00000b50


	//   ....[18]....
        /*01b4*/ 	.word	0x00000b70


	//   ....[19]....
        /*01b8*/ 	.word	0x00000b90


	//   ....[20]....
        /*01bc*/ 	.word	0x00002920


	//   ....[21]....
        /*01c0*/ 	.word	0x00002990


	//   ....[22]....
        /*01c4*/ 	.word	0x00002a00


	//   ....[23]....
        /*01c8*/ 	.word	0x00002a70


	//   ....[24]....
        /*01cc*/ 	.word	0x00002ae0


	//   ....[25]....
        /*01d0*/ 	.word	0x00002b70


	//   ....[26]....
        /*01d4*/ 	.word	0x00002c10


	//   ....[27]....
        /*01d8*/ 	.word	0x00002c80


	//   ....[28]....
        /*01dc*/ 	.word	0x00002cf0


	//   ....[29]....
        /*01e0*/ 	.word	0x00002d60


	//   ....[30]....
        /*01e4*/ 	.word	0x00002df0


	//   ....[31]....
        /*01e8*/ 	.word	0x00002e60


	//   ....[32]....
        /*01ec*/ 	.word	0x00002ed0


	//   ....[33]....
        /*01f0*/ 	.word	0x00002f40


	//   ....[34]....
        /*01f4*/ 	.word	0x00002fb0


	//----- nvinfo : EIATTR_VRC_CTA_INIT_COUNT
	.align		4
.L_243:
        /*01f8*/ 	.byte	0x02, 0x4a
	.zero		1
	.zero		1


	//----- nvinfo : EIATTR_EXIT_INSTR_OFFSETS
	.align		4
        /*01fc*/ 	.byte	0x04, 0x1c
        /*01fe*/ 	.short	(.L_245 - .L_244)


	//   ....[0]....
.L_244:
        /*0200*/ 	.word	0x00000fe0


	//   ....[1]....
        /*0204*/ 	.word	0x00001780


	//   ....[2]....
        /*0208*/ 	.word	0x000028c0


	//----- nvinfo : EIATTR_CRS_STACK_SIZE
	.align		4
.L_245:
        /*020c*/ 	.byte	0x04, 0x1e
        /*020e*/ 	.short	(.L_247 - .L_246)
.L_246:
        /*0210*/ 	.word	0x00000000


	//----- nvinfo : EIATTR_CBANK_PARAM_SIZE
	.align		4
.L_247:
        /*0214*/ 	.byte	0x03, 0x19
        /*0216*/ 	.short	0x0040


	//----- nvinfo : EIATTR_PARAM_CBANK
	.align		4
        /*0218*/ 	.byte	0x04, 0x0a
        /*021a*/ 	.short	(.L_249 - .L_248)
	.align		4
.L_248:
        /*021c*/ 	.word	index@(.nv.constant0.lamb_update_fused_f32)
        /*0220*/ 	.short	0x0380
        /*0222*/ 	.short	0x0040


	//----- nvinfo : EIATTR_SW_WAR
	.align		4
.L_249:
        /*0224*/ 	.byte	0x04, 0x36
        /*0226*/ 	.short	(.L_251 - .L_250)
.L_250:
        /*0228*/ 	.word	0x00000008
.L_251:


//--------------------- .nv.info.lamb_update_f32  --------------------------
	.section	.nv.info.lamb_update_f32,"",@"SHT_CUDA_INFO"
	.sectionflags	@""
	.align	4


	//----- nvinfo : EIATTR_CUDA_API_VERSION
	.align		4
        /*0000*/ 	.byte	0x04, 0x37
        /*0002*/ 	.short	(.L_253 - .L_252)
.L_252:
        /*0004*/ 	.word	0x00000082


	//----- nvinfo : EIATTR_KPARAM_INFO
	.align		4
.L_253:
        /*0008*/ 	.byte	0x04, 0x17
        /*000a*/ 	.short	(.L_255 - .L_254)
.L_254:
        /*000c*/ 	.word	0x00000000
        /*0010*/ 	.short	0x000e
        /*0012*/ 	.short	0x0050
        /*0014*/ 	.byte	0x00, 0xf0, 0x11, 0x00


	//----- nvinfo : EIATTR_KPARAM_INFO
	.align		4
.L_255:
        /*0018*/ 	.byte	0x04, 0x17
        /*001a*/ 	.short	(.L_257 - .L_256)
.L_256:
        /*001c*/ 	.word	0x00000000
        /*0020*/ 	.short	0x000d
        /*0022*/ 	.short	0x004c
        /*0024*/ 	.byte	0x00, 0xf0, 0x11, 0x00


	//----- nvinfo : EIATTR_KPARAM_INFO
	.align		4
.L_257:
        /*0028*/ 	.byte	0x04, 0x17
        /*002a*/ 	.short	(.L_259 - .L_258)
.L_258:
        /*002c*/ 	.word	0x00000000
        /*0030*/ 	.short	0x000c
        /*0032*/ 	.short	0x0048
        /*0034*/ 	.byte	0x00, 0xf0, 0x11, 0x00


	//----- nvinfo : EIATTR_KPARAM_INFO
	.align		4
.L_259:
        /*0038*/ 	.byte	0x04, 0x17
        /*003a*/ 	.short	(.L_261 - .L_260)
.L_260:
        /*003c*/ 	.word	0x00000000
        /*0040*/ 	.short	0x000b
        /*0042*/ 	.short	0x0044
        /*0044*/ 	.byte	0x00, 0xf0, 0x11, 0x00


	//----- nvinfo : EIATTR_KPARAM_INFO
	.align		4
.L_261:
        /*0048*/ 	.byte	0x04, 0x17
        /*004a*/ 	.short	(.L_263 - .L_262)
.L_262:
        /*004c*/ 	.word	0x00000000
        /*0050*/ 	.short	0x000a
        /*0052*/ 	.short	0x0040
        /*0054*/ 	.byte	0x00, 0xf0, 0x11, 0x00


	//----- nvinfo : EIATTR_KPARAM_INFO
	.align		4
.L_263:
        /*0058*/ 	.byte	0x04, 0x17
        /*005a*/ 	.short	(.L_265 - .L_264)
.L_264:
        /*005c*/ 	.word	0x00000000
        /*0060*/ 	.short	0x0009
        /*0062*/ 	.short	0x003c
        /*0064*/ 	.byte	0x00, 0xf0, 0x11, 0x00


	//----- nvinfo : EIATTR_KPARAM_INFO
	.align		4
.L_265:
        /*0068*/ 	.byte	0x04, 0x17
        /*006a*/ 	.short	(.L_267 - .L_266)
.L_266:
        /*006c*/ 	.word	0x00000000
        /*0070*/ 	.short	0x0008
        /*0072*/ 	.short	0x0038
        /*0074*/ 	.byte	0x00, 0xf0, 0x11, 0x00


	//----- nvinfo : EIATTR_KPARAM_INFO
	.align		4
.L_267:
        /*0078*/ 	.byte	0x04, 0x17
        /*007a*/ 	.short	(.L_269 - .L_268)
.L_268:
        /*007c*/ 	.word	0x00000000
        /*0080*/ 	.short	0x0007
        /*0082*/ 	.short	0x0034
        /*0084*/ 	.byte	0x00, 0xf0, 0x11, 0x00


	//----- nvinfo : EIATTR_KPARAM_INFO
	.align		4
.L_269:
        /*0088*/ 	.byte	0x04, 0x17
        /*008a*/ 	.short	(.L_271 - .L_270)
.L_270:
        /*008c*/ 	.word	0x00000000
        /*0090*/ 	.short	0x0006
        /*0092*/ 	.short	0x0030
        /*0094*/ 	.byte	0x00, 0xf0, 0x11, 0x00


	//----- nvinfo : EIATTR_KPARAM_INFO
	.align		4
.L_271:
        /*0098*/ 	.byte	0x04, 0x17
        /*009a*/ 	.short	(.L_273 - .L_272)
.L_272:
        /*009c*/ 	.word	0x00000000
        /*00a0*/ 	.short	0x0005
        /*00a2*/ 	.short	0x0028
        /*00a4*/ 	.byte	0x00, 0xf5, 0x21, 0x00


	//----- nvinfo : EIATTR_KPARAM_INFO
	.align		4
.L_273:
        /*00a8*/ 	.byte	0x04, 0x17
        /*00aa*/ 	.short	(.L_275 - .L_274)
.L_274:
        /*00ac*/ 	.word	0x00000000
        /*00b0*/ 	.short	0x0004
        /*00b2*/ 	.short	0x0020
        /*00b4*/ 	.byte	0x00, 0xf5, 0x21, 0x00


	//----- nvinfo : EIATTR_KPARAM_INFO
	.align		4
.L_275:
        /*00b8*/ 	.byte	0x04, 0x17
        /*00ba*/ 	.short	(.L_277 - .L_276)
.L_276:
        /*00bc*/ 	.word	0x00000000
        /*00c0*/ 	.short	0x0003
        /*00c2*/ 	.short	0x0018
        /*00c4*/ 	.byte	0x00, 0xf5, 0x21, 0x00


	//----- nvinfo : EIATTR_KPARAM_INFO
	.align		4
.L_277:
        /*00c8*/ 	.byte	0x04, 0x17
        /*00ca*/ 	.short	(.L_279 - .L_278)
.L_278:
        /*00cc*/ 	.word	0x00000000
        /*00d0*/ 	.short	0x0002
        /*00d2*/ 	.short	0x0010
        /*00d4*/ 	.byte	0x00, 0xf5, 0x21, 0x00


	//----- nvinfo : EIATTR_KPARAM_INFO
	.align		4
.L_279:
        /*00d8*/ 	.byte	0x04, 0x17
        /*00da*/ 	.short	(.L_281 - .L_280)
.L_280:
        /*00dc*/ 	.word	0x00000000
        /*00e0*/ 	.short	0x0001
        /*00e2*/ 	.short	0x0008
        /*00e4*/ 	.byte	0x00, 0xf5, 0x21, 0x00


	//----- nvinfo : EIATTR_KPARAM_INFO
	.align		4
.L_281:
        /*00e8*/ 	.byte	0x04, 0x17
        /*00ea*/ 	.short	(.L_283 - .L_282)
.L_282:
        /*00ec*/ 	.word	0x00000000
        /*00f0*/ 	.short	0x0000
        /*00f2*/ 	.short	0x0000
        /*00f4*/ 	.byte	0x00, 0xf5, 0x21, 0x00


	//----- nvinfo : EIATTR_SPARSE_MMA_MASK
	.align		4
.L_283:
        /*00f8*/ 	.byte	0x03, 0x50
        /*00fa*/ 	.short	0x0000


	//----- nvinfo : EIATTR_MAXREG_COUNT
	.align		4
        /*00fc*/ 	.byte	0x03, 0x1b
        /*00fe*/ 	.short	0x00ff


	//----- nvinfo : EIATTR_NUM_BARRIERS
	.align		4
        /*0100*/ 	.byte	0x02, 0x4c
        /*0102*/ 	.byte	0x01
	.zero		1


	//----- nvinfo : EIATTR_MERCURY_ISA_VERSION
	.align		4
        /*0104*/ 	.byte	0x03, 0x5f
        /*0106*/ 	.short	0x0101


	//----- nvinfo : EIATTR_VRC_CTA_INIT_COUNT
	.align		4
        /*0108*/ 	.byte	0x02, 0x4a
	.zero		1
	.zero		1


	//----- nvinfo : EIATTR_EXIT_INSTR_OFFSETS
	.align		4
        /*010c*/ 	.byte	0x04, 0x1c
        /*010e*/ 	.short	(.L_285 - .L_284)


	//   ....[0]....
.L_284:
        /*0110*/ 	.word	0x00000510


	//   ....[1]....
        /*0114*/ 	.word	0x00000bc0


	//   ....[2]....
        /*0118*/ 	.word	0x000010f0


	//----- nvinfo : EIATTR_CRS_STACK_SIZE
	.align		4
.L_285:
        /*011c*/ 	.byte	0x04, 0x1e
        /*011e*/ 	.short	(.L_287 - .L_286)
.L_286:
        /*0120*/ 	.word	0x00000000


	//----- nvinfo : EIATTR_CBANK_PARAM_SIZE
	.align		4
.L_287:
        /*0124*/ 	.byte	0x03, 0x19
        /*0126*/ 	.short	0x0054


	//----- nvinfo : EIATTR_PARAM_CBANK
	.align		4
        /*0128*/ 	.byte	0x04, 0x0a
        /*012a*/ 	.short	(.L_289 - .L_288)
	.align		4
.L_288:
        /*012c*/ 	.word	index@(.nv.constant0.lamb_update_f32)
        /*0130*/ 	.short	0x0380
        /*0132*/ 	.short	0x0054


	//----- nvinfo : EIATTR_SW_WAR
	.align		4
.L_289:
        /*0134*/ 	.byte	0x04, 0x36
        /*0136*/ 	.short	(.L_291 - .L_290)
.L_290:
        /*0138*/ 	.word	0x00000008
.L_291:


//--------------------- .nv.callgraph             --------------------------
	.section	.nv.callgraph,"",@"SHT_CUDA_CALLGRAPH"
	.align	4
	.sectionentsize	8
	.align		4
        /*0000*/ 	.word	0x00000000
	.align		4
        /*0004*/ 	.word	0xffffffff
	.align		4
        /*0008*/ 	.word	0x00000000
	.align		4
        /*000c*/ 	.word	0xfffffffe
	.align		4
        /*0010*/ 	.word	0x00000000
	.align		4
        /*0014*/ 	.word	0xfffffffd
	.align		4
        /*0018*/ 	.word	0x00000000
	.align		4
        /*001c*/ 	.word	0xfffffffc


//--------------------- .nv.constant4             --------------------------
	.section	.nv.constant4,"a",@progbits
	.align	8
	.align		8
.nv.constant4:
        /*0000*/ 	.dword	_ZN34_INTERNAL_917358e6_4_k_cu_1c70afcf4cuda3std3__45__cpo5beginE
	.align		8
        /*0008*/ 	.dword	_ZN34_INTERNAL_917358e6_4_k_cu_1c70afcf4cuda3std3__45__cpo3endE
	.align		8
        /*0010*/ 	.dword	_ZN34_INTERNAL_917358e6_4_k_cu_1c70afcf4cuda3std3__45__cpo6cbeginE
	.align		8
        /*0018*/ 	.dword	_ZN34_INTERNAL_917358e6_4_k_cu_1c70afcf4cuda3std3__45__cpo4cendE
	.align		8
        /*0020*/ 	.dword	_ZN34_INTERNAL_917358e6_4_k_cu_1c70afcf4cuda3std3__45__cpo6rbeginE
	.align		8
        /*0028*/ 	.dword	_ZN34_INTERNAL_917358e6_4_k_cu_1c70afcf4cuda3std3__45__cpo4rendE
	.align		8
        /*0030*/ 	.dword	_ZN34_INTERNAL_917358e6_4_k_cu_1c70afcf4cuda3std3__45__cpo7crbeginE
	.align		8
        /*0038*/ 	.dword	_ZN34_INTERNAL_917358e6_4_k_cu_1c70afcf4cuda3std3__45__cpo5crendE
	.align		8
        /*0040*/ 	.dword	_ZN34_INTERNAL_917358e6_4_k_cu_1c70afcf4cuda3std3__436_GLOBAL__N__917358e6_4_k_cu_1c70afcf6ignoreE
	.align		8
        /*0048*/ 	.dword	_ZN34_INTERNAL_917358e6_4_k_cu_1c70afcf4cuda3std3__419piecewise_constructE
	.align		8
        /*0050*/ 	.dword	_ZN34_INTERNAL_917358e6_4_k_cu_1c70afcf4cuda3std3__48in_placeE
	.align		8
        /*0058*/ 	.dword	_ZN34_INTERNAL_917358e6_4_k_cu_1c70afcf4cuda3std3__420unreachable_sentinelE
	.align		8
        /*0060*/ 	.dword	_ZN34_INTERNAL_917358e6_4_k_cu_1c70afcf4cuda3std3__47nulloptE
	.align		8
        /*0068*/ 	.dword	_ZN34_INTERNAL_917358e6_4_k_cu_1c70afcf4cuda3std3__48unexpectE
	.align		8
        /*0070*/ 	.dword	_ZN34_INTERNAL_917358e6_4_k_cu_1c70afcf4cuda3std6ranges3__45__cpo4swapE
	.align		8
        /*0078*/ 	.dword	_ZN34_INTERNAL_917358e6_4_k_cu_1c70afcf4cuda3std6ranges3__45__cpo9iter_moveE
	.align		8
        /*0080*/ 	.dword	_ZN34_INTERNAL_917358e6_4_k_cu_1c70afcf4cuda3std6ranges3__45__cpo5beginE
	.align		8
        /*0088*/ 	.dword	_ZN34_INTERNAL_917358e6_4_k_cu_1c70afcf4cuda3std6ranges3__45__cpo3endE
	.align		8
        /*0090*/ 	.dword	_ZN34_INTERNAL_917358e6_4_k_cu_1c70afcf4cuda3std6ranges3__45__cpo6cbeginE
	.align		8
        /*0098*/ 	.dword	_ZN34_INTERNAL_917358e6_4_k_cu_1c70afcf4cuda3std6ranges3__45__cpo4cendE
	.align		8
        /*00a0*/ 	.dword	_ZN34_INTERNAL_917358e6_4_k_cu_1c70afcf4cuda3std6ranges3__45__cpo7advanceE
	.align		8
        /*00a8*/ 	.dword	_ZN34_INTERNAL_917358e6_4_k_cu_1c70afcf4cuda3std6ranges3__45__cpo9iter_swapE
	.align		8
        /*00b0*/ 	.dword	_ZN34_INTERNAL_917358e6_4_k_cu_1c70afcf4cuda3std6ranges3__45__cpo4nextE
	.align		8
        /*00b8*/ 	.dword	_ZN34_INTERNAL_917358e6_4_k_cu_1c70afcf4cuda3std6ranges3__45__cpo4prevE
	.align		8
        /*00c0*/ 	.dword	_ZN34_INTERNAL_917358e6_4_k_cu_1c70afcf4cuda3std6ranges3__45__cpo4dataE
	.align		8
        /*00c8*/ 	.dword	_ZN34_INTERNAL_917358e6_4_k_cu_1c70afcf4cuda3std6ranges3__45__cpo5cdataE
	.align		8
        /*00d0*/ 	.dword	_ZN34_INTERNAL_917358e6_4_k_cu_1c70afcf4cuda3std6ranges3__45__cpo4sizeE
	.align		8
        /*00d8*/ 	.dword	_ZN34_INTERNAL_917358e6_4_k_cu_1c70afcf4cuda3std6ranges3__45__cpo5ssizeE
	.align		8
        /*00e0*/ 	.dword	_ZN34_INTERNAL_917358e6_4_k_cu_1c70afcf4cuda3std6ranges3__45__cpo8distanceE
	.align		8
        /*00e8*/ 	.dword	_ZN34_INTERNAL_917358e6_4_k_cu_1c70afcf6thrust24THRUST_300001_SM_1000_NS6system6detail10sequential3seqE
	.align		8
        /*00f0*/ 	.dword	_ZN34_INTERNAL_917358e6_4_k_cu_1c70afcf6thrust24THRUST_300001_SM_1000_NS12placeholders2_1E
	.align		8
        /*00f8*/ 	.dword	_ZN34_INTERNAL_917358e6_4_k_cu_1c70afcf6thrust24THRUST_300001_SM_1000_NS12placeholders2_2E
	.align		8
        /*0100*/ 	.dword	_ZN34_INTERNAL_917358e6_4_k_cu_1c70afcf6thrust24THRUST_300001_SM_1000_NS12placeholders2_3E
	.align		8
        /*0108*/ 	.dword	_ZN34_INTERNAL_917358e6_4_k_cu_1c70afcf6thrust24THRUST_300001_SM_1000_NS12placeholders2_4E
	.align		8
        /*0110*/ 	.dword	_ZN34_INTERNAL_917358e6_4_k_cu_1c70afcf6thrust24THRUST_300001_SM_1000_NS12placeholders2_5E
	.align		8
        /*0118*/ 	.dword	_ZN34_INTERNAL_917358e6_4_k_cu_1c70afcf6thrust24THRUST_300001_SM_1000_NS12placeholders2_6E
	.align		8
        /*0120*/ 	.dword	_ZN34_INTERNAL_917358e6_4_k_cu_1c70afcf6thrust24THRUST_300001_SM_1000_NS12placeholders2_7E
	.align		8
        /*0128*/ 	.dword	_ZN34_INTERNAL_917358e6_4_k_cu_1c70afcf6thrust24THRUST_300001_SM_1000_NS12placeholders2_8E
	.align		8
        /*0130*/ 	.dword	_ZN34_INTERNAL_917358e6_4_k_cu_1c70afcf6thrust24THRUST_300001_SM_1000_NS12placeholders2_9E
	.align		8
        /*0138*/ 	.dword	_ZN34_INTERNAL_917358e6_4_k_cu_1c70afcf6thrust24THRUST_300001_SM_1000_NS12placeholders3_10E


//--------------------- .text._ZN3cub18CUB_300001_SM_10006detail11EmptyKernelIvEEvv --------------------------
	.section	.text._ZN3cub18CUB_300001_SM_10006detail11EmptyKernelIvEEvv,"ax",@progbits
	.align	128
        .global         _ZN3cub18CUB_300001_SM_10006detail11EmptyKernelIvEEvv
        .type           _ZN3cub18CUB_300001_SM_10006detail11EmptyKernelIvEEvv,@function
        .size           _ZN3cub18CUB_300001_SM_10006detail11EmptyKernelIvEEvv,(.L_x_413 - _ZN3cub18CUB_300001_SM_10006detail11EmptyKernelIvEEvv)
        .other          _ZN3cub18CUB_300001_SM_10006detail11EmptyKernelIvEEvv,@"STO_CUDA_ENTRY STV_DEFAULT"
_ZN3cub18CUB_300001_SM_10006detail11EmptyKernelIvEEvv:
.text._ZN3cub18CUB_300001_SM_10006detail11EmptyKernelIvEEvv:
[----:B------:R-:W-:Y:S01]  /*0000*/  LDC R1, c[0x0][0x37c] ;  /* 0x0000df00ff017b82 */ /* 0x000fe20000000800 */
[----:B------:R-:W-:Y:S05]  /*0010*/  EXIT ;  /* 0x000000000000794d */ /* 0x000fea0003800000 */
.L_x_0:
[----:B------:R-:W-:-:S00]  /*0020*/  BRA `(.L_x_0) ;  /* 0xfffffffc00fc7947 */ /* 0x000fc0000383ffff */
[----:B------:R-:W-:-:S00]  /*0030*/  NOP ;  /* 0x0000000000007918 */ /* 0x000fc00000000000 */
        /* <DEDUP_REMOVED lines=12> */
.L_x_413:


//--------------------- .text.compute_layer_norms_f32 --------------------------
	.section	.text.compute_layer_norms_f32,"ax",@progbits
	.align	128
        .global         compute_layer_norms_f32
        .type           compute_layer_norms_f32,@function
        .size           compute_layer_norms_f32,(.L_x_414 - compute_layer_norms_f32)
        .other          compute_layer_norms_f32,@"STO_CUDA_ENTRY STV_DEFAULT"
compute_layer_norms_f32:
.text.compute_layer_norms_f32:
[----:B------:R-:W-:Y:S01]  /*0000*/  LDC R1, c[0x0][0x37c] ;  /* 0x0000df00ff017b82 */ /* 0x000fe20000000800 */
[----:B------:R-:W0:Y:S01]  /*0010*/  S2R R0, SR_CTAID.Y ;  /* 0x0000000000007919 */ /* 0x000e220000002600 */
[----:B------:R-:W0:Y:S02]  /*0020*/  LDCU UR4, c[0x0][0x3b0] ;  /* 0x00007600ff0477ac */ /* 0x000e240008000800 */
[----:B0-----:R-:W-:-:S13]  /*0030*/  ISETP.GE.AND P0, PT, R0, UR4, PT ;  /* 0x0000000400007c0c */ /* 0x001fda000bf06270 */
[----:B------:R-:W-:Y:S05]  /*0040*/  @P0 EXIT ;  /* 0x000000000000094d */ /* 0x000fea0003800000 */
[----:B------:R-:W0:Y:S01]  /*0050*/  LDC.64 R6, c[0x0][0x3a8] ;  /* 0x0000ea00ff067b82 */ /* 0x000e220000000a00 */
[----:B------:R-:W1:Y:S07]  /*0060*/  LDCU.64 UR6, c[0x0][0x358] ;  /* 0x00006b00ff0677ac */ /* 0x000e6e0008000a00 */
[----:B------:R-:W2:Y:S01]  /*0070*/  LDC.64 R8, c[0x0][0x3a0] ;  /* 0x0000e800ff087b82 */ /* 0x000ea20000000a00 */
[----:B0-----:R-:W-:-:S06]  /*0080*/  IMAD.WIDE.U32 R6, R0, 0x4, R6 ;  /* 0x0000000400067825 */ /* 0x001fcc00078e0006 */
[----:B-1----:R-:W3:Y:S01]  /*0090*/  LDG.E.CONSTANT R6, desc[UR6][R6.64] ;  /* 0x0000000606067981 */ /* 0x002ee2000c1e9900 */
[----:B--2---:R-:W-:-:S06]  /*00a0*/  IMAD.WIDE.U32 R8, R0, 0x4, R8 ;  /* 0x0000000400087825 */ /* 0x004fcc00078e0008 */
[----:B------:R-:W2:Y:S01]  /*00b0*/  LDG.E.CONSTANT R9, desc[UR6][R8.64] ;  /* 0x0000000608097981 */ /* 0x000ea2000c1e9900 */
[----:B------:R-:W0:Y:S01]  /*00c0*/  S2R R2, SR_TID.X ;  /* 0x0000000000027919 */ /* 0x000e220000002100 */
[----:B------:R-:W0:Y:S08]  /*00d0*/  S2UR UR4, SR_CTAID.X ;  /* 0x00000000000479c3 */ /* 0x000e300000002500 */
[----:B------:R-:W0:Y:S01]  /*00e0*/  LDC R5, c[0x0][0x360] ;  /* 0x0000d800ff057b82 */ /* 0x000e220000000800 */
[----:B------:R-:W-:Y:S01]  /*00f0*/  BSSY.RECONVERGENT B0, `(.L_x_1) ;  /* 0x000003a000007945 */ /* 0x000fe20003800200 */
[----:B------:R-:W-:-:S02]  /*0100*/  HFMA2 R4, -RZ, RZ, 0, 0 ;  /* 0x00000000ff047431 */ /* 0x000fc400000001ff */
[----:B0-----:R-:W-:Y:S01]  /*0110*/  IMAD R3, R5, UR4, R2 ;  /* 0x0000000405037c24 */ /* 0x001fe2000f8e0202 */
[----:B------:R-:W0:Y:S04]  /*0120*/  LDCU UR4, c[0x0][0x370] ;  /* 0x00006e00ff0477ac */ /* 0x000e280008000800 */
[C---:B---3--:R-:W-:Y:S02]  /*0130*/  IADD3 R11, PT, PT, R6.reuse, R3, RZ ;  /* 0x00000003060b7210 */ /* 0x048fe40007ffe0ff */
[----:B--2---:R-:W-:-:S04]  /*0140*/  IADD3 R14, PT, PT, R6, R9, RZ ;  /* 0x00000009060e7210 */ /* 0x004fc80007ffe0ff */
[----:B------:R-:W-:Y:S01]  /*0150*/  ISETP.GE.AND P0, PT, R11, R14, PT ;  /* 0x0000000e0b00720c */ /* 0x000fe20003f06270 */
[----:B------:R-:W-:-:S12]  /*0160*/  IMAD.MOV.U32 R3, RZ, RZ, RZ ;  /* 0x000000ffff037224 */ /* 0x000fd800078e00ff */
[----:B0-----:R-:W-:Y:S05]  /*0170*/  @P0 BRA `(.L_x_2) ;  /* 0x0000000000c40947 */ /* 0x001fea0003800000 */
[----:B------:R-:W0:Y:S01]  /*0180*/  LDCU.64 UR8, c[0x0][0x380] ;  /* 0x00007000ff0877ac */ /* 0x000e220008000a00 */
[----:B------:R-:W-:Y:S01]  /*0190*/  MOV R17, R11 ;  /* 0x0000000b00117202 */ /* 0x000fe20000000f00 */
[----:B------:R-:W-:Y:S01]  /*01a0*/  IMAD R15, R5, UR4, RZ ;  /* 0x00000004050f7c24 */ /* 0x000fe2000f8e02ff */
[----:B0-----:R-:W-:-:S04]  /*01b0*/  UISETP.NE.U32.AND UP0, UPT, UR8, URZ, UPT ;  /* 0x000000ff0800728c */ /* 0x001fc8000bf05070 */
[----:B------:R-:W-:-:S09]  /*01c0*/  UISETP.NE.AND.EX UP0, UPT, UR9, URZ, UPT, UP0 ;  /* 0x000000ff0900728c */ /* 0x000fd2000bf05300 */
[----:B------:R-:W-:Y:S05]  /*01d0*/  BRA.U UP0, `(.L_x_3) ;  /* 0x00000001003c7547 */ /* 0x000fea000b800000 */
[----:B------:R-:W0:Y:S02]  /*01e0*/  LDCU.64 UR8, c[0x0][0x388] ;  /* 0x00007100ff0877ac */ /* 0x000e240008000a00 */
[----:B0-----:R-:W-:-:S04]  /*01f0*/  UISETP.NE.U32.AND UP0, UPT, UR8, URZ, UPT ;  /* 0x000000ff0800728c */ /* 0x001fc8000bf05070 */
[----:B------:R-:W-:-:S09]  /*0200*/  UISETP.NE.AND.EX UP0, UPT, UR9, URZ, UPT, UP0 ;  /* 0x000000ff0900728c */ /* 0x000fd2000bf05300 */
[----:B------:R-:W-:Y:S05]  /*0210*/  BRA.U !UP0, `(.L_x_2) ;  /* 0x00000001089c7547 */ /* 0x000fea000b800000 */
[----:B------:R-:W0:Y:S01]  /*0220*/  LDC.64 R8, c[0x0][0x388] ;  /* 0x0000e200ff087b82 */ /* 0x000e220000000a00 */
[----:B------:R-:W-:Y:S01]  /*0230*/  BSSY.RECONVERGENT B1, `(.L_x_4) ;  /* 0x0000008000017945 */ /* 0x000fe20003800200 */
[----:B------:R-:W-:-:S07]  /*0240*/  MOV R3, RZ ;  /* 0x000000ff00037202 */ /* 0x000fce0000000f00 */
.L_x_5:
[----:B0-----:R-:W-:-:S06]  /*0250*/  IMAD.WIDE R6, R17, 0x4, R8 ;  /* 0x0000000411067825 */ /* 0x001fcc00078e0208 */
[----:B------:R-:W2:Y:S01]  /*0260*/  LDG.E.CONSTANT R6, desc[UR6][R6.64] ;  /* 0x0000000606067981 */ /* 0x000ea2000c1e9900 */
[----:B------:R-:W-:-:S04]  /*0270*/  IADD3 R17, PT, PT, R15, R17, RZ ;  /* 0x000000110f117210 */ /* 0x000fc80007ffe0ff */
[----:B------:R-:W-:Y:S01]  /*0280*/  ISETP.GE.AND P0, PT, R17, R14, PT ;  /* 0x0000000e1100720c */ /* 0x000fe20003f06270 */
[----:B--2---:R-:W-:-:S12]  /*0290*/  FFMA R3, R6, R6, R3 ;  /* 0x0000000606037223 */ /* 0x004fd80000000003 */
[----:B------:R-:W-:Y:S05]  /*02a0*/  @!P0 BRA `(.L_x_5) ;  /* 0xfffffffc00e88947 */ /* 0x000fea000383ffff */
[----:B------:R-:W-:Y:S05]  /*02b0*/  BSYNC.RECONVERGENT B1 ;  /* 0x0000000000017941 */ /* 0x000fea0003800200 */
.L_x_4:
[----:B------:R-:W-:Y:S05]  /*02c0*/  BRA `(.L_x_2) ;  /* 0x0000000000707947 */ /* 0x000fea0003800000 */
.L_x_3:
[----:B------:R-:W0:Y:S02]  /*02d0*/  LDCU.64 UR8, c[0x0][0x388] ;  /* 0x00007100ff0877ac */ /* 0x000e240008000a00 */
[----:B0-----:R-:W-:-:S04]  /*02e0*/  UISETP.NE.U32.AND UP0, UPT, UR8, URZ, UPT ;  /* 0x000000ff0800728c */ /* 0x001fc8000bf05070 */
[----:B------:R-:W-:-:S09]  /*02f0*/  UISETP.NE.AND.EX UP0, UPT, UR9, URZ, UPT, UP0 ;  /* 0x000000ff0900728c */ /* 0x000fd2000bf05300 */
[----:B------:R-:W-:Y:S05]  /*0300*/  BRA.U !UP0, `(.L_x_6) ;  /* 0x0000000108407547 */ /* 0x000fea000b800000 */
[----:B------:R-:W0:Y:S01]  /*0310*/  LDC.64 R8, c[0x0][0x380] ;  /* 0x0000e000ff087b82 */ /* 0x000e220000000a00 */
[----:B------:R-:W-:Y:S01]  /*0320*/  HFMA2 R4, -RZ, RZ, 0, 0 ;  /* 0x00000000ff047431 */ /* 0x000fe200000001ff */
[----:B------:R-:W-:Y:S01]  /*0330*/  BSSY.RECONVERGENT B1, `(.L_x_7) ;  /* 0x000000c000017945 */ /* 0x000fe20003800200 */
[----:B------:R-:W-:-:S05]  /*0340*/  IMAD.MOV.U32 R3, RZ, RZ, RZ ;  /* 0x000000ffff037224 */ /* 0x000fca00078e00ff */
[----:B------:R-:W1:Y:S02]  /*0350*/  LDC.64 R10, c[0x0][0x388] ;  /* 0x0000e200ff0a7b82 */ /* 0x000e640000000a00 */
.L_x_8:
[----:B-1----:R-:W-:-:S04]  /*0360*/  IMAD.WIDE R12, R17, 0x4, R10 ;  /* 0x00000004110c7825 */ /* 0x002fc800078e020a */
[----:B0-----:R-:W-:Y:S02]  /*0370*/  IMAD.WIDE R6, R17, 0x4, R8 ;  /* 0x0000000411067825 */ /* 0x001fe400078e0208 */
[----:B------:R-:W2:Y:S04]  /*0380*/  LDG.E.CONSTANT R12, desc[UR6][R12.64] ;  /* 0x000000060c0c7981 */ /* 0x000ea8000c1e9900 */
[----:B------:R-:W3:Y:S01]  /*0390*/  LDG.E.CONSTANT R7, desc[UR6][R6.64] ;  /* 0x0000000606077981 */ /* 0x000ee2000c1e9900 */
[----:B------:R-:W-:-:S04]  /*03a0*/  IADD3 R17, PT, PT, R15, R17, RZ ;  /* 0x000000110f117210 */ /* 0x000fc80007ffe0ff */
[----:B------:R-:W-:Y:S01]  /*03b0*/  ISETP.GE.AND P0, PT, R17, R14, PT ;  /* 0x0000000e1100720c */ /* 0x000fe20003f06270 */
[----:B--2---:R-:W-:Y:S01]  /*03c0*/  FFMA R3, R12, R12, R3 ;  /* 0x0000000c0c037223 */ /* 0x004fe20000000003 */
[----:B---3--:R-:W-:-:S11]  /*03d0*/  FFMA R4, R7, R7, R4 ;  /* 0x0000000707047223 */ /* 0x008fd60000000004 */
[----:B------:R-:W-:Y:S05]  /*03e0*/  @!P0 BRA `(.L_x_8) ;  /* 0xfffffffc00dc8947 */ /* 0x000fea000383ffff */
[----:B------:R-:W-:Y:S05]  /*03f0*/  BSYNC.RECONVERGENT B1 ;  /* 0x0000000000017941 */ /* 0x000fea0003800200 */
.L_x_7:
[----:B------:R-:W-:Y:S05]  /*0400*/  BRA `(.L_x_2) ;  /* 0x0000000000207947 */ /* 0x000fea0003800000 */
.L_x_6:
[----:B------:R-:W0:Y:S01]  /*0410*/  LDC.64 R6, c[0x0][0x380] ;  /* 0x0000e000ff067b82 */ /* 0x000e220000000a00 */
[----:B------:R-:W-:-:S07]  /*0420*/  MOV R4, RZ ;  /* 0x000000ff00047202 */ /* 0x000fce0000000f00 */
.L_x_9:
[----:B0-----:R-:W-:-:S06]  /*0430*/  IMAD.WIDE R8, R17, 0x4, R6 ;  /* 0x0000000411087825 */ /* 0x001fcc00078e0206 */
[----:B------:R-:W2:Y:S01]  /*0440*/  LDG.E.CONSTANT R9, desc[UR6][R8.64] ;  /* 0x0000000608097981 */ /* 0x000ea2000c1e9900 */
[----:B------:R-:W-:-:S05]  /*0450*/  IMAD.IADD R17, R15, 0x1, R17 ;  /* 0x000000010f117824 */ /* 0x000fca00078e0211 */
[----:B------:R-:W-:Y:S01]  /*0460*/  ISETP.GE.AND P0, PT, R17, R14, PT ;  /* 0x0000000e1100720c */ /* 0x000fe20003f06270 */
[----:B--2---:R-:W-:-:S12]  /*0470*/  FFMA R4, R9, R9, R4 ;  /* 0x0000000909047223 */ /* 0x004fd80000000004 */
[----:B------:R-:W-:Y:S05]  /*0480*/  @!P0 BRA `(.L_x_9) ;  /* 0xfffffffc00e88947 */ /* 0x000fea000383ffff */
.L_x_2:
[----:B------:R-:W-:Y:S05]  /*0490*/  BSYNC.RECONVERGENT B0 ;  /* 0x0000000000007941 */ /* 0x000fea0003800200 */
.L_x_1:
[----:B------:R-:W0:Y:S01]  /*04a0*/  SHFL.DOWN PT, R7, R4, 0x10, 0x1f ;  /* 0x0a001f0004077f89 */ /* 0x000e2200000e0000 */
[----:B------:R-:W1:Y:S01]  /*04b0*/  S2UR UR5, SR_CgaCtaId ;  /* 0x00000000000579c3 */ /* 0x000e620000008800 */
[----:B------:R-:W-:Y:S01]  /*04c0*/  UMOV UR4, 0x400 ;  /* 0x0000040000047882 */ /* 0x000fe20000000000 */
[----:B------:R-:W-:Y:S01]  /*04d0*/  SHF.R.U32.HI R5, RZ, 0x5, R5 ;  /* 0x00000005ff057819 */ /* 0x000fe20000011605 */
[----:B------:R-:W-:Y:S03]  /*04e0*/  BSSY B0, `(.L_x_10) ;  /* 0x0000021000007945 */ /* 0x000fe60003800000 */
[----:B------:R-:W-:Y:S01]  /*04f0*/  ISETP.GE.U32.AND P0, PT, R2, R5, PT ;  /* 0x000000050200720c */ /* 0x000fe20003f06070 */
[----:B0-----:R-:W-:Y:S01]  /*0500*/  FADD R6, R7, R4 ;  /* 0x0000000407067221 */ /* 0x001fe20000000000 */
[----:B-1----:R-:W-:Y:S01]  /*0510*/  ULEA UR4, UR5, UR4, 0x18 ;  /* 0x0000000405047291 */ /* 0x002fe2000f8ec0ff */
[----:B------:R-:W-:-:S03]  /*0520*/  HFMA2 R4, -RZ, RZ, 0, 0 ;  /* 0x00000000ff047431 */ /* 0x000fc600000001ff */
[----:B------:R-:W0:Y:S02]  /*0530*/  SHFL.DOWN PT, R7, R6, 0x8, 0x1f ;  /* 0x09001f0006077f89 */ /* 0x000e2400000e0000 */
[----:B------:R-:W-:Y:S01]  /*0540*/  LEA R5, R2, UR4, 0x2 ;  /* 0x0000000402057c11 */ /* 0x000fe2000f8e10ff */
[----:B0-----:R-:W-:Y:S01]  /*0550*/  FADD R8, R6, R7 ;  /* 0x0000000706087221 */ /* 0x001fe20000000000 */
[----:B------:R-:W-:-:S04]  /*0560*/  LEA.HI R6, R2, UR4, RZ, 0x1d ;  /* 0x0000000402067c11 */ /* 0x000fc8000f8fe8ff */
[----:B------:R-:W0:Y:S02]  /*0570*/  SHFL.DOWN PT, R7, R8, 0x4, 0x1f ;  /* 0x08801f0008077f89 */ /* 0x000e2400000e0000 */
[----:B0-----:R-:W-:Y:S01]  /*0580*/  FADD R9, R8, R7 ;  /* 0x0000000708097221 */ /* 0x001fe20000000000 */
[----:B------:R-:W-:-:S04]  /*0590*/  LOP3.LUT P1, R7, R2, 0x1f, RZ, 0xc0, !PT ;  /* 0x0000001f02077812 */ /* 0x000fc8000782c0ff */
[----:B------:R-:W0:Y:S02]  /*05a0*/  SHFL.DOWN PT, R10, R9, 0x2, 0x1f ;  /* 0x08401f00090a7f89 */ /* 0x000e2400000e0000 */
[----:B0-----:R-:W-:-:S05]  /*05b0*/  FADD R10, R9, R10 ;  /* 0x0000000a090a7221 */ /* 0x001fca0000000000 */
[----:B------:R-:W0:Y:S02]  /*05c0*/  SHFL.DOWN PT, R11, R10, 0x1, 0x1f ;  /* 0x08201f000a0b7f89 */ /* 0x000e2400000e0000 */
[----:B0-----:R-:W-:-:S05]  /*05d0*/  FADD R11, R10, R11 ;  /* 0x0000000b0a0b7221 */ /* 0x001fca0000000000 */
[----:B------:R0:W-:Y:S01]  /*05e0*/  @!P1 STS [R6], R11 ;  /* 0x0000000b06009388 */ /* 0x0001e20000000800 */
[----:B------:R-:W-:Y:S01]  /*05f0*/  BAR.SYNC.DEFER_BLOCKING 0x0 ;  /* 0x0000000000007b1d */ /* 0x000fe20000010000 */
[----:B------:R-:W-:-:S05]  /*0600*/  ISETP.GT.U32.AND P1, PT, R2, 0x1f, PT ;  /* 0x0000001f0200780c */ /* 0x000fca0003f24070 */
[----:B------:R0:W1:Y:S08]  /*0610*/  @!P0 LDS R4, [R5] ;  /* 0x0000000005048984 */ /* 0x0000700000000800 */
[----:B0-----:R-:W-:Y:S05]  /*0620*/  @P1 BRA `(.L_x_11) ;  /* 0x0000000000301947 */ /* 0x001fea0003800000 */
[----:B------:R-:W-:-:S03]  /*0630*/  UMOV UR4, 0xffffffff ;  /* 0xffffffff00047882 */ /* 0x000fc60000000000 */
[----:B------:R-:W-:Y:S05]  /*0640*/  BRA.DIV UR4, `(.L_x_12) ;  /* 0x0000000204c47947 */ /* 0x000fea000b800000 */
[----:B-1----:R-:W0:Y:S02]  /*0650*/  SHFL.DOWN PT, R9, R4, 0x10, 0x1f ;  /* 0x0a001f0004097f89 */ /* 0x002e2400000e0000 */
[----:B0-----:R-:W-:-:S05]  /*0660*/  FADD R9, R4, R9 ;  /* 0x0000000904097221 */ /* 0x001fca0000000000 */
[----:B------:R-:W0:Y:S02]  /*0670*/  SHFL.DOWN PT, R8, R9, 0x8, 0x1f ;  /* 0x09001f0009087f89 */ /* 0x000e2400000e0000 */
[----:B0-----:R-:W-:-:S05]  /*0680*/  FADD R8, R9, R8 ;  /* 0x0000000809087221 */ /* 0x001fca0000000000 */
[----:B------:R-:W0:Y:S02]  /*0690*/  SHFL.DOWN PT, R11, R8, 0x4, 0x1f ;  /* 0x08801f00080b7f89 */ /* 0x000e2400000e0000 */
[----:B0-----:R-:W-:-:S05]  /*06a0*/  FADD R11, R8, R11 ;  /* 0x0000000b080b7221 */ /* 0x001fca0000000000 */
[----:B------:R-:W0:Y:S02]  /*06b0*/  SHFL.DOWN PT, R10, R11, 0x2, 0x1f ;  /* 0x08401f000b0a7f89 */ /* 0x000e2400000e0000 */
[----:B0-----:R-:W-:-:S05]  /*06c0*/  FADD R10, R11, R10 ;  /* 0x0000000a0b0a7221 */ /* 0x001fca0000000000 */
[----:B------:R0:W1:Y:S02]  /*06d0*/  SHFL.DOWN PT, R13, R10, 0x1, 0x1f ;  /* 0x08201f000a0d7f89 */ /* 0x00006400000e0000 */
.L_x_19:
[----:B-1----:R-:W-:-:S07]  /*06e0*/  FADD R4, R10, R13 ;  /* 0x0000000d0a047221 */ /* 0x002fce0000000000 */
.L_x_11:
[----:B------:R-:W-:Y:S05]  /*06f0*/  BSYNC B0 ;  /* 0x0000000000007941 */ /* 0x000fea0003800000 */
.L_x_10:
[----:B------:R-:W-:Y:S01]  /*0700*/  UMOV UR4, 0xffffffff ;  /* 0xffffffff00047882 */ /* 0x000fe20000000000 */
[----:B------:R-:W-:Y:S02]  /*0710*/  ISETP.NE.AND P2, PT, R7, RZ, PT ;  /* 0x000000ff0700720c */ /* 0x000fe40003f45270 */
[----:B------:R-:W-:Y:S11]  /*0720*/  BRA.DIV UR4, `(.L_x_13) ;  /* 0x0000000604207947 */ /* 0x000ff6000b800000 */
[----:B------:R-:W2:Y:S02]  /*0730*/  SHFL.DOWN PT, R8, R3, 0x10, 0x1f ;  /* 0x0a001f0003087f89 */ /* 0x000ea400000e0000 */
[----:B--2---:R-:W-:-:S05]  /*0740*/  FADD R8, R8, R3 ;  /* 0x0000000308087221 */ /* 0x004fca0000000000 */
[----:B------:R-:W2:Y:S02]  /*0750*/  SHFL.DOWN PT, R7, R8, 0x8, 0x1f ;  /* 0x09001f0008077f89 */ /* 0x000ea400000e0000 */
[----:B--2---:R-:W-:-:S05]  /*0760*/  FADD R7, R8, R7 ;  /* 0x0000000708077221 */ /* 0x004fca0000000000 */
[----:B0-----:R-:W0:Y:S02]  /*0770*/  SHFL.DOWN PT, R10, R7, 0x4, 0x1f ;  /* 0x08801f00070a7f89 */ /* 0x001e2400000e0000 */
[----:B0-----:R-:W-:-:S05]  /*0780*/  FADD R10, R7, R10 ;  /* 0x0000000a070a7221 */ /* 0x001fca0000000000 */
[----:B------:R-:W0:Y:S02]  /*0790*/  SHFL.DOWN PT, R9, R10, 0x2, 0x1f ;  /* 0x08401f000a097f89 */ /* 0x000e2400000e0000 */
[----:B0-----:R-:W-:-:S05]  /*07a0*/  FADD R9, R10, R9 ;  /* 0x000000090a097221 */ /* 0x001fca0000000000 */
[----:B------:R0:W2:Y:S02]  /*07b0*/  SHFL.DOWN PT, R12, R9, 0x1, 0x1f ;  /* 0x08201f00090c7f89 */ /* 0x0000a400000e0000 */
.L_x_26:
[----:B0-2---:R-:W-:Y:S01]  /*07c0*/  FADD R9, R9, R12 ;  /* 0x0000000c09097221 */ /* 0x005fe20000000000 */
[----:B------:R-:W-:Y:S05]  /*07d0*/  WARPSYNC.ALL ;  /* 0x0000000000007948 */ /* 0x000fea0003800000 */
[----:B------:R0:W-:Y:S01]  /*07e0*/  @!P2 STS [R6], R9 ;  /* 0x000000090600a388 */ /* 0x0001e20000000800 */
[----:B------:R-:W-:Y:S01]  /*07f0*/  HFMA2 R3, -RZ, RZ, 0, 0 ;  /* 0x00000000ff037431 */ /* 0x000fe200000001ff */
[----:B------:R-:W-:Y:S06]  /*0800*/  BAR.SYNC.DEFER_BLOCKING 0x0 ;  /* 0x0000000000007b1d */ /* 0x000fec0000010000 */
[----:B------:R0:W2:Y:S01]  /*0810*/  @!P0 LDS R3, [R5] ;  /* 0x0000000005038984 */ /* 0x0000a20000000800 */
[----:B------:R-:W-:Y:S05]  /*0820*/  @P1 EXIT ;  /* 0x000000000000194d */ /* 0x000fea0003800000 */
[----:B0-2---:R-:W0:Y:S01]  /*0830*/  SHFL.DOWN PT, R6, R3, 0x10, 0x1f ;  /* 0x0a001f0003067f89 */ /* 0x005e2200000e0000 */
[----:B------:R-:W-:Y:S01]  /*0840*/  ISETP.NE.AND P0, PT, R2, RZ, PT ;  /* 0x000000ff0200720c */ /* 0x000fe20003f05270 */
[----:B0-----:R-:W-:-:S05]  /*0850*/  FADD R6, R6, R3 ;  /* 0x0000000306067221 */ /* 0x001fca0000000000 */
[----:B------:R-:W0:Y:S02]  /*0860*/  SHFL.DOWN PT, R5, R6, 0x8, 0x1f ;  /* 0x09001f0006057f89 */ /* 0x000e2400000e0000 */
[----:B0-----:R-:W-:-:S05]  /*0870*/  FADD R5, R6, R5 ;  /* 0x0000000506057221 */ /* 0x001fca0000000000 */
[----:B------:R-:W0:Y:S02]  /*0880*/  SHFL.DOWN PT, R8, R5, 0x4, 0x1f ;  /* 0x08801f0005087f89 */ /* 0x000e2400000e0000 */
[----:B0-----:R-:W-:-:S05]  /*0890*/  FADD R8, R5, R8 ;  /* 0x0000000805087221 */ /* 0x001fca0000000000 */
[----:B------:R-:W0:Y:S02]  /*08a0*/  SHFL.DOWN PT, R7, R8, 0x2, 0x1f ;  /* 0x08401f0008077f89 */ /* 0x000e2400000e0000 */
[----:B0-----:R-:W-:-:S05]  /*08b0*/  FADD R9, R8, R7 ;  /* 0x0000000708097221 */ /* 0x001fca0000000000 */
[----:B------:R0:W2:Y:S01]  /*08c0*/  SHFL.DOWN PT, R10, R9, 0x1, 0x1f ;  /* 0x08201f00090a7f89 */ /* 0x0000a200000e0000 */
[----:B------:R-:W-:Y:S05]  /*08d0*/  @P0 EXIT ;  /* 0x000000000000094d */ /* 0x000fea0003800000 */
[----:B------:R-:W3:Y:S01]  /*08e0*/  LDC.64 R2, c[0x0][0x390] ;  /* 0x0000e400ff027b82 */ /* 0x000ee20000000a00 */
[----:B0-2---:R-:W-:-:S07]  /*08f0*/  FADD R9, R9, R10 ;  /* 0x0000000a09097221 */ /* 0x005fce0000000000 */
[----:B------:R-:W0:Y:S01]  /*0900*/  LDC.64 R6, c[0x0][0x398] ;  /* 0x0000e600ff067b82 */ /* 0x000e220000000a00 */
[----:B---3--:R-:W-:-:S05]  /*0910*/  IMAD.WIDE.U32 R2, R0, 0x4, R2 ;  /* 0x0000000400027825 */ /* 0x008fca00078e0002 */
[----:B-1----:R-:W-:Y:S01]  /*0920*/  REDG.E.ADD.F32.FTZ.RN.STRONG.GPU desc[UR6][R2.64], R4 ;  /* 0x00000004020079a6 */ /* 0x002fe2000c12f306 */
[----:B0-----:R-:W-:-:S05]  /*0930*/  IMAD.WIDE.U32 R6, R0, 0x4, R6 ;  /* 0x0000000400067825 */ /* 0x001fca00078e0006 */
[----:B------:R-:W-:Y:S01]  /*0940*/  REDG.E.ADD.F32.FTZ.RN.STRONG.GPU desc[UR6][R6.64], R9 ;  /* 0x00000009060079a6 */ /* 0x000fe2000c12f306 */
[----:B------:R-:W-:Y:S05]  /*0950*/  EXIT ;  /* 0x000000000000794d */ /* 0x000fea0003800000 */
.L_x_12:
[----:B------:R-:W-:Y:S01]  /*0960*/  HFMA2 R17, -RZ, RZ, 0, 1.847743988037109375e-06 ;  /* 0x0000001fff117431 */ /* 0x000fe200000001ff */
[----:B-1----:R-:W-:Y:S01]  /*0970*/  MOV R15, R4 ;  /* 0x00000004000f7202 */ /* 0x002fe20000000f00 */
[----:B------:R-:W-:Y:S01]  /*0980*/  IMAD.MOV.U32 R16, RZ, RZ, 0x10 ;  /* 0x00000010ff107424 */ /* 0x000fe200078e00ff */
[----:B------:R-:W-:-:S07]  /*0990*/  MOV R14, 0xffffffff ;  /* 0xffffffff000e7802 */ /* 0x000fce0000000f00 */
[----:B------:R-:W-:Y:S05]  /*09a0*/  WARPSYNC.COLLECTIVE R14, `(.L_x_14) ;  /* 0x000000000e087348 */ /* 0x000fea0003c00000 */
[----:B------:R0:W1:Y:S02]  /*09b0*/  SHFL.DOWN P3, R12, R15, R16, R17 ;  /* 0x080000100f0c7389 */ /* 0x0000640000060011 */
[----:B01----:R-:W-:Y:S05]  /*09c0*/  ENDCOLLECTIVE ;  /* 0x000000000000791b */ /* 0x003fea0003800000 */
.L_x_14:
[----:B------:R-:W-:Y:S01]  /*09d0*/  HFMA2 R16, -RZ, RZ, 0, 4.76837158203125e-07 ;  /* 0x00000008ff107431 */ /* 0x000fe200000001ff */
[----:B------:R-:W-:-:S05]  /*09e0*/  MOV R9, R12 ;  /* 0x0000000c00097202 */ /* 0x000fca0000000f00 */
[----:B------:R-:W-:-:S04]  /*09f0*/  FADD R9, R4, R9 ;  /* 0x0000000904097221 */ /* 0x000fc80000000000 */
[----:B------:R-:W-:-:S07]  /*0a00*/  IMAD.MOV.U32 R15, RZ, RZ, R9 ;  /* 0x000000ffff0f7224 */ /* 0x000fce00078e0009 */
[----:B------:R-:W-:Y:S05]  /*0a10*/  WARPSYNC.COLLECTIVE R14, `(.L_x_15) ;  /* 0x000000000e087348 */ /* 0x000fea0003c00000 */
[----:B------:R0:W1:Y:S02]  /*0a20*/  SHFL.DOWN P3, R12, R15, R16, R17 ;  /* 0x080000100f0c7389 */ /* 0x0000640000060011 */
[----:B01----:R-:W-:Y:S05]  /*0a30*/  ENDCOLLECTIVE ;  /* 0x000000000000791b */ /* 0x003fea0003800000 */
.L_x_15:
[----:B------:R-:W-:Y:S01]  /*0a40*/  HFMA2 R16, -RZ, RZ, 0, 2.384185791015625e-07 ;  /* 0x00000004ff107431 */ /* 0x000fe200000001ff */
[----:B------:R-:W-:-:S05]  /*0a50*/  MOV R8, R12 ;  /* 0x0000000c00087202 */ /* 0x000fca0000000f00 */
[----:B------:R-:W-:-:S05]  /*0a60*/  FADD R8, R9, R8 ;  /* 0x0000000809087221 */ /* 0x000fca0000000000 */
[----:B------:R-:W-:-:S07]  /*0a70*/  MOV R15, R8 ;  /* 0x00000008000f7202 */ /* 0x000fce0000000f00 */
[----:B------:R-:W-:Y:S05]  /*0a80*/  WARPSYNC.COLLECTIVE R14, `(.L_x_16) ;  /* 0x000000000e087348 */ /* 0x000fea0003c00000 */
[----:B------:R0:W1:Y:S02]  /*0a90*/  SHFL.DOWN P3, R12, R15, R16, R17 ;  /* 0x080000100f0c7389 */ /* 0x0000640000060011 */
[----:B01----:R-:W-:Y:S05]  /*0aa0*/  ENDCOLLECTIVE ;  /* 0x000000000000791b */ /* 0x003fea0003800000 */
.L_x_16:
[----:B------:R-:W-:Y:S02]  /*0ab0*/  HFMA2 R16, -RZ, RZ, 0, 1.1920928955078125e-07 ;  /* 0x00000002ff107431 */ /* 0x000fe400000001ff */
[----:B------:R-:W-:-:S04]  /*0ac0*/  IMAD.MOV.U32 R11, RZ, RZ, R12 ;  /* 0x000000ffff0b7224 */ /* 0x000fc800078e000c */
[----:B------:R-:W-:-:S05]  /*0ad0*/  FADD R11, R8, R11 ;  /* 0x0000000b080b7221 */ /* 0x000fca0000000000 */
[----:B------:R-:W-:-:S07]  /*0ae0*/  MOV R15, R11 ;  /* 0x0000000b000f7202 */ /* 0x000fce0000000f00 */
[----:B------:R-:W-:Y:S05]  /*0af0*/  WARPSYNC.COLLECTIVE R14, `(.L_x_17) ;  /* 0x000000000e087348 */ /* 0x000fea0003c00000 */
[----:B------:R0:W1:Y:S02]  /*0b00*/  SHFL.DOWN P3, R12, R15, R16, R17 ;  /* 0x080000100f0c7389 */ /* 0x0000640000060011 */
[----:B01----:R-:W-:Y:S05]  /*0b10*/  ENDCOLLECTIVE ;  /* 0x000000000000791b */ /* 0x003fea0003800000 */
.L_x_17:
[----:B------:R-:W-:Y:S01]  /*0b20*/  IMAD.MOV.U32 R16, RZ, RZ, 0x1 ;  /* 0x00000001ff107424 */ /* 0x000fe200078e00ff */
[----:B------:R-:W-:-:S05]  /*0b30*/  MOV R10, R12 ;  /* 0x0000000c000a7202 */ /* 0x000fca0000000f00 */
[----:B------:R-:W-:-:S05]  /*0b40*/  FADD R10, R11, R10 ;  /* 0x0000000a0b0a7221 */ /* 0x000fca0000000000 */
[----:B------:R-:W-:-:S07]  /*0b50*/  MOV R15, R10 ;  /* 0x0000000a000f7202 */ /* 0x000fce0000000f00 */
[----:B------:R-:W-:Y:S05]  /*0b60*/  WARPSYNC.COLLECTIVE R14, `(.L_x_18) ;  /* 0x000000000e087348 */ /* 0x000fea0003c00000 */
[----:B------:R0:W1:Y:S02]  /*0b70*/  SHFL.DOWN P3, R12, R15, R16, R17 ;  /* 0x080000100f0c7389 */ /* 0x0000640000060011 */
[----:B01----:R-:W-:Y:S05]  /*0b80*/  ENDCOLLECTIVE ;  /* 0x000000000000791b */ /* 0x003fea0003800000 */
.L_x_18:
[----:B------:R-:W-:Y:S01]  /*0b90*/  MOV R13, R12 ;  /* 0x0000000c000d7202 */ /* 0x000fe20000000f00 */
[----:B------:R-:W-:Y:S06]  /*0ba0*/  BRA `(.L_x_19) ;  /* 0xfffffff800cc7947 */ /* 0x000fec000383ffff */
.L_x_13:
[----:B------:R-:W-:Y:S01]  /*0bb0*/  HFMA2 R16, -RZ, RZ, 0, 9.5367431640625e-07 ;  /* 0x00000010ff107431 */ /* 0x000fe200000001ff */
[----:B------:R-:W-:Y:S01]  /*0bc0*/  BSSY B0, `(.L_x_20) ;  /* 0x0000007000007945 */ /* 0x000fe20003800000 */
[----:B------:R-:W-:Y:S01]  /*0bd0*/  MOV R15, R3 ;  /* 0x00000003000f7202 */ /* 0x000fe20000000f00 */
[----:B------:R-:W-:Y:S01]  /*0be0*/  IMAD.MOV.U32 R14, RZ, RZ, -0x1 ;  /* 0xffffffffff0e7424 */ /* 0x000fe200078e00ff */
[----:B------:R-:W-:-:S07]  /*0bf0*/  MOV R17, 0x1f ;  /* 0x0000001f00117802 */ /* 0x000fce0000000f00 */
[----:B01----:R-:W-:Y:S05]  /*0c00*/  WARPSYNC.COLLECTIVE R14, `(.L_x_21) ;  /* 0x000000000e087348 */ /* 0x003fea0003c00000 */
[----:B------:R2:W3:Y:S02]  /*0c10*/  SHFL.DOWN P3, R12, R15, R16, R17 ;  /* 0x080000100f0c7389 */ /* 0x0004e40000060011 */
[----:B0123--:R-:W-:Y:S05]  /*0c20*/  ENDCOLLECTIVE ;  /* 0x000000000000791b */ /* 0x00ffea0003800000 */
.L_x_21:
[----:B------:R-:W-:Y:S05]  /*0c30*/  BSYNC B0 ;  /* 0x0000000000007941 */ /* 0x000fea0003800000 */
.L_x_20:
[----:B------:R-:W-:Y:S01]  /*0c40*/  MOV R8, R12 ;  /* 0x0000000c00087202 */ /* 0x000fe20000000f00 */
[----:B------:R-:W-:Y:S01]  /*0c50*/  HFMA2 R16, -RZ, RZ, 0, 4.76837158203125e-07 ;  /* 0x00000008ff107431 */ /* 0x000fe200000001ff */
[----:B------:R-:W-:Y:S01]  /*0c60*/  MOV R17, 0x1f ;  /* 0x0000001f00117802 */ /* 0x000fe20000000f00 */
[----:B------:R-:W-:Y:S02]  /*0c70*/  IMAD.MOV.U32 R14, RZ, RZ, -0x1 ;  /* 0xffffffffff0e7424 */ /* 0x000fe400078e00ff */
[----:B------:R-:W-:-:S05]  /*0c80*/  FADD R8, R8, R3 ;  /* 0x0000000308087221 */ /* 0x000fca0000000000 */
[----:B------:R-:W-:-:S07]  /*0c90*/  MOV R15, R8 ;  /* 0x00000008000f7202 */ /* 0x000fce0000000f00 */
[----:B------:R-:W-:Y:S05]  /*0ca0*/  WARPSYNC.COLLECTIVE R14, `(.L_x_22) ;  /* 0x000000000e087348 */ /* 0x000fea0003c00000 */
[----:B------:R0:W1:Y:S02]  /*0cb0*/  SHFL.DOWN P3, R12, R15, R16, R17 ;  /* 0x080000100f0c7389 */ /* 0x0000640000060011 */
[----:B01----:R-:W-:Y:S05]  /*0cc0*/  ENDCOLLECTIVE ;  /* 0x000000000000791b */ /* 0x003fea0003800000 */
.L_x_22:
[----:B------:R-:W-:Y:S01]  /*0cd0*/  HFMA2 R16, -RZ, RZ, 0, 2.384185791015625e-07 ;  /* 0x00000004ff107431 */ /* 0x000fe200000001ff */
[----:B------:R-:W-:-:S05]  /*0ce0*/  MOV R7, R12 ;  /* 0x0000000c00077202 */ /* 0x000fca0000000f00 */
[----:B------:R-:W-:-:S05]  /*0cf0*/  FADD R7, R8, R7 ;  /* 0x0000000708077221 */ /* 0x000fca0000000000 */
[----:B------:R-:W-:-:S07]  /*0d00*/  MOV R15, R7 ;  /* 0x00000007000f7202 */ /* 0x000fce0000000f00 */
[----:B------:R-:W-:Y:S05]  /*0d10*/  WARPSYNC.COLLECTIVE R14, `(.L_x_23) ;  /* 0x000000000e087348 */ /* 0x000fea0003c00000 */
[----:B------:R0:W1:Y:S02]  /*0d20*/  SHFL.DOWN P3, R12, R15, R16, R17 ;  /* 0x080000100f0c7389 */ /* 0x0000640000060011 */
[----:B01----:R-:W-:Y:S05]  /*0d30*/  ENDCOLLECTIVE ;  /* 0x000000000000791b */ /* 0x003fea0003800000 */
.L_x_23:
[----:B------:R-:W-:Y:S01]  /*0d40*/  HFMA2 R16, -RZ, RZ, 0, 1.1920928955078125e-07 ;  /* 0x00000002ff107431 */ /* 0x000fe200000001ff */
[----:B------:R-:W-:-:S05]  /*0d50*/  MOV R10, R12 ;  /* 0x0000000c000a7202 */ /* 0x000fca0000000f00 */
[----:B------:R-:W-:-:S04]  /*0d60*/  FADD R10, R7, R10 ;  /* 0x0000000a070a7221 */ /* 0x000fc80000000000 */
[----:B------:R-:W-:-:S07]  /*0d70*/  IMAD.MOV.U32 R15, RZ, RZ, R10 ;  /* 0x000000ffff0f7224 */ /* 0x000fce00078e000a */
[----:B------:R-:W-:Y:S05]  /*0d80*/  WARPSYNC.COLLECTIVE R14, `(.L_x_24) ;  /* 0x000000000e087348 */ /* 0x000fea0003c00000 */
[----:B------:R0:W1:Y:S02]  /*0d90*/  SHFL.DOWN P3, R12, R15, R16, R17 ;  /* 0x080000100f0c7389 */ /* 0x0000640000060011 */
[----:B01----:R-:W-:Y:S05]  /*0da0*/  ENDCOLLECTIVE ;  /* 0x000000000000791b */ /* 0x003fea0003800000 */
.L_x_24:
[----:B------:R-:W-:Y:S01]  /*0db0*/  HFMA2 R16, -RZ, RZ, 0, 5.9604644775390625e-08 ;  /* 0x00000001ff107431 */ /* 0x000fe200000001ff */
[----:B------:R-:W-:-:S05]  /*0dc0*/  MOV R9, R12 ;  /* 0x0000000c00097202 */ /* 0x000fca0000000f00 */
[----:B------:R-:W-:-:S05]  /*0dd0*/  FADD R9, R10, R9 ;  /* 0x000000090a097221 */ /* 0x000fca0000000000 */
[----:B------:R-:W-:-:S07]  /*0de0*/  MOV R15, R9 ;  /* 0x00000009000f7202 */ /* 0x000fce0000000f00 */
[----:B------:R-:W-:Y:S05]  /*0df0*/  WARPSYNC.COLLECTIVE R14, `(.L_x_25) ;  /* 0x000000000e087348 */ /* 0x000fea0003c00000 */
[----:B------:R0:W1:Y:S02]  /*0e00*/  SHFL.DOWN P3, R12, R15, R16, R17 ;  /* 0x080000100f0c7389 */ /* 0x0000640000060011 */
[----:B01----:R-:W-:Y:S05]  /*0e10*/  ENDCOLLECTIVE ;  /* 0x000000000000791b */ /* 0x003fea0003800000 */
.L_x_25:
[----:B------:R-:W-:Y:S05]  /*0e20*/  BRA `(.L_x_26) ;  /* 0xfffffff800647947 */ /* 0x000fea000383ffff */
.L_x_27:
        /* <DEDUP_REMOVED lines=13> */
.L_x_414:


//--------------------- .text.lamb_update_multi_gpu_f32 --------------------------
	.section	.text.lamb_update_multi_gpu_f32,"ax",@progbits
	.align	128
        .global         lamb_update_multi_gpu_f32
        .type           lamb_update_multi_gpu_f32,@function
        .size           lamb_update_multi_gpu_f32,(.L_x_406 - lamb_update_multi_gpu_f32)
        .other          lamb_update_multi_gpu_f32,@"STO_CUDA_ENTRY STV_DEFAULT"
lamb_update_multi_gpu_f32:
.text.lamb_update_multi_gpu_f32:
[----:B------:R-:W-:Y:S01]  /*0000*/  LDC R1, c[0x0][0x37c] ;  /* 0x0000df00ff017b82 */ /* 0x000fe20000000800 */
[----:B------:R-:W0:Y:S07]  /*0010*/  S2R R26, SR_TID.X ;  /* 0x00000000001a7919 */ /* 0x000e2e0000002100 */
[----:B------:R-:W0:Y:S01]  /*0020*/  S2UR UR8, SR_CTAID.X ;  /* 0x00000000000879c3 */ /* 0x000e220000002500 */
[----:B------:R-:W1:Y:S01]  /*0030*/  LDCU UR5, c[0x0][0x3cc] ;  /* 0x00007980ff0577ac */ /* 0x000e620008000800 */
[----:B------:R-:W-:Y:S01]  /*0040*/  BSSY.RECONVERGENT B2, `(.L_x_28) ;  /* 0x000007b000027945 */ /* 0x000fe20003800200 */
[----:B------:R-:W-:Y:S01]  /*0050*/  HFMA2 R24, -RZ, RZ, 0, 0 ;  /* 0x00000000ff187431 */ /* 0x000fe200000001ff */
[----:B------:R-:W-:Y:S01]  /*0060*/  MOV R22, RZ ;  /* 0x000000ff00167202 */ /* 0x000fe20000000f00 */
[----:B------:R-:W2:Y:S03]  /*0070*/  LDCU.64 UR6, c[0x0][0x358] ;  /* 0x00006b00ff0677ac */ /* 0x000ea60008000a00 */
[----:B------:R-:W0:Y:S01]  /*0080*/  LDC R23, c[0x0][0x360] ;  /* 0x0000d800ff177b82 */ /* 0x000e220000000800 */
[----:B------:R-:W3:Y:S01]  /*0090*/  LDCU UR4, c[0x0][0x370] ;  /* 0x00006e00ff0477ac */ /* 0x000ee20008000800 */
[----:B------:R-:W4:Y:S01]  /*00a0*/  LDCU UR11, c[0x0][0x3bc] ;  /* 0x00007780ff0b77ac */ /* 0x000f220008000800 */
[----:B------:R-:W0:Y:S01]  /*00b0*/  LDCU UR12, c[0x0][0x3cc] ;  /* 0x00007980ff0c77ac */ /* 0x000e220008000800 */
[----:B------:R-:W0:Y:S01]  /*00c0*/  LDCU UR9, c[0x0][0x3c0] ;  /* 0x00007800ff0977ac */ /* 0x000e220008000800 */
[----:B------:R-:W0:Y:S02]  /*00d0*/  LDCU UR10, c[0x0][0x3d0] ;  /* 0x00007a00ff0a77ac */ /* 0x000e240008000800 */
[----:B0-----:R-:W-:-:S02]  /*00e0*/  IMAD R5, R23, UR8, R26 ;  /* 0x0000000817057c24 */ /* 0x001fc4000f8e021a */
[----:B---3--:R-:W-:-:S03]  /*00f0*/  IMAD R2, R23, UR4, RZ ;  /* 0x0000000417027c24 */ /* 0x008fc6000f8e02ff */
[----:B-1----:R-:W-:-:S13]  /*0100*/  ISETP.GE.AND P0, PT, R5, UR5, PT ;  /* 0x0000000505007c0c */ /* 0x002fda000bf06270 */
[----:B--2-4-:R-:W-:Y:S05]  /*0110*/  @P0 BRA `(.L_x_29) ;  /* 0x0000000400b40947 */ /* 0x014fea0003800000 */
[----:B------:R-:W0:Y:S01]  /*0120*/  LDC R13, c[0x0][0x3c8] ;  /* 0x0000f200ff0d7b82 */ /* 0x000e220000000800 */
[----:B------:R-:W-:Y:S02]  /*0130*/  MOV R22, RZ ;  /* 0x000000ff00167202 */ /* 0x000fe40000000f00 */
[----:B------:R-:W-:Y:S02]  /*0140*/  MOV R11, R5 ;  /* 0x00000005000b7202 */ /* 0x000fe40000000f00 */
[----:B------:R-:W-:-:S03]  /*0150*/  MOV R24, RZ ;  /* 0x000000ff00187202 */ /* 0x000fc60000000f00 */
[----:B------:R-:W1:Y:S08]  /*0160*/  LDC R12, c[0x0][0x3b4] ;  /* 0x0000ed00ff0c7b82 */ /* 0x000e700000000800 */
[----:B------:R-:W2:Y:S08]  /*0170*/  LDC R10, c[0x0][0x3b8] ;  /* 0x0000ee00ff0a7b82 */ /* 0x000eb00000000800 */
[----:B------:R-:W3:Y:S08]  /*0180*/  LDC.64 R14, c[0x0][0x390] ;  /* 0x0000e400ff0e7b82 */ /* 0x000ef00000000a00 */
[----:B------:R-:W4:Y:S08]  /*0190*/  LDC.64 R16, c[0x0][0x398] ;  /* 0x0000e600ff107b82 */ /* 0x000f300000000a00 */
[----:B------:R-:W0:Y:S08]  /*01a0*/  LDC.64 R18, c[0x0][0x380] ;  /* 0x0000e000ff127b82 */ /* 0x000e300000000a00 */
[----:B------:R-:W0:Y:S02]  /*01b0*/  LDC.64 R20, c[0x0][0x388] ;  /* 0x0000e200ff147b82 */ /* 0x000e240000000a00 */
.L_x_41:
[----:B0-----:R-:W-:-:S05]  /*01c0*/  IMAD.WIDE R28, R11, 0x4, R20 ;  /* 0x000000040b1c7825 */ /* 0x001fca00078e0214 */
[----:B------:R-:W2:Y:S01]  /*01d0*/  LDG.E.CONSTANT R3, desc[UR6][R28.64] ;  /* 0x000000061c037981 */ /* 0x000ea2000c1e9900 */
[----:B------:R-:W-:Y:S01]  /*01e0*/  I2FP.F32.S32 R0, UR10 ;  /* 0x0000000a00007c45 */ /* 0x000fe20008201400 */
[----:B------:R-:W-:-:S03]  /*01f0*/  IMAD.WIDE R6, R11, 0x4, R18 ;  /* 0x000000040b067825 */ /* 0x000fc600078e0212 */
[----:B------:R-:W0:Y:S01]  /*0200*/  MUFU.RCP R25, R0 ;  /* 0x0000000000197308 */ /* 0x000e220000001000 */
[----:B------:R-:W-:Y:S01]  /*0210*/  MOV R31, R11 ;  /* 0x0000000b001f7202 */ /* 0x000fe20000000f00 */
[----:B------:R1:W5:Y:S01]  /*0220*/  LDG.E R9, desc[UR6][R6.64] ;  /* 0x0000000606097981 */ /* 0x000362000c1e1900 */
[----:B------:R-:W-:Y:S01]  /*0230*/  IMAD.IADD R11, R2, 0x1, R11 ;  /* 0x00000001020b7824 */ /* 0x000fe200078e020b */
[----:B------:R-:W-:Y:S01]  /*0240*/  BSSY.RECONVERGENT B3, `(.L_x_30) ;  /* 0x000000d000037945 */ /* 0x000fe20003800200 */
[----:B------:R-:W-:-:S03]  /*0250*/  FSETP.LT.AND P2, PT, RZ, UR9, PT ;  /* 0x00000009ff007c0b */ /* 0x000fc6000bf41000 */
[----:B------:R-:W-:Y:S01]  /*0260*/  ISETP.GE.AND P3, PT, R11, UR12, PT ;  /* 0x0000000c0b007c0c */ /* 0x000fe2000bf66270 */
[----:B0-----:R-:W-:-:S04]  /*0270*/  FFMA R4, -R0, R25, 1 ;  /* 0x3f80000000047423 */ /* 0x001fc80000000119 */
[----:B------:R-:W-:Y:S01]  /*0280*/  FFMA R4, R25, R4, R25 ;  /* 0x0000000419047223 */ /* 0x000fe20000000019 */
[----:B--2---:R-:W0:Y:S03]  /*0290*/  FCHK P0, R3, R0 ;  /* 0x0000000003007302 */ /* 0x004e260000000000 */
[----:B------:R-:W-:-:S04]  /*02a0*/  FFMA R25, R3, R4, RZ ;  /* 0x0000000403197223 */ /* 0x000fc800000000ff */
[----:B-1----:R-:W-:-:S04]  /*02b0*/  FFMA R6, -R0, R25, R3 ;  /* 0x0000001900067223 */ /* 0x002fc80000000103 */
[----:B------:R-:W-:Y:S01]  /*02c0*/  FFMA R4, R4, R6, R25 ;  /* 0x0000000604047223 */ /* 0x000fe20000000019 */
[----:B0-----:R-:W-:Y:S06]  /*02d0*/  @!P0 BRA `(.L_x_31) ;  /* 0x00000000000c8947 */ /* 0x001fec0003800000 */
[----:B------:R-:W-:-:S07]  /*02e0*/  MOV R4, 0x300 ;  /* 0x0000030000047802 */ /* 0x000fce0000000f00 */
[----:B---345:R-:W-:Y:S05]  /*02f0*/  CALL.REL.NOINC `($__internal_1_$__cuda_sm3x_div_rn_noftz_f32_slowpath) ;  /* 0x0000002c00f47944 */ /* 0x038fea0003c00000 */
[----:B------:R-:W-:-:S07]  /*0300*/  MOV R4, R0 ;  /* 0x0000000000047202 */ /* 0x000fce0000000f00 */
.L_x_31:
[----:B------:R-:W-:Y:S05]  /*0310*/  BSYNC.RECONVERGENT B3 ;  /* 0x0000000000037941 */ /* 0x000fea0003800200 */
.L_x_30:
[C---:B---3--:R-:W-:Y:S01]  /*0320*/  IMAD.WIDE R32, R31.reuse, 0x4, R14 ;  /* 0x000000041f207825 */ /* 0x048fe200078e020e */
[----:B------:R-:W0:Y:S04]  /*0330*/  LDC.64 R6, c[0x0][0x3c0] ;  /* 0x0000f000ff067b82 */ /* 0x000e280000000a00 */
[----:B------:R-:W2:Y:S01]  /*0340*/  LDG.E R3, desc[UR6][R32.64] ;  /* 0x0000000620037981 */ /* 0x000ea2000c1e1900 */
[----:B------:R-:W-:Y:S01]  /*0350*/  FADD R0, -R12, 1 ;  /* 0x3f8000000c007421 */ /* 0x000fe20000000100 */
[----:B----4-:R-:W-:-:S04]  /*0360*/  IMAD.WIDE R28, R31, 0x4, R16 ;  /* 0x000000041f1c7825 */ /* 0x010fc800078e0210 */
[----:B0----5:R-:W-:-:S04]  /*0370*/  @P2 FFMA R4, R9, R6, R4 ;  /* 0x0000000609042223 */ /* 0x021fc80000000004 */
[----:B------:R-:W-:-:S04]  /*0380*/  FMUL R0, R4, R0 ;  /* 0x0000000004007220 */ /* 0x000fc80000400000 */
[----:B--2---:R-:W-:-:S05]  /*0390*/  FFMA R3, R3, R12, R0 ;  /* 0x0000000c03037223 */ /* 0x004fca0000000000 */
[----:B------:R0:W-:Y:S04]  /*03a0*/  STG.E desc[UR6][R32.64], R3 ;  /* 0x0000000320007986 */ /* 0x0001e8000c101906 */
[----:B------:R-:W2:Y:S01]  /*03b0*/  LDG.E R25, desc[UR6][R28.64] ;  /* 0x000000061c197981 */ /* 0x000ea2000c1e1900 */
[----:B------:R-:W-:Y:S01]  /*03c0*/  FADD R0, -R10, 1 ;  /* 0x3f8000000a007421 */ /* 0x000fe20000000100 */
[----:B------:R-:W-:Y:S01]  /*03d0*/  FCHK P0, R3, R7 ;  /* 0x0000000703007302 */ /* 0x000fe20000000000 */
[----:B------:R-:W-:Y:S02]  /*03e0*/  BSSY.RECONVERGENT B3, `(.L_x_32) ;  /* 0x0000011000037945 */ /* 0x000fe40003800200 */
[----:B------:R-:W-:-:S04]  /*03f0*/  FMUL R0, R4, R0 ;  /* 0x0000000004007220 */ /* 0x000fc80000400000 */
[----:B------:R-:W-:Y:S02]  /*0400*/  FMUL R0, R4, R0 ;  /* 0x0000000004007220 */ /* 0x000fe40000400000 */
[----:B------:R-:W1:Y:S02]  /*0410*/  MUFU.RCP R4, R7 ;  /* 0x0000000700047308 */ /* 0x000e640000001000 */
[----:B--2---:R-:W-:Y:S01]  /*0420*/  FFMA R30, R25, R10, R0 ;  /* 0x0000000a191e7223 */ /* 0x004fe20000000000 */
[----:B-1----:R-:W-:-:S04]  /*0430*/  FFMA R25, R4, -R7, 1 ;  /* 0x3f80000004197423 */ /* 0x002fc80000000807 */
[----:B------:R0:W-:Y:S01]  /*0440*/  STG.E desc[UR6][R28.64], R30 ;  /* 0x0000001e1c007986 */ /* 0x0001e2000c101906 */
[----:B------:R-:W-:-:S04]  /*0450*/  FFMA R4, R4, R25, R4 ;  /* 0x0000001904047223 */ /* 0x000fc80000000004 */
[----:B------:R-:W-:-:S04]  /*0460*/  FFMA R8, R3, R4, RZ ;  /* 0x0000000403087223 */ /* 0x000fc800000000ff */
[----:B------:R-:W-:-:S04]  /*0470*/  FFMA R25, R8, -R7, R3 ;  /* 0x8000000708197223 */ /* 0x000fc80000000003 */
[----:B------:R-:W-:Y:S01]  /*0480*/  FFMA R8, R4, R25, R8 ;  /* 0x0000001904087223 */ /* 0x000fe20000000008 */
[----:B0-----:R-:W-:Y:S06]  /*0490*/  @!P0 BRA `(.L_x_33) ;  /* 0x0000000000148947 */ /* 0x001fec0003800000 */
[----:B------:R-:W0:Y:S01]  /*04a0*/  LDCU UR4, c[0x0][0x3c4] ;  /* 0x00007880ff0477ac */ /* 0x000e220008000800 */
[----:B------:R-:W-:Y:S02]  /*04b0*/  MOV R4, 0x4e0 ;  /* 0x000004e000047802 */ /* 0x000fe40000000f00 */
[----:B0-----:R-:W-:-:S07]  /*04c0*/  MOV R0, UR4 ;  /* 0x0000000400007c02 */ /* 0x001fce0008000f00 */
[----:B------:R-:W-:Y:S05]  /*04d0*/  CALL.REL.NOINC `($__internal_1_$__cuda_sm3x_div_rn_noftz_f32_slowpath) ;  /* 0x0000002c007c7944 */ /* 0x000fea0003c00000 */
[----:B------:R-:W-:-:S07]  /*04e0*/  MOV R8, R0 ;  /* 0x0000000000087202 */ /* 0x000fce0000000f00 */
.L_x_33:
[----:B------:R-:W-:Y:S05]  /*04f0*/  BSYNC.RECONVERGENT B3 ;  /* 0x0000000000037941 */ /* 0x000fea0003800200 */
.L_x_32:
[----:B------:R-:W0:Y:S01]  /*0500*/  MUFU.RCP R0, R13 ;  /* 0x0000000d00007308 */ /* 0x000e220000001000 */
[----:B------:R-:W-:Y:S07]  /*0510*/  BSSY.RECONVERGENT B3, `(.L_x_34) ;  /* 0x000000e000037945 */ /* 0x000fee0003800200 */
[----:B------:R-:W1:Y:S01]  /*0520*/  FCHK P0, R30, R13 ;  /* 0x0000000d1e007302 */ /* 0x000e620000000000 */
[----:B0-----:R-:W-:-:S04]  /*0530*/  FFMA R3, R0, -R13, 1 ;  /* 0x3f80000000037423 */ /* 0x001fc8000000080d */
[----:B------:R-:W-:-:S04]  /*0540*/  FFMA R3, R0, R3, R0 ;  /* 0x0000000300037223 */ /* 0x000fc80000000000 */
[----:B------:R-:W-:-:S04]  /*0550*/  FFMA R0, R30, R3, RZ ;  /* 0x000000031e007223 */ /* 0x000fc800000000ff */
[----:B------:R-:W-:-:S04]  /*0560*/  FFMA R4, R0, -R13, R30 ;  /* 0x8000000d00047223 */ /* 0x000fc8000000001e */
[----:B------:R-:W-:Y:S01]  /*0570*/  FFMA R3, R3, R4, R0 ;  /* 0x0000000403037223 */ /* 0x000fe20000000000 */
[----:B-1----:R-:W-:Y:S06]  /*0580*/  @!P0 BRA `(.L_x_35) ;  /* 0x0000000000188947 */ /* 0x002fec0003800000 */
[----:B------:R-:W0:Y:S01]  /*0590*/  LDCU UR4, c[0x0][0x3c8] ;  /* 0x00007900ff0477ac */ /* 0x000e220008000800 */
[----:B------:R-:W-:Y:S02]  /*05a0*/  MOV R3, R30 ;  /* 0x0000001e00037202 */ /* 0x000fe40000000f00 */
[----:B------:R-:W-:Y:S02]  /*05b0*/  MOV R4, 0x5e0 ;  /* 0x000005e000047802 */ /* 0x000fe40000000f00 */
[----:B0-----:R-:W-:-:S07]  /*05c0*/  MOV R0, UR4 ;  /* 0x0000000400007c02 */ /* 0x001fce0008000f00 */
[----:B------:R-:W-:Y:S05]  /*05d0*/  CALL.REL.NOINC `($__internal_1_$__cuda_sm3x_div_rn_noftz_f32_slowpath) ;  /* 0x0000002c003c7944 */ /* 0x000fea0003c00000 */
[----:B------:R-:W-:-:S07]  /*05e0*/  MOV R3, R0 ;  /* 0x0000000000037202 */ /* 0x000fce0000000f00 */
.L_x_35:
[----:B------:R-:W-:Y:S05]  /*05f0*/  BSYNC.RECONVERGENT B3 ;  /* 0x0000000000037941 */ /* 0x000fea0003800200 */
.L_x_34:
[----:B------:R-:W-:Y:S01]  /*0600*/  VIADD R0, R3, 0xf3000000 ;  /* 0xf300000003007836 */ /* 0x000fe20000000000 */
[----:B------:R0:W1:Y:S01]  /*0610*/  MUFU.RSQ R4, R3 ;  /* 0x0000000300047308 */ /* 0x0000620000001400 */
[----:B------:R-:W-:Y:S03]  /*0620*/  BSSY.RECONVERGENT B0, `(.L_x_36) ;  /* 0x000000a000007945 */ /* 0x000fe60003800200 */
[----:B------:R-:W-:-:S13]  /*0630*/  ISETP.GT.U32.AND P0, PT, R0, 0x727fffff, PT ;  /* 0x727fffff0000780c */ /* 0x000fda0003f04070 */
[----:B01----:R-:W-:Y:S05]  /*0640*/  @!P0 BRA `(.L_x_37) ;  /* 0x00000000000c8947 */ /* 0x003fea0003800000 */
[----:B------:R-:W-:-:S07]  /*0650*/  MOV R0, 0x670 ;  /* 0x0000067000007802 */ /* 0x000fce0000000f00 */
[----:B------:R-:W-:Y:S05]  /*0660*/  CALL.REL.NOINC `($__internal_0_$__cuda_sm20_sqrt_rn_f32_slowpath) ;  /* 0x0000002800c07944 */ /* 0x000fea0003c00000 */
[----:B------:R-:W-:Y:S05]  /*0670*/  BRA `(.L_x_38) ;  /* 0x0000000000107947 */ /* 0x000fea0003800000 */
.L_x_37:
[C---:B------:R-:W-:Y:S01]  /*0680*/  FMUL.FTZ R0, R4.reuse, R3 ;  /* 0x0000000304007220 */ /* 0x040fe20000410000 */
[----:B------:R-:W-:-:S03]  /*0690*/  FMUL.FTZ R25, R4, 0.5 ;  /* 0x3f00000004197820 */ /* 0x000fc60000410000 */
[----:B------:R-:W-:-:S04]  /*06a0*/  FFMA R3, -R0, R0, R3 ;  /* 0x0000000000037223 */ /* 0x000fc80000000103 */
[----:B------:R-:W-:-:S07]  /*06b0*/  FFMA R25, R3, R25, R0 ;  /* 0x0000001903197223 */ /* 0x000fce0000000000 */
.L_x_38:
[----:B------:R-:W-:Y:S05]  /*06c0*/  BSYNC.RECONVERGENT B0 ;  /* 0x0000000000007941 */ /* 0x000fea0003800200 */
.L_x_36:
[----:B------:R-:W-:Y:S01]  /*06d0*/  FADD R25, R25, UR11 ;  /* 0x0000000b19197e21 */ /* 0x000fe20008000000 */
[----:B------:R-:W-:Y:S03]  /*06e0*/  BSSY.RECONVERGENT B3, `(.L_x_39) ;  /* 0x000000d000037945 */ /* 0x000fe60003800200 */
[----:B------:R-:W0:Y:S08]  /*06f0*/  MUFU.RCP R3, R25 ;  /* 0x0000001900037308 */ /* 0x000e300000001000 */
[----:B------:R-:W1:Y:S01]  /*0700*/  FCHK P0, R8, R25 ;  /* 0x0000001908007302 */ /* 0x000e620000000000 */
[----:B0-----:R-:W-:-:S04]  /*0710*/  FFMA R0, -R25, R3, 1 ;  /* 0x3f80000019007423 */ /* 0x001fc80000000103 */
[----:B------:R-:W-:-:S04]  /*0720*/  FFMA R3, R3, R0, R3 ;  /* 0x0000000003037223 */ /* 0x000fc80000000003 */
[----:B------:R-:W-:-:S04]  /*0730*/  FFMA R0, R3, R8, RZ ;  /* 0x0000000803007223 */ /* 0x000fc800000000ff */
[----:B------:R-:W-:-:S04]  /*0740*/  FFMA R7, -R25, R0, R8 ;  /* 0x0000000019077223 */ /* 0x000fc80000000108 */
[----:B------:R-:W-:Y:S01]  /*0750*/  FFMA R0, R3, R7, R0 ;  /* 0x0000000703007223 */ /* 0x000fe20000000000 */
[----:B-1----:R-:W-:Y:S06]  /*0760*/  @!P0 BRA `(.L_x_40) ;  /* 0x0000000000108947 */ /* 0x002fec0003800000 */
[----:B------:R-:W-:Y:S02]  /*0770*/  MOV R3, R8 ;  /* 0x0000000800037202 */ /* 0x000fe40000000f00 */
[----:B------:R-:W-:Y:S02]  /*0780*/  MOV R0, R25 ;  /* 0x0000001900007202 */ /* 0x000fe40000000f00 */
[----:B------:R-:W-:-:S07]  /*0790*/  MOV R4, 0x7b0 ;  /* 0x000007b000047802 */ /* 0x000fce0000000f00 */
[----:B------:R-:W-:Y:S05]  /*07a0*/  CALL.REL.NOINC `($__internal_1_$__cuda_sm3x_div_rn_noftz_f32_slowpath) ;  /* 0x0000002800c87944 */ /* 0x000fea0003c00000 */
.L_x_40:
[----:B------:R-:W-:Y:S05]  /*07b0*/  BSYNC.RECONVERGENT B3 ;  /* 0x0000000000037941 */ /* 0x000fea0003800200 */
.L_x_39:
[----:B------:R-:W-:Y:S01]  /*07c0*/  FFMA R24, R9, R9, R24 ;  /* 0x0000000909187223 */ /* 0x000fe20000000018 */
[----:B------:R-:W-:Y:S01]  /*07d0*/  FFMA R22, R0, R0, R22 ;  /* 0x0000000000167223 */ /* 0x000fe20000000016 */
[----:B------:R-:W-:Y:S06]  /*07e0*/  @!P3 BRA `(.L_x_41) ;  /* 0xfffffff80074b947 */ /* 0x000fec000383ffff */
.L_x_29:
[----:B------:R-:W-:Y:S05]  /*07f0*/  BSYNC.RECONVERGENT B2 ;  /* 0x0000000000027941 */ /* 0x000fea0003800200 */
.L_x_28:
[----:B------:R-:W0:Y:S01]  /*0800*/  SHFL.DOWN PT, R3, R24, 0x10, 0x1f ;  /* 0x0a001f0018037f89 */ /* 0x000e2200000e0000 */
[----:B------:R-:W1:Y:S01]  /*0810*/  S2UR UR5, SR_CgaCtaId ;  /* 0x00000000000579c3 */ /* 0x000e620000008800 */
[----:B------:R-:W-:Y:S01]  /*0820*/  UMOV UR4, 0x400 ;  /* 0x0000040000047882 */ /* 0x000fe20000000000 */
[----:B------:R-:W-:Y:S01]  /*0830*/  SHF.R.U32.HI R23, RZ, 0x5, R23 ;  /* 0x00000005ff177819 */ /* 0x000fe20000011617 */
[----:B------:R-:W-:Y:S03]  /*0840*/  BSSY B0, `(.L_x_42) ;  /* 0x0000021000007945 */ /* 0x000fe60003800000 */
[----:B------:R-:W-:Y:S01]  /*0850*/  ISETP.GE.U32.AND P1, PT, R26, R23, PT ;  /* 0x000000171a00720c */ /* 0x000fe20003f26070 */
[----:B0-----:R-:W-:Y:S01]  /*0860*/  FADD R0, R3, R24 ;  /* 0x0000001803007221 */ /* 0x001fe20000000000 */
[----:B-1----:R-:W-:-:S04]  /*0870*/  ULEA UR4, UR5, UR4, 0x18 ;  /* 0x0000000405047291 */ /* 0x002fc8000f8ec0ff */
[----:B------:R-:W0:Y:S02]  /*0880*/  SHFL.DOWN PT, R3, R0, 0x8, 0x1f ;  /* 0x09001f0000037f89 */ /* 0x000e2400000e0000 */
[----:B0-----:R-:W-:Y:S01]  /*0890*/  FADD R4, R0, R3 ;  /* 0x0000000300047221 */ /* 0x001fe20000000000 */
[----:B------:R-:W-:-:S04]  /*08a0*/  HFMA2 R0, -RZ, RZ, 0, 0 ;  /* 0x00000000ff007431 */ /* 0x000fc800000001ff */
[----:B------:R-:W0:Y:S02]  /*08b0*/  SHFL.DOWN PT, R3, R4, 0x4, 0x1f ;  /* 0x08801f0004037f89 */ /* 0x000e2400000e0000 */
[----:B0-----:R-:W-:Y:S01]  /*08c0*/  FADD R6, R4, R3 ;  /* 0x0000000304067221 */ /* 0x001fe20000000000 */
[----:B------:R-:W-:-:S04]  /*08d0*/  LEA.HI R4, R26, UR4, RZ, 0x1d ;  /* 0x000000041a047c11 */ /* 0x000fc8000f8fe8ff */
[----:B------:R-:W0:Y:S02]  /*08e0*/  SHFL.DOWN PT, R3, R6, 0x2, 0x1f ;  /* 0x08401f0006037f89 */ /* 0x000e2400000e0000 */
[----:B0-----:R-:W-:Y:S01]  /*08f0*/  FADD R7, R6, R3 ;  /* 0x0000000306077221 */ /* 0x001fe20000000000 */
[C---:B------:R-:W-:Y:S02]  /*0900*/  LOP3.LUT P0, R3, R26.reuse, 0x1f, RZ, 0xc0, !PT ;  /* 0x0000001f1a037812 */ /* 0x040fe4000780c0ff */
[----:B------:R-:W-:Y:S02]  /*0910*/  LEA R6, R26, UR4, 0x2 ;  /* 0x000000041a067c11 */ /* 0x000fe4000f8e10ff */
[----:B------:R-:W0:Y:S02]  /*0920*/  SHFL.DOWN PT, R8, R7, 0x1, 0x1f ;  /* 0x08201f0007087f89 */ /* 0x000e2400000e0000 */
[----:B0-----:R-:W-:-:S07]  /*0930*/  FADD R9, R7, R8 ;  /* 0x0000000807097221 */ /* 0x001fce0000000000 */
        /* <DEDUP_REMOVED lines=16> */
.L_x_115:
[----:B-1----:R-:W-:-:S07]  /*0a40*/  FADD R0, R10, R11 ;  /* 0x0000000b0a007221 */ /* 0x002fce0000000000 */
.L_x_43:
[----:B------:R-:W-:Y:S05]  /*0a50*/  BSYNC B0 ;  /* 0x0000000000007941 */ /* 0x000fea0003800000 */
.L_x_42:
[----:B------:R-:W-:Y:S01]  /*0a60*/  UMOV UR4, 0xffffffff ;  /* 0xffffffff00047882 */ /* 0x000fe20000000000 */
[----:B------:R-:W-:Y:S02]  /*0a70*/  ISETP.NE.AND P2, PT, R3, RZ, PT ;  /* 0x000000ff0300720c */ /* 0x000fe40003f45270 */
[----:B------:R-:W-:Y:S11]  /*0a80*/  BRA.DIV UR4, `(.L_x_45) ;  /* 0x0000002204807947 */ /* 0x000ff6000b800000 */
[----:B------:R-:W2:Y:S02]  /*0a90*/  SHFL.DOWN PT, R3, R22, 0x10, 0x1f ;  /* 0x0a001f0016037f89 */ /* 0x000ea400000e0000 */
[----:B--2---:R-:W-:-:S05]  /*0aa0*/  FADD R3, R3, R22 ;  /* 0x0000001603037221 */ /* 0x004fca0000000000 */
[----:B------:R-:W2:Y:S02]  /*0ab0*/  SHFL.DOWN PT, R8, R3, 0x8, 0x1f ;  /* 0x09001f0003087f89 */ /* 0x000ea400000e0000 */
[----:B--2---:R-:W-:-:S05]  /*0ac0*/  FADD R8, R3, R8 ;  /* 0x0000000803087221 */ /* 0x004fca0000000000 */
[----:B------:R-:W2:Y:S02]  /*0ad0*/  SHFL.DOWN PT, R7, R8, 0x4, 0x1f ;  /* 0x08801f0008077f89 */ /* 0x000ea400000e0000 */
[----:B--2---:R-:W-:-:S05]  /*0ae0*/  FADD R7, R8, R7 ;  /* 0x0000000708077221 */ /* 0x004fca0000000000 */
[----:B0-----:R-:W0:Y:S02]  /*0af0*/  SHFL.DOWN PT, R10, R7, 0x2, 0x1f ;  /* 0x08401f00070a7f89 */ /* 0x001e2400000e0000 */
[----:B0-----:R-:W-:-:S05]  /*0b00*/  FADD R10, R7, R10 ;  /* 0x0000000a070a7221 */ /* 0x001fca0000000000 */
[----:B------:R0:W2:Y:S02]  /*0b10*/  SHFL.DOWN PT, R9, R10, 0x1, 0x1f ;  /* 0x08201f000a097f89 */ /* 0x0000a400000e0000 */
.L_x_122:
[----:B--2---:R-:W-:Y:S01]  /*0b20*/  FADD R9, R10, R9 ;  /* 0x000000090a097221 */ /* 0x004fe20000000000 */
[----:B------:R-:W-:Y:S05]  /*0b30*/  WARPSYNC.ALL ;  /* 0x0000000000007948 */ /* 0x000fea0003800000 */
[----:B------:R2:W-:Y:S01]  /*0b40*/  @!P2 STS [R4], R9 ;  /* 0x000000090400a388 */ /* 0x0005e20000000800 */
[----:B------:R-:W-:Y:S01]  /*0b50*/  HFMA2 R3, -RZ, RZ, 0, 0 ;  /* 0x00000000ff037431 */ /* 0x000fe200000001ff */
[----:B------:R-:W-:Y:S01]  /*0b60*/  BSSY B0, `(.L_x_46) ;  /* 0x0000010000007945 */ /* 0x000fe20003800000 */
[----:B------:R-:W-:Y:S06]  /*0b70*/  BAR.SYNC.DEFER_BLOCKING 0x0 ;  /* 0x0000000000007b1d */ /* 0x000fec0000010000 */
[----:B------:R2:W3:Y:S01]  /*0b80*/  @!P1 LDS R3, [R6] ;  /* 0x0000000006039984 */ /* 0x0004e20000000800 */
[----:B------:R-:W-:Y:S05]  /*0b90*/  @P0 BRA `(.L_x_47) ;  /* 0x0000000000300947 */ /* 0x000fea0003800000 */
[----:B------:R-:W-:-:S03]  /*0ba0*/  UMOV UR4, 0xffffffff ;  /* 0xffffffff00047882 */ /* 0x000fc60000000000 */
[----:B------:R-:W-:Y:S05]  /*0bb0*/  BRA.DIV UR4, `(.L_x_48) ;  /* 0x0000002204d87947 */ /* 0x000fea000b800000 */
[----:B--23--:R-:W2:Y:S02]  /*0bc0*/  SHFL.DOWN PT, R4, R3, 0x10, 0x1f ;  /* 0x0a001f0003047f89 */ /* 0x00cea400000e0000 */
[----:B--2---:R-:W-:-:S05]  /*0bd0*/  FADD R4, R3, R4 ;  /* 0x0000000403047221 */ /* 0x004fca0000000000 */
[----:B------:R-:W2:Y:S02]  /*0be0*/  SHFL.DOWN PT, R7, R4, 0x8, 0x1f ;  /* 0x09001f0004077f89 */ /* 0x000ea400000e0000 */
[----:B--2---:R-:W-:-:S05]  /*0bf0*/  FADD R7, R4, R7 ;  /* 0x0000000704077221 */ /* 0x004fca0000000000 */
[----:B------:R-:W2:Y:S02]  /*0c00*/  SHFL.DOWN PT, R6, R7, 0x4, 0x1f ;  /* 0x08801f0007067f89 */ /* 0x000ea400000e0000 */
[----:B--2---:R-:W-:-:S05]  /*0c10*/  FADD R6, R7, R6 ;  /* 0x0000000607067221 */ /* 0x004fca0000000000 */
[----:B------:R-:W2:Y:S02]  /*0c20*/  SHFL.DOWN PT, R9, R6, 0x2, 0x1f ;  /* 0x08401f0006097f89 */ /* 0x000ea400000e0000 */
[----:B--2---:R-:W-:-:S05]  /*0c30*/  FADD R9, R6, R9 ;  /* 0x0000000906097221 */ /* 0x004fca0000000000 */
[----:B------:R2:W3:Y:S02]  /*0c40*/  SHFL.DOWN PT, R8, R9, 0x1, 0x1f ;  /* 0x08201f0009087f89 */ /* 0x0004e400000e0000 */
.L_x_128:
[----:B---3--:R-:W-:-:S07]  /*0c50*/  FADD R3, R9, R8 ;  /* 0x0000000809037221 */ /* 0x008fce0000000000 */
.L_x_47:
[----:B------:R-:W-:Y:S05]  /*0c60*/  BSYNC B0 ;  /* 0x0000000000007941 */ /* 0x000fea0003800000 */
.L_x_46:
[----:B------:R-:W-:Y:S01]  /*0c70*/  LOP3.LUT P0, RZ, R26, UR8, RZ, 0xfc, !PT ;  /* 0x000000081aff7c12 */ /* 0x000fe2000f80fcff */
[----:B------:R-:W-:Y:S01]  /*0c80*/  BSSY.RECONVERGENT B0, `(.L_x_49) ;  /* 0x0000007000007945 */ /* 0x000fe20003800200 */
[----:B------:R-:W-:-:S11]  /*0c90*/  ISETP.NE.AND P1, PT, R5, RZ, PT ;  /* 0x000000ff0500720c */ /* 0x000fd60003f25270 */
[----:B------:R-:W-:Y:S05]  /*0ca0*/  @P0 BRA `(.L_x_50) ;  /* 0x0000000000100947 */ /* 0x000fea0003800000 */
[----:B--2---:R-:W1:Y:S08]  /*0cb0*/  LDC.64 R6, c[0x0][0x3a0] ;  /* 0x0000e800ff067b82 */ /* 0x004e700000000a00 */
[----:B------:R-:W3:Y:S01]  /*0cc0*/  LDC.64 R8, c[0x0][0x3a8] ;  /* 0x0000ea00ff087b82 */ /* 0x000ee20000000a00 */
[----:B-1----:R4:W5:Y:S04]  /*0cd0*/  ATOMG.E.ADD.F32.FTZ.RN.STRONG.GPU PT, RZ, desc[UR6][R6.64], R0 ;  /* 0x8000000006ff79a3 */ /* 0x002968000c1ef306 */
[----:B---3--:R4:W5:Y:S02]  /*0ce0*/  ATOMG.E.ADD.F32.FTZ.RN.STRONG.GPU PT, RZ, desc[UR6][R8.64], R3 ;  /* 0x8000000308ff79a3 */ /* 0x008964000c1ef306 */
.L_x_50:
[----:B------:R-:W-:Y:S05]  /*0cf0*/  BSYNC.RECONVERGENT B0 ;  /* 0x0000000000007941 */ /* 0x000fea0003800200 */
.L_x_49:
[----:B------:R-:W-:Y:S06]  /*0d00*/  MEMBAR.SC.SYS ;  /* 0x0000000000007992 */ /* 0x000fec0000003000 */
[----:B------:R-:W-:-:S00]  /*0d10*/  ERRBAR ;  /* 0x00000000000079ab */ /* 0x000fc00000000000 */
[----:B------:R-:W-:Y:S06]  /*0d20*/  CGAERRBAR ;  /* 0x00000000000075ab */ /* 0x000fec0000000000 */
[----:B------:R-:W-:Y:S01]  /*0d30*/  CCTL.IVALL ;  /* 0x00000000ff00798f */ /* 0x000fe20002000000 */
[----:B------:R-:W-:Y:S04]  /*0d40*/  BSSY.RECONVERGENT B2, `(.L_x_51) ;  /* 0x0000037000027945 */ /* 0x000fe80003800200 */
[----:B------:R-:W-:Y:S05]  /*0d50*/  @P1 BRA `(.L_x_52) ;  /* 0x0000000000d41947 */ /* 0x000fea0003800000 */
[----:B--2-4-:R-:W2:Y:S02]  /*0d60*/  LDC.64 R6, c[0x0][0x3a0] ;  /* 0x0000e800ff067b82 */ /* 0x014ea40000000a00 */
[----:B--2---:R-:W3:Y:S02]  /*0d70*/  LDG.E R6, desc[UR6][R6.64] ;  /* 0x0000000606067981 */ /* 0x004ee4000c1e1900 */
[----:B---3--:R-:W-:-:S04]  /*0d80*/  FADD R3, R6, 9.9999999392252902908e-09 ;  /* 0x322bcc7706037421 */ /* 0x008fc80000000000 */
[----:B-1----:R1:W2:Y:S01]  /*0d90*/  MUFU.RSQ R0, R3 ;  /* 0x0000000300007308 */ /* 0x0022a20000001400 */
[----:B------:R-:W-:-:S04]  /*0da0*/  IADD3 R4, PT, PT, R3, -0xd000000, RZ ;  /* 0xf300000003047810 */ /* 0x000fc80007ffe0ff */
[----:B------:R-:W-:-:S13]  /*0db0*/  ISETP.GT.U32.AND P0, PT, R4, 0x727fffff, PT ;  /* 0x727fffff0400780c */ /* 0x000fda0003f04070 */
[----:B-12---:R-:W-:Y:S05]  /*0dc0*/  @!P0 BRA `(.L_x_53) ;  /* 0x0000000000188947 */ /* 0x006fea0003800000 */
[----:B------:R-:W-:Y:S01]  /*0dd0*/  BSSY.RECONVERGENT B0, `(.L_x_54) ;  /* 0x0000003000007945 */ /* 0x000fe20003800200 */
[----:B------:R-:W-:-:S07]  /*0de0*/  MOV R0, 0xe00 ;  /* 0x00000e0000007802 */ /* 0x000fce0000000f00 */
[----:B0----5:R-:W-:Y:S05]  /*0df0*/  CALL.REL.NOINC `($__internal_0_$__cuda_sm20_sqrt_rn_f32_slowpath) ;  /* 0x0000002000dc7944 */ /* 0x021fea0003c00000 */
[----:B------:R-:W-:Y:S05]  /*0e00*/  BSYNC.RECONVERGENT B0 ;  /* 0x0000000000007941 */ /* 0x000fea0003800200 */
.L_x_54:
[----:B------:R-:W-:Y:S01]  /*0e10*/  MOV R9, R25 ;  /* 0x0000001900097202 */ /* 0x000fe20000000f00 */
[----:B------:R-:W-:Y:S06]  /*0e20*/  BRA `(.L_x_55) ;  /* 0x0000000000107947 */ /* 0x000fec0003800000 */
.L_x_53:
[----:B------:R-:W-:Y:S01]  /*0e30*/  FMUL.FTZ R4, R3, R0 ;  /* 0x0000000003047220 */ /* 0x000fe20000410000 */
[----:B------:R-:W-:-:S03]  /*0e40*/  FMUL.FTZ R0, R0, 0.5 ;  /* 0x3f00000000007820 */ /* 0x000fc60000410000 */
[----:B------:R-:W-:-:S04]  /*0e50*/  FFMA R3, -R4, R4, R3 ;  /* 0x0000000404037223 */ /* 0x000fc80000000103 */
[----:B------:R-:W-:-:S07]  /*0e60*/  FFMA R9, R3, R0, R4 ;  /* 0x0000000003097223 */ /* 0x000fce0000000004 */
.L_x_55:
[----:B------:R-:W1:Y:S02]  /*0e70*/  LDC.64 R6, c[0x0][0x3a8] ;  /* 0x0000ea00ff067b82 */ /* 0x000e640000000a00 */
[----:B-1----:R-:W2:Y:S02]  /*0e80*/  LDG.E R6, desc[UR6][R6.64] ;  /* 0x0000000606067981 */ /* 0x002ea4000c1e1900 */
[----:B--2---:R-:W-:-:S04]  /*0e90*/  FADD R3, R6, 9.9999999392252902908e-09 ;  /* 0x322bcc7706037421 */ /* 0x004fc80000000000 */
[----:B------:R-:W-:Y:S01]  /*0ea0*/  VIADD R4, R3, 0xf3000000 ;  /* 0xf300000003047836 */ /* 0x000fe20000000000 */
[----:B------:R1:W2:Y:S04]  /*0eb0*/  MUFU.RSQ R0, R3 ;  /* 0x0000000300007308 */ /* 0x0002a80000001400 */
[----:B------:R-:W-:-:S13]  /*0ec0*/  ISETP.GT.U32.AND P0, PT, R4, 0x727fffff, PT ;  /* 0x727fffff0400780c */ /* 0x000fda0003f04070 */
[----:B-12---:R-:W-:Y:S05]  /*0ed0*/  @!P0 BRA `(.L_x_56) ;  /* 0x0000000000148947 */ /* 0x006fea0003800000 */
[----:B------:R-:W-:Y:S01]  /*0ee0*/  BSSY.RECONVERGENT B0, `(.L_x_57) ;  /* 0x0000003000007945 */ /* 0x000fe20003800200 */
[----:B------:R-:W-:-:S07]  /*0ef0*/  MOV R0, 0xf10 ;  /* 0x00000f1000007802 */ /* 0x000fce0000000f00 */
[----:B0----5:R-:W-:Y:S05]  /*0f00*/  CALL.REL.NOINC `($__internal_0_$__cuda_sm20_sqrt_rn_f32_slowpath) ;  /* 0x0000002000987944 */ /* 0x021fea0003c00000 */
[----:B------:R-:W-:Y:S05]  /*0f10*/  BSYNC.RECONVERGENT B0 ;  /* 0x0000000000007941 */ /* 0x000fea0003800200 */
.L_x_57:
[----:B------:R-:W-:Y:S05]  /*0f20*/  BRA `(.L_x_58) ;  /* 0x0000000000107947 */ /* 0x000fea0003800000 */
.L_x_56:
[----:B------:R-:W-:Y:S01]  /*0f30*/  FMUL.FTZ R4, R3, R0 ;  /* 0x0000000003047220 */ /* 0x000fe20000410000 */
[----:B------:R-:W-:-:S03]  /*0f40*/  FMUL.FTZ R0, R0, 0.5 ;  /* 0x3f00000000007820 */ /* 0x000fc60000410000 */
[----:B------:R-:W-:-:S04]  /*0f50*/  FFMA R3, -R4, R4, R3 ;  /* 0x0000000404037223 */ /* 0x000fc80000000103 */
[----:B------:R-:W-:-:S07]  /*0f60*/  FFMA R25, R3, R0, R4 ;  /* 0x0000000003197223 */ /* 0x000fce0000000004 */
.L_x_58:
[----:B------:R-:W1:Y:S01]  /*0f70*/  MUFU.RCP R0, R25 ;  /* 0x0000001900007308 */ /* 0x000e620000001000 */
[----:B------:R-:W-:Y:S01]  /*0f80*/  BSSY.RECONVERGENT B3, `(.L_x_59) ;  /* 0x000000e000037945 */ /* 0x000fe20003800200 */
[----:B------:R-:W-:Y:S02]  /*0f90*/  FSETP.GT.AND P2, PT, R9, RZ, PT ;  /* 0x000000ff0900720b */ /* 0x000fe40003f44000 */
[----:B------:R-:W-:-:S04]  /*0fa0*/  FSETP.GT.AND P3, PT, R25, RZ, PT ;  /* 0x000000ff1900720b */ /* 0x000fc80003f64000 */
[----:B------:R-:W2:Y:S01]  /*0fb0*/  FCHK P0, R9, R25 ;  /* 0x0000001909007302 */ /* 0x000ea20000000000 */
[----:B-1----:R-:W-:-:S04]  /*0fc0*/  FFMA R3, R0, -R25, 1 ;  /* 0x3f80000000037423 */ /* 0x002fc80000000819 */
[----:B------:R-:W-:-:S04]  /*0fd0*/  FFMA R0, R0, R3, R0 ;  /* 0x0000000300007223 */ /* 0x000fc80000000000 */
[----:B------:R-:W-:-:S04]  /*0fe0*/  FFMA R4, R0, R9, RZ ;  /* 0x0000000900047223 */ /* 0x000fc800000000ff */
[----:B------:R-:W-:-:S04]  /*0ff0*/  FFMA R3, R4, -R25, R9 ;  /* 0x8000001904037223 */ /* 0x000fc80000000009 */
[----:B------:R-:W-:Y:S01]  /*1000*/  FFMA R0, R0, R3, R4 ;  /* 0x0000000300007223 */ /* 0x000fe20000000004 */
[----:B--2---:R-:W-:Y:S06]  /*1010*/  @!P0 BRA `(.L_x_60) ;  /* 0x0000000000108947 */ /* 0x004fec0003800000 */
[----:B------:R-:W-:Y:S02]  /*1020*/  MOV R3, R9 ;  /* 0x0000000900037202 */ /* 0x000fe40000000f00 */
[----:B------:R-:W-:Y:S02]  /*1030*/  MOV R0, R25 ;  /* 0x0000001900007202 */ /* 0x000fe40000000f00 */
[----:B------:R-:W-:-:S07]  /*1040*/  MOV R4, 0x1060 ;  /* 0x0000106000047802 */ /* 0x000fce0000000f00 */
[----:B0----5:R-:W-:Y:S05]  /*1050*/  CALL.REL.NOINC `($__internal_1_$__cuda_sm3x_div_rn_noftz_f32_slowpath) ;  /* 0x00000020009c7944 */ /* 0x021fea0003c00000 */
.L_x_60:
[----:B------:R-:W-:Y:S05]  /*1060*/  BSYNC.RECONVERGENT B3 ;  /* 0x0000000000037941 */ /* 0x000fea0003800200 */
.L_x_59:
[----:B------:R-:W1:Y:S01]  /*1070*/  LDC.64 R6, c[0x0][0x3a0] ;  /* 0x0000e800ff067b82 */ /* 0x000e620000000a00 */
[----:B------:R-:W-:-:S04]  /*1080*/  FSEL R0, R0, 1, P3 ;  /* 0x3f80000000007808 */ /* 0x000fc80001800000 */
[----:B------:R-:W-:-:S05]  /*1090*/  FSEL R3, R0, 1, P2 ;  /* 0x3f80000000037808 */ /* 0x000fca0001000000 */
[----:B-1----:R1:W-:Y:S02]  /*10a0*/  STG.E desc[UR6][R6.64+0x4], R3 ;  /* 0x0000040306007986 */ /* 0x0023e4000c101906 */
.L_x_52:
[----:B------:R-:W-:Y:S05]  /*10b0*/  BSYNC.RECONVERGENT B2 ;  /* 0x0000000000027941 */ /* 0x000fea0003800200 */
.L_x_51:
[----:B-1-34-:R-:W1:Y:S02]  /*10c0*/  LDC R3, c[0x0][0x3cc] ;  /* 0x0000f300ff037b82 */ /* 0x01ae640000000800 */
[----:B-1----:R-:W-:Y:S01]  /*10d0*/  ISETP.GE.AND P0, PT, R5, R3, PT ;  /* 0x000000030500720c */ /* 0x002fe20003f06270 */
[----:B------:R-:W-:Y:S06]  /*10e0*/  MEMBAR.SC.SYS ;  /* 0x0000000000007992 */ /* 0x000fec0000003000 */
[----:B------:R-:W-:-:S00]  /*10f0*/  ERRBAR ;  /* 0x00000000000079ab */ /* 0x000fc00000000000 */
[----:B------:R-:W-:Y:S06]  /*1100*/  CGAERRBAR ;  /* 0x00000000000075ab */ /* 0x000fec0000000000 */
[----:B------:R-:W-:Y:S01]  /*1110*/  CCTL.IVALL ;  /* 0x00000000ff00798f */ /* 0x000fe20002000000 */
[----:B------:R-:W-:Y:S05]  /*1120*/  @P0 EXIT ;  /* 0x000000000000094d */ /* 0x000fea0003800000 */
[----:B--2---:R-:W1:Y:S01]  /*1130*/  LDC.64 R6, c[0x0][0x3a0] ;  /* 0x0000e800ff067b82 */ /* 0x004e620000000a00 */
[----:B------:R-:W2:Y:S01]  /*1140*/  I2F.U32.RP R4, R2 ;  /* 0x0000000200047306 */ /* 0x000ea20000209000 */
[----:B------:R-:W-:Y:S01]  /*1150*/  IADD3 R0, PT, PT, R2, R5, RZ ;  /* 0x0000000502007210 */ /* 0x000fe20007ffe0ff */
[----:B------:R-:W3:Y:S01]  /*1160*/  LDCU UR4, c[0x0][0x3b0] ;  /* 0x00007600ff0477ac */ /* 0x000ee20008000800 */
[----:B-1----:R-:W3:Y:S05]  /*1170*/  LDG.E R6, desc[UR6][R6.64+0x4] ;  /* 0x0000040606067981 */ /* 0x002eea000c1e1900 */
[----:B--2---:R-:W1:Y:S01]  /*1180*/  MUFU.RCP R4, R4 ;  /* 0x0000000400047308 */ /* 0x004e620000001000 */
[----:B------:R-:W-:Y:S01]  /*1190*/  IADD3 R11, PT, PT, RZ, -R2, RZ ;  /* 0x80000002ff0b7210 */ /* 0x000fe20007ffe0ff */
[----:B------:R-:W-:Y:S01]  /*11a0*/  BSSY.RECONVERGENT B2, `(.L_x_61) ;  /* 0x000006a000027945 */ /* 0x000fe20003800200 */
[----:B------:R-:W-:-:S02]  /*11b0*/  ISETP.GE.AND P0, PT, R0, R3, PT ;  /* 0x000000030000720c */ /* 0x000fc40003f06270 */
[----:B------:R-:W-:Y:S02]  /*11c0*/  VIMNMX R3, PT, PT, R0, R3, !PT ;  /* 0x0000000300037248 */ /* 0x000fe40007fe0100 */
[----:B------:R-:W-:Y:S02]  /*11d0*/  SEL R15, RZ, 0x1, P0 ;  /* 0x00000001ff0f7807 */ /* 0x000fe40000000000 */
[----:B------:R-:W-:Y:S02]  /*11e0*/  ISETP.NE.U32.AND P2, PT, R2, RZ, PT ;  /* 0x000000ff0200720c */ /* 0x000fe40003f45070 */
[----:B------:R-:W-:Y:S02]  /*11f0*/  IADD3 R3, PT, PT, R3, -R0, -R15 ;  /* 0x8000000003037210 */ /* 0x000fe40007ffe80f */
[----:B-1----:R-:W-:-:S04]  /*1200*/  IADD3 R8, PT, PT, R4, 0xffffffe, RZ ;  /* 0x0ffffffe04087810 */ /* 0x002fc80007ffe0ff */
[----:B------:R1:W2:Y:S02]  /*1210*/  F2I.FTZ.U32.TRUNC.NTZ R9, R8 ;  /* 0x0000000800097305 */ /* 0x0002a4000021f000 */
[----:B-1----:R-:W-:Y:S02]  /*1220*/  HFMA2 R8, -RZ, RZ, 0, 0 ;  /* 0x00000000ff087431 */ /* 0x002fe400000001ff */
[----:B--2---:R-:W-:-:S04]  /*1230*/  IMAD R11, R11, R9, RZ ;  /* 0x000000090b0b7224 */ /* 0x004fc800078e02ff */
[----:B------:R-:W-:-:S06]  /*1240*/  IMAD.HI.U32 R4, R9, R11, R8 ;  /* 0x0000000b09047227 */ /* 0x000fcc00078e0008 */
[----:B------:R-:W-:-:S04]  /*1250*/  IMAD.HI.U32 R4, R4, R3, RZ ;  /* 0x0000000304047227 */ /* 0x000fc800078e00ff */
[----:B------:R-:W-:-:S04]  /*1260*/  IMAD.MOV R0, RZ, RZ, -R4 ;  /* 0x000000ffff007224 */ /* 0x000fc800078e0a04 */
[----:B------:R-:W-:-:S05]  /*1270*/  IMAD R3, R2, R0, R3 ;  /* 0x0000000002037224 */ /* 0x000fca00078e0203 */
[----:B------:R-:W-:-:S13]  /*1280*/  ISETP.GE.U32.AND P0, PT, R3, R2, PT ;  /* 0x000000020300720c */ /* 0x000fda0003f06070 */
[----:B------:R-:W-:Y:S02]  /*1290*/  @P0 IADD3 R3, PT, PT, -R2, R3, RZ ;  /* 0x0000000302030210 */ /* 0x000fe40007ffe1ff */
[----:B------:R-:W-:Y:S02]  /*12a0*/  @P0 IADD3 R4, PT, PT, R4, 0x1, RZ ;  /* 0x0000000104040810 */ /* 0x000fe40007ffe0ff */
[----:B------:R-:W-:-:S13]  /*12b0*/  ISETP.GE.U32.AND P1, PT, R3, R2, PT ;  /* 0x000000020300720c */ /* 0x000fda0003f26070 */
[----:B------:R-:W-:Y:S02]  /*12c0*/  @P1 IADD3 R4, PT, PT, R4, 0x1, RZ ;  /* 0x0000000104041810 */ /* 0x000fe40007ffe0ff */
[----:B------:R-:W-:-:S04]  /*12d0*/  @!P2 LOP3.LUT R4, RZ, R2, RZ, 0x33, !PT ;  /* 0x00000002ff04a212 */ /* 0x000fc800078e33ff */
[----:B------:R-:W-:-:S04]  /*12e0*/  IADD3 R15, PT, PT, R15, R4, RZ ;  /* 0x000000040f0f7210 */ /* 0x000fc80007ffe0ff */
[----:B------:R-:W-:-:S04]  /*12f0*/  LOP3.LUT R0, R15, 0x3, RZ, 0xc0, !PT ;  /* 0x000000030f007812 */ /* 0x000fc800078ec0ff */
[----:B------:R-:W-:Y:S01]  /*1300*/  ISETP.NE.AND P0, PT, R0, 0x3, PT ;  /* 0x000000030000780c */ /* 0x000fe20003f05270 */
[----:B---3--:R-:W-:-:S12]  /*1310*/  FMUL R12, R6, UR4 ;  /* 0x00000004060c7c20 */ /* 0x008fd80008400000 */
[----:B------:R-:W-:Y:S05]  /*1320*/  @!P0 BRA `(.L_x_62) ;  /* 0x0000000400448947 */ /* 0x000fea0003800000 */
[----:B------:R-:W1:Y:S01]  /*1330*/  LDC R8, c[0x0][0x3c8] ;  /* 0x0000f200ff087b82 */ /* 0x000e620000000800 */
[----:B------:R-:W-:-:S04]  /*1340*/  IADD3 R0, PT, PT, R15, 0x1, RZ ;  /* 0x000000010f007810 */ /* 0x000fc80007ffe0ff */
[----:B------:R-:W-:-:S03]  /*1350*/  LOP3.LUT R0, R0, 0x3, RZ, 0xc0, !PT ;  /* 0x0000000300007812 */ /* 0x000fc600078ec0ff */
[----:B------:R-:W2:Y:S01]  /*1360*/  LDC R9, c[0x0][0x3c4] ;  /* 0x0000f100ff097b82 */ /* 0x000ea20000000800 */
[----:B------:R-:W-:-:S07]  /*1370*/  IADD3 R11, PT, PT, -R0, RZ, RZ ;  /* 0x000000ff000b7210 */ /* 0x000fce0007ffe1ff */
[----:B------:R-:W3:Y:S08]  /*1380*/  LDC.64 R16, c[0x0][0x390] ;  /* 0x0000e400ff107b82 */ /* 0x000ef00000000a00 */
[----:B------:R-:W4:Y:S08]  /*1390*/  LDC.64 R18, c[0x0][0x398] ;  /* 0x0000e600ff127b82 */ /* 0x000f300000000a00 */
[----:B------:R-:W0:Y:S02]  /*13a0*/  LDC.64 R20, c[0x0][0x380] ;  /* 0x0000e000ff147b82 */ /* 0x000e240000000a00 */
.L_x_72:
[----:B---3--:R-:W-:-:S06]  /*13b0*/  IMAD.WIDE R24, R5, 0x4, R16 ;  /* 0x0000000405187825 */ /* 0x008fcc00078e0210 */
[----:B------:R-:W3:Y:S01]  /*13c0*/  LDG.E R25, desc[UR6][R24.64] ;  /* 0x0000000618197981 */ /* 0x000ee2000c1e1900 */
[----:B----4-:R-:W-:-:S05]  /*13d0*/  IMAD.WIDE R6, R5, 0x4, R18 ;  /* 0x0000000405067825 */ /* 0x010fca00078e0212 */
[----:B-----5:R4:W5:Y:S01]  /*13e0*/  LDG.E R13, desc[UR6][R6.64] ;  /* 0x00000006060d7981 */ /* 0x020962000c1e1900 */
[----:B0-2---:R-:W0:Y:S01]  /*13f0*/  MUFU.RCP R10, R9 ;  /* 0x00000009000a7308 */ /* 0x005e220000001000 */
[----:B------:R-:W-:Y:S01]  /*1400*/  BSSY.RECONVERGENT B3, `(.L_x_63) ;  /* 0x000000f000037945 */ /* 0x000fe20003800200 */
[----:B------:R-:W-:-:S04]  /*1410*/  IMAD.WIDE R22, R5, 0x4, R20 ;  /* 0x0000000405167825 */ /* 0x000fc800078e0214 */
[----:B0-----:R-:W-:-:S04]  /*1420*/  FFMA R3, R10, -R9, 1 ;  /* 0x3f8000000a037423 */ /* 0x001fc80000000809 */
[----:B------:R-:W-:Y:S01]  /*1430*/  FFMA R10, R10, R3, R10 ;  /* 0x000000030a0a7223 */ /* 0x000fe2000000000a */
[----:B---3--:R-:W0:Y:S03]  /*1440*/  FCHK P0, R25, R9 ;  /* 0x0000000919007302 */ /* 0x008e260000000000 */
[----:B------:R-:W-:-:S04]  /*1450*/  FFMA R0, R10, R25, RZ ;  /* 0x000000190a007223 */ /* 0x000fc800000000ff */
[----:B------:R-:W-:-:S04]  /*1460*/  FFMA R3, R0, -R9, R25 ;  /* 0x8000000900037223 */ /* 0x000fc80000000019 */
[----:B------:R-:W-:Y:S01]  /*1470*/  FFMA R10, R10, R3, R0 ;  /* 0x000000030a0a7223 */ /* 0x000fe20000000000 */
[----:B0---4-:R-:W-:Y:S06]  /*1480*/  @!P0 BRA `(.L_x_64) ;  /* 0x0000000000188947 */ /* 0x011fec0003800000 */
[----:B------:R-:W0:Y:S01]  /*1490*/  LDCU UR4, c[0x0][0x3c4] ;  /* 0x00007880ff0477ac */ /* 0x000e220008000800 */
[----:B------:R-:W-:Y:S01]  /*14a0*/  IMAD.MOV.U32 R3, RZ, RZ, R25 ;  /* 0x000000ffff037224 */ /* 0x000fe200078e0019 */
[----:B------:R-:W-:Y:S02]  /*14b0*/  MOV R4, 0x14e0 ;  /* 0x000014e000047802 */ /* 0x000fe40000000f00 */
[----:B0-----:R-:W-:-:S07]  /*14c0*/  MOV R0, UR4 ;  /* 0x0000000400007c02 */ /* 0x001fce0008000f00 */
[----:B-1---5:R-:W-:Y:S05]  /*14d0*/  CALL.REL.NOINC `($__internal_1_$__cuda_sm3x_div_rn_noftz_f32_slowpath) ;  /* 0x0000001c007c7944 */ /* 0x022fea0003c00000 */
[----:B------:R-:W-:-:S07]  /*14e0*/  MOV R10, R0 ;  /* 0x00000000000a7202 */ /* 0x000fce0000000f00 */
.L_x_64:
[----:B------:R-:W-:Y:S05]  /*14f0*/  BSYNC.RECONVERGENT B3 ;  /* 0x0000000000037941 */ /* 0x000fea0003800200 */
.L_x_63:
[----:B-1----:R-:W0:Y:S01]  /*1500*/  MUFU.RCP R3, R8 ;  /* 0x0000000800037308 */ /* 0x002e220000001000 */
[----:B------:R-:W-:Y:S07]  /*1510*/  BSSY.RECONVERGENT B3, `(.L_x_65) ;  /* 0x000000e000037945 */ /* 0x000fee0003800200 */
[----:B-----5:R-:W1:Y:S01]  /*1520*/  FCHK P0, R13, R8 ;  /* 0x000000080d007302 */ /* 0x020e620000000000 */
        /* <DEDUP_REMOVED lines=12> */
.L_x_66:
[----:B------:R-:W-:Y:S05]  /*15f0*/  BSYNC.RECONVERGENT B3 ;  /* 0x0000000000037941 */ /* 0x000fea0003800200 */
.L_x_65:
[----:B------:R-:W-:Y:S01]  /*1600*/  IADD3 R0, PT, PT, R3, -0xd000000, RZ ;  /* 0xf300000003007810 */ /* 0x000fe20007ffe0ff */
[----:B------:R0:W1:Y:S01]  /*1610*/  MUFU.RSQ R4, R3 ;  /* 0x0000000300047308 */ /* 0x0000620000001400 */
[----:B------:R-:W-:Y:S02]  /*1620*/  BSSY.RECONVERGENT B0, `(.L_x_67) ;  /* 0x000000a000007945 */ /* 0x000fe40003800200 */
[----:B------:R-:W-:-:S13]  /*1630*/  ISETP.GT.U32.AND P0, PT, R0, 0x727fffff, PT ;  /* 0x727fffff0000780c */ /* 0x000fda0003f04070 */
[----:B0-----:R-:W-:Y:S05]  /*1640*/  @!P0 BRA `(.L_x_68) ;  /* 0x00000000000c8947 */ /* 0x001fea0003800000 */
[----:B------:R-:W-:-:S07]  /*1650*/  MOV R0, 0x1670 ;  /* 0x0000167000007802 */ /* 0x000fce0000000f00 */
[----:B-1----:R-:W-:Y:S05]  /*1660*/  CALL.REL.NOINC `($__internal_0_$__cuda_sm20_sqrt_rn_f32_slowpath) ;  /* 0x0000001800c07944 */ /* 0x002fea0003c00000 */
[----:B------:R-:W-:Y:S05]  /*1670*/  BRA `(.L_x_69) ;  /* 0x0000000000107947 */ /* 0x000fea0003800000 */
.L_x_68:
[C---:B-1----:R-:W-:Y:S01]  /*1680*/  FMUL.FTZ R0, R4.reuse, R3 ;  /* 0x0000000304007220 */ /* 0x042fe20000410000 */
[----:B------:R-:W-:-:S03]  /*1690*/  FMUL.FTZ R25, R4, 0.5 ;  /* 0x3f00000004197820 */ /* 0x000fc60000410000 */
[----:B------:R-:W-:-:S04]  /*16a0*/  FFMA R3, -R0, R0, R3 ;  /* 0x0000000000037223 */ /* 0x000fc80000000103 */
[----:B------:R-:W-:-:S07]  /*16b0*/  FFMA R25, R3, R25, R0 ;  /* 0x0000001903197223 */ /* 0x000fce0000000000 */
.L_x_69:
[----:B------:R-:W-:Y:S05]  /*16c0*/  BSYNC.RECONVERGENT B0 ;  /* 0x0000000000007941 */ /* 0x000fea0003800200 */
.L_x_67:
[----:B------:R-:W0:Y:S01]  /*16d0*/  LDCU UR4, c[0x0][0x3bc] ;  /* 0x00007780ff0477ac */ /* 0x000e220008000800 */
[----:B------:R-:W-:Y:S01]  /*16e0*/  BSSY.RECONVERGENT B3, `(.L_x_70) ;  /* 0x000000e000037945 */ /* 0x000fe20003800200 */
[----:B0-----:R-:W-:-:S04]  /*16f0*/  FADD R25, R25, UR4 ;  /* 0x0000000419197e21 */ /* 0x001fc80008000000 */
        /* <DEDUP_REMOVED lines=8> */
[----:B------:R-:W-:Y:S01]  /*1780*/  IMAD.MOV.U32 R3, RZ, RZ, R10 ;  /* 0x000000ffff037224 */ /* 0x000fe200078e000a */
[----:B------:R-:W-:Y:S02]  /*1790*/  MOV R0, R25 ;  /* 0x0000001900007202 */ /* 0x000fe40000000f00 */
[----:B------:R-:W-:-:S07]  /*17a0*/  MOV R4, 0x17c0 ;  /* 0x000017c000047802 */ /* 0x000fce0000000f00 */
[----:B------:R-:W-:Y:S05]  /*17b0*/  CALL.REL.NOINC `($__internal_1_$__cuda_sm3x_div_rn_noftz_f32_slowpath) ;  /* 0x0000001800c47944 */ /* 0x000fea0003c00000 */
.L_x_71:
[----:B------:R-:W-:Y:S05]  /*17c0*/  BSYNC.RECONVERGENT B3 ;  /* 0x0000000000037941 */ /* 0x000fea0003800200 */
.L_x_70:
[----:B------:R-:W2:Y:S01]  /*17d0*/  LDG.E R3, desc[UR6][R22.64] ;  /* 0x0000000616037981 */ /* 0x000ea2000c1e1900 */
[----:B------:R-:W-:Y:S02]  /*17e0*/  IADD3 R11, PT, PT, R11, 0x1, RZ ;  /* 0x000000010b0b7810 */ /* 0x000fe40007ffe0ff */
[----:B------:R-:W-:Y:S02]  /*17f0*/  IADD3 R5, PT, PT, R2, R5, RZ ;  /* 0x0000000502057210 */ /* 0x000fe40007ffe0ff */
[----:B------:R-:W-:Y:S01]  /*1800*/  ISETP.NE.AND P0, PT, R11, RZ, PT ;  /* 0x000000ff0b00720c */ /* 0x000fe20003f05270 */
[----:B--2---:R-:W-:-:S05]  /*1810*/  FFMA R3, -R12, R0, R3 ;  /* 0x000000000c037223 */ /* 0x004fca0000000103 */
[----:B------:R0:W-:Y:S07]  /*1820*/  STG.E desc[UR6][R22.64], R3 ;  /* 0x0000000316007986 */ /* 0x0001ee000c101906 */
[----:B------:R-:W-:Y:S05]  /*1830*/  @P0 BRA `(.L_x_72) ;  /* 0xfffffff800dc0947 */ /* 0x000fea000383ffff */
.L_x_62:
[----:B------:R-:W-:Y:S05]  /*1840*/  BSYNC.RECONVERGENT B2 ;  /* 0x0000000000027941 */ /* 0x000fea0003800200 */
.L_x_61:
[----:B------:R-:W1:Y:S01]  /*1850*/  LDC R13, c[0x0][0x3c8] ;  /* 0x0000f200ff0d7b82 */ /* 0x000e620000000800 */
[----:B------:R-:W-:-:S07]  /*1860*/  ISETP.GE.U32.AND P0, PT, R15, 0x3, PT ;  /* 0x000000030f00780c */ /* 0x000fce0003f06070 */
[----:B------:R-:W2:Y:S08]  /*1870*/  LDC R14, c[0x0][0x3c4] ;  /* 0x0000f100ff0e7b82 */ /* 0x000eb00000000800 */
[----:B------:R-:W3:Y:S08]  /*1880*/  LDC.64 R16, c[0x0][0x390] ;  /* 0x0000e400ff107b82 */ /* 0x000ef00000000a00 */
[----:B------:R-:W4:Y:S08]  /*1890*/  LDC.64 R8, c[0x0][0x398] ;  /* 0x0000e600ff087b82 */ /* 0x000f300000000a00 */
[----:B0-----:R-:W0:Y:S01]  /*18a0*/  LDC.64 R10, c[0x0][0x380] ;  /* 0x0000e000ff0a7b82 */ /* 0x001e220000000a00 */
[----:B------:R-:W-:Y:S05]  /*18b0*/  @!P0 EXIT ;  /* 0x000000000000894d */ /* 0x000fea0003800000 */
.L_x_109:
[----:B---3--:R-:W-:-:S05]  /*18c0*/  IMAD.WIDE R22, R5, 0x4, R16 ;  /* 0x0000000405167825 */ /* 0x008fca00078e0210 */
[----:B------:R-:W3:Y:S01]  /*18d0*/  LDG.E R7, desc[UR6][R22.64] ;  /* 0x0000000616077981 */ /* 0x000ee2000c1e1900 */
[----:B----4-:R-:W-:-:S05]  /*18e0*/  IMAD.WIDE R20, R5, 0x4, R8 ;  /* 0x0000000405147825 */ /* 0x010fca00078e0208 */
[----:B0----5:R4:W5:Y:S01]  /*18f0*/  LDG.E R18, desc[UR6][R20.64] ;  /* 0x0000000614127981 */ /* 0x021962000c1e1900 */
[----:B--2---:R-:W2:Y:S01]  /*1900*/  MUFU.RCP R15, R14 ;  /* 0x0000000e000f7308 */ /* 0x004ea20000001000 */
[----:B------:R-:W-:Y:S01]  /*1910*/  BSSY.RECONVERGENT B2, `(.L_x_73) ;  /* 0x000000e000027945 */ /* 0x000fe20003800200 */
[----:B--2---:R-:W-:-:S04]  /*1920*/  FFMA R0, R15, -R14, 1 ;  /* 0x3f8000000f007423 */ /* 0x004fc8000000080e */
[----:B------:R-:W-:Y:S02]  /*1930*/  FFMA R15, R15, R0, R15 ;  /* 0x000000000f0f7223 */ /* 0x000fe4000000000f */
[----:B---3--:R-:W2:Y:S02]  /*1940*/  FCHK P0, R7, R14 ;  /* 0x0000000e07007302 */ /* 0x008ea40000000000 */
[----:B------:R-:W-:-:S04]  /*1950*/  FFMA R0, R15, R7, RZ ;  /* 0x000000070f007223 */ /* 0x000fc800000000ff */
[----:B------:R-:W-:-:S04]  /*1960*/  FFMA R3, R0, -R14, R7 ;  /* 0x8000000e00037223 */ /* 0x000fc80000000007 */
[----:B------:R-:W-:Y:S01]  /*1970*/  FFMA R15, R15, R3, R0 ;  /* 0x000000030f0f7223 */ /* 0x000fe20000000000 */
[----:B--2-4-:R-:W-:Y:S06]  /*1980*/  @!P0 BRA `(.L_x_74) ;  /* 0x0000000000188947 */ /* 0x014fec0003800000 */
[----:B------:R-:W2:Y:S01]  /*1990*/  LDCU UR4, c[0x0][0x3c4] ;  /* 0x00007880ff0477ac */ /* 0x000ea20008000800 */
[----:B------:R-:W-:Y:S02]  /*19a0*/  MOV R3, R7 ;  /* 0x0000000700037202 */ /* 0x000fe40000000f00 */
[----:B------:R-:W-:Y:S02]  /*19b0*/  MOV R4, 0x19e0 ;  /* 0x000019e000047802 */ /* 0x000fe40000000f00 */
[----:B--2---:R-:W-:-:S07]  /*19c0*/  MOV R0, UR4 ;  /* 0x0000000400007c02 */ /* 0x004fce0008000f00 */
[----:B01---5:R-:W-:Y:S05]  /*19d0*/  CALL.REL.NOINC `($__internal_1_$__cuda_sm3x_div_rn_noftz_f32_slowpath) ;  /* 0x00000018003c7944 */ /* 0x023fea0003c00000 */
[----:B------:R-:W-:-:S07]  /*19e0*/  MOV R15, R0 ;  /* 0x00000000000f7202 */ /* 0x000fce0000000f00 */
.L_x_74:
[----:B------:R-:W-:Y:S05]  /*19f0*/  BSYNC.RECONVERGENT B2 ;  /* 0x0000000000027941 */ /* 0x000fea0003800200 */
.L_x_73:
[----:B-1----:R-:W1:Y:S01]  /*1a00*/  MUFU.RCP R0, R13 ;  /* 0x0000000d00007308 */ /* 0x002e620000001000 */
[----:B------:R-:W-:Y:S07]  /*1a10*/  BSSY.RECONVERGENT B2, `(.L_x_75) ;  /* 0x000000e000027945 */ /* 0x000fee0003800200 */
[----:B-----5:R-:W2:Y:S01]  /*1a20*/  FCHK P0, R18, R13 ;  /* 0x0000000d12007302 */ /* 0x020ea20000000000 */
[----:B-1----:R-:W-:-:S04]  /*1a30*/  FFMA R3, R0, -R13, 1 ;  /* 0x3f80000000037423 */ /* 0x002fc8000000080d */
[----:B------:R-:W-:-:S04]  /*1a40*/  FFMA R3, R0, R3, R0 ;  /* 0x0000000300037223 */ /* 0x000fc80000000000 */
[----:B------:R-:W-:-:S04]  /*1a50*/  FFMA R7, R3, R18, RZ ;  /* 0x0000001203077223 */ /* 0x000fc800000000ff */
[----:B------:R-:W-:-:S04]  /*1a60*/  FFMA R0, R7, -R13, R18 ;  /* 0x8000000d07007223 */ /* 0x000fc80000000012 */
[----:B------:R-:W-:Y:S01]  /*1a70*/  FFMA R3, R3, R0, R7 ;  /* 0x0000000003037223 */ /* 0x000fe20000000007 */
[----:B--2---:R-:W-:Y:S06]  /*1a80*/  @!P0 BRA `(.L_x_76) ;  /* 0x0000000000188947 */ /* 0x004fec0003800000 */
[----:B------:R-:W1:Y:S01]  /*1a90*/  LDCU UR4, c[0x0][0x3c8] ;  /* 0x00007900ff0477ac */ /* 0x000e620008000800 */
[----:B------:R-:W-:Y:S01]  /*1aa0*/  IMAD.MOV.U32 R3, RZ, RZ, R18 ;  /* 0x000000ffff037224 */ /* 0x000fe200078e0012 */
[----:B------:R-:W-:Y:S02]  /*1ab0*/  MOV R4, 0x1ae0 ;  /* 0x00001ae000047802 */ /* 0x000fe40000000f00 */
[----:B-1----:R-:W-:-:S07]  /*1ac0*/  MOV R0, UR4 ;  /* 0x0000000400007c02 */ /* 0x002fce0008000f00 */
[----:B0-----:R-:W-:Y:S05]  /*1ad0*/  CALL.REL.NOINC `($__internal_1_$__cuda_sm3x_div_rn_noftz_f32_slowpath) ;  /* 0x0000001400fc7944 */ /* 0x001fea0003c00000 */
[----:B------:R-:W-:-:S07]  /*1ae0*/  MOV R3, R0 ;  /* 0x0000000000037202 */ /* 0x000fce0000000f00 */
.L_x_76:
[----:B------:R-:W-:Y:S05]  /*1af0*/  BSYNC.RECONVERGENT B2 ;  /* 0x0000000000027941 */ /* 0x000fea0003800200 */
.L_x_75:
[----:B------:R-:W-:Y:S01]  /*1b00*/  IADD3 R0, PT, PT, R3, -0xd000000, RZ ;  /* 0xf300000003007810 */ /* 0x000fe20007ffe0ff */
[----:B------:R1:W2:Y:S01]  /*1b10*/  MUFU.RSQ R4, R3 ;  /* 0x0000000300047308 */ /* 0x0002a20000001400 */
[----:B------:R-:W-:Y:S02]  /*1b20*/  BSSY.RECONVERGENT B0, `(.L_x_77) ;  /* 0x000000a000007945 */ /* 0x000fe40003800200 */
[----:B------:R-:W-:-:S13]  /*1b30*/  ISETP.GT.U32.AND P0, PT, R0, 0x727fffff, PT ;  /* 0x727fffff0000780c */ /* 0x000fda0003f04070 */
[----:B-1----:R-:W-:Y:S05]  /*1b40*/  @!P0 BRA `(.L_x_78) ;  /* 0x00000000000c8947 */ /* 0x002fea0003800000 */
[----:B------:R-:W-:-:S07]  /*1b50*/  MOV R0, 0x1b70 ;  /* 0x00001b7000007802 */ /* 0x000fce0000000f00 */
[----:B0-2---:R-:W-:Y:S05]  /*1b60*/  CALL.REL.NOINC `($__internal_0_$__cuda_sm20_sqrt_rn_f32_slowpath) ;  /* 0x0000001400807944 */ /* 0x005fea0003c00000 */
[----:B------:R-:W-:Y:S05]  /*1b70*/  BRA `(.L_x_79) ;  /* 0x0000000000107947 */ /* 0x000fea0003800000 */
.L_x_78:
[C---:B--2---:R-:W-:Y:S01]  /*1b80*/  FMUL.FTZ R0, R4.reuse, R3 ;  /* 0x0000000304007220 */ /* 0x044fe20000410000 */
[----:B------:R-:W-:-:S03]  /*1b90*/  FMUL.FTZ R25, R4, 0.5 ;  /* 0x3f00000004197820 */ /* 0x000fc60000410000 */
[----:B------:R-:W-:-:S04]  /*1ba0*/  FFMA R3, -R0, R0, R3 ;  /* 0x0000000000037223 */ /* 0x000fc80000000103 */
[----:B------:R-:W-:-:S07]  /*1bb0*/  FFMA R25, R3, R25, R0 ;  /* 0x0000001903197223 */ /* 0x000fce0000000000 */
.L_x_79:
[----:B------:R-:W-:Y:S05]  /*1bc0*/  BSYNC.RECONVERGENT B0 ;  /* 0x0000000000007941 */ /* 0x000fea0003800200 */
.L_x_77:
[----:B------:R-:W1:Y:S01]  /*1bd0*/  LDCU UR4, c[0x0][0x3bc] ;  /* 0x00007780ff0477ac */ /* 0x000e620008000800 */
[----:B------:R-:W-:Y:S01]  /*1be0*/  BSSY.RECONVERGENT B2, `(.L_x_80) ;  /* 0x000000e000027945 */ /* 0x000fe20003800200 */
[----:B-1----:R-:W-:-:S04]  /*1bf0*/  FADD R6, R25, UR4 ;  /* 0x0000000419067e21 */ /* 0x002fc80008000000 */
[----:B------:R-:W1:Y:S08]  /*1c00*/  MUFU.RCP R0, R6 ;  /* 0x0000000600007308 */ /* 0x000e700000001000 */
[----:B------:R-:W2:Y:S01]  /*1c10*/  FCHK P0, R15, R6 ;  /* 0x000000060f007302 */ /* 0x000ea20000000000 */
[----:B-1----:R-:W-:-:S04]  /*1c20*/  FFMA R3, -R6, R0, 1 ;  /* 0x3f80000006037423 */ /* 0x002fc80000000100 */
[----:B------:R-:W-:-:S04]  /*1c30*/  FFMA R0, R0, R3, R0 ;  /* 0x0000000300007223 */ /* 0x000fc80000000000 */
[----:B------:R-:W-:-:S04]  /*1c40*/  FFMA R3, R0, R15, RZ ;  /* 0x0000000f00037223 */ /* 0x000fc800000000ff */
[----:B------:R-:W-:-:S04]  /*1c50*/  FFMA R4, -R6, R3, R15 ;  /* 0x0000000306047223 */ /* 0x000fc8000000010f */
[----:B------:R-:W-:Y:S01]  /*1c60*/  FFMA R0, R0, R4, R3 ;  /* 0x0000000400007223 */ /* 0x000fe20000000003 */
[----:B--2---:R-:W-:Y:S06]  /*1c70*/  @!P0 BRA `(.L_x_81) ;  /* 0x0000000000108947 */ /* 0x004fec0003800000 */
[----:B------:R-:W-:Y:S02]  /*1c80*/  MOV R3, R15 ;  /* 0x0000000f00037202 */ /* 0x000fe40000000f00 */
[----:B------:R-:W-:Y:S02]  /*1c90*/  MOV R0, R6 ;  /* 0x0000000600007202 */ /* 0x000fe40000000f00 */
[----:B------:R-:W-:-:S07]  /*1ca0*/  MOV R4, 0x1cc0 ;  /* 0x00001cc000047802 */ /* 0x000fce0000000f00 */
[----:B0-----:R-:W-:Y:S05]  /*1cb0*/  CALL.REL.NOINC `($__internal_1_$__cuda_sm3x_div_rn_noftz_f32_slowpath) ;  /* 0x0000001400847944 */ /* 0x001fea0003c00000 */
.L_x_81:
[----:B------:R-:W-:Y:S05]  /*1cc0*/  BSYNC.RECONVERGENT B2 ;  /* 0x0000000000027941 */ /* 0x000fea0003800200 */
.L_x_80:
[----:B0-----:R-:W-:-:S05]  /*1cd0*/  IMAD.WIDE R18, R5, 0x4, R10 ;  /* 0x0000000405127825 */ /* 0x001fca00078e020a */
[----:B------:R-:W2:Y:S01]  /*1ce0*/  LDG.E R3, desc[UR6][R18.64] ;  /* 0x0000000612037981 */ /* 0x000ea2000c1e1900 */
[----:B------:R-:W-:-:S04]  /*1cf0*/  IMAD.WIDE R22, R2, 0x4, R22 ;  /* 0x0000000402167825 */ /* 0x000fc800078e0216 */
[----:B------:R-:W-:Y:S01]  /*1d00*/  IMAD.WIDE R20, R2, 0x4, R20 ;  /* 0x0000000402147825 */ /* 0x000fe200078e0214 */
[----:B------:R-:W0:Y:S03]  /*1d10*/  MUFU.RCP R15, R14 ;  /* 0x0000000e000f7308 */ /* 0x000e260000001000 */
[----:B--2---:R-:W-:-:S05]  /*1d20*/  FFMA R3, -R12, R0, R3 ;  /* 0x000000000c037223 */ /* 0x004fca0000000103 */
[----:B------:R1:W-:Y:S04]  /*1d30*/  STG.E desc[UR6][R18.64], R3 ;  /* 0x0000000312007986 */ /* 0x0003e8000c101906 */
[----:B------:R-:W2:Y:S04]  /*1d40*/  LDG.E R25, desc[UR6][R22.64] ;  /* 0x0000000616197981 */ /* 0x000ea8000c1e1900 */
[----:B------:R1:W5:Y:S01]  /*1d50*/  LDG.E R24, desc[UR6][R20.64] ;  /* 0x0000000614187981 */ /* 0x000362000c1e1900 */
[C---:B0-----:R-:W-:Y:S01]  /*1d60*/  FFMA R0, R15.reuse, -R14, 1 ;  /* 0x3f8000000f007423 */ /* 0x041fe2000000080e */
[----:B------:R-:W-:Y:S03]  /*1d70*/  BSSY.RECONVERGENT B2, `(.L_x_82) ;  /* 0x000000d000027945 */ /* 0x000fe60003800200 */
[----:B------:R-:W-:Y:S01]  /*1d80*/  FFMA R15, R15, R0, R15 ;  /* 0x000000000f0f7223 */ /* 0x000fe2000000000f */
[----:B--2---:R-:W0:Y:S03]  /*1d90*/  FCHK P0, R25, R14 ;  /* 0x0000000e19007302 */ /* 0x004e260000000000 */
[----:B------:R-:W-:-:S04]  /*1da0*/  FFMA R0, R15, R25, RZ ;  /* 0x000000190f007223 */ /* 0x000fc800000000ff */
[----:B------:R-:W-:-:S04]  /*1db0*/  FFMA R7, R0, -R14, R25 ;  /* 0x8000000e00077223 */ /* 0x000fc80000000019 */
[----:B------:R-:W-:Y:S01]  /*1dc0*/  FFMA R15, R15, R7, R0 ;  /* 0x000000070f0f7223 */ /* 0x000fe20000000000 */
[----:B01----:R-:W-:Y:S06]  /*1dd0*/  @!P0 BRA `(.L_x_83) ;  /* 0x0000000000188947 */ /* 0x003fec0003800000 */
[----:B------:R-:W0:Y:S01]  /*1de0*/  LDCU UR4, c[0x0][0x3c4] ;  /* 0x00007880ff0477ac */ /* 0x000e220008000800 */
[----:B------:R-:W-:Y:S02]  /*1df0*/  MOV R3, R25 ;  /* 0x0000001900037202 */ /* 0x000fe40000000f00 */
[----:B------:R-:W-:Y:S01]  /*1e00*/  MOV R4, 0x1e30 ;  /* 0x00001e3000047802 */ /* 0x000fe20000000f00 */
[----:B0-----:R-:W-:-:S07]  /*1e10*/  IMAD.U32 R0, RZ, RZ, UR4 ;  /* 0x00000004ff007e24 */ /* 0x001fce000f8e00ff */
[----:B-----5:R-:W-:Y:S05]  /*1e20*/  CALL.REL.NOINC `($__internal_1_$__cuda_sm3x_div_rn_noftz_f32_slowpath) ;  /* 0x0000001400287944 */ /* 0x020fea0003c00000 */
[----:B------:R-:W-:-:S07]  /*1e30*/  MOV R15, R0 ;  /* 0x00000000000f7202 */ /* 0x000fce0000000f00 */
.L_x_83:
[----:B------:R-:W-:Y:S05]  /*1e40*/  BSYNC.RECONVERGENT B2 ;  /* 0x0000000000027941 */ /* 0x000fea0003800200 */
.L_x_82:
[----:B------:R-:W0:Y:S01]  /*1e50*/  MUFU.RCP R0, R13 ;  /* 0x0000000d00007308 */ /* 0x000e220000001000 */
        /* <DEDUP_REMOVED lines=14> */
.L_x_85:
[----:B------:R-:W-:Y:S05]  /*1f40*/  BSYNC.RECONVERGENT B2 ;  /* 0x0000000000027941 */ /* 0x000fea0003800200 */
.L_x_84:
        /* <DEDUP_REMOVED lines=8> */
.L_x_87:
[C---:B-1----:R-:W-:Y:S01]  /*1fd0*/  FMUL.FTZ R0, R4.reuse, R3 ;  /* 0x0000000304007220 */ /* 0x042fe20000410000 */
[----:B------:R-:W-:-:S03]  /*1fe0*/  FMUL.FTZ R25, R4, 0.5 ;  /* 0x3f00000004197820 */ /* 0x000fc60000410000 */
[----:B------:R-:W-:-:S04]  /*1ff0*/  FFMA R3, -R0, R0, R3 ;  /* 0x0000000000037223 */ /* 0x000fc80000000103 */
[----:B------:R-:W-:-:S07]  /*2000*/  FFMA R25, R3, R25, R0 ;  /* 0x0000001903197223 */ /* 0x000fce0000000000 */
.L_x_88:
[----:B------:R-:W-:Y:S05]  /*2010*/  BSYNC.RECONVERGENT B0 ;  /* 0x0000000000007941 */ /* 0x000fea0003800200 */
.L_x_86:
        /* <DEDUP_REMOVED lines=11> */
[----:B------:R-:W-:Y:S01]  /*20d0*/  MOV R3, R15 ;  /* 0x0000000f00037202 */ /* 0x000fe20000000f00 */
[----:B------:R-:W-:Y:S01]  /*20e0*/  IMAD.MOV.U32 R0, RZ, RZ, R6 ;  /* 0x000000ffff007224 */ /* 0x000fe200078e0006 */
[----:B------:R-:W-:-:S07]  /*20f0*/  MOV R4, 0x2110 ;  /* 0x0000211000047802 */ /* 0x000fce0000000f00 */
[----:B------:R-:W-:Y:S05]  /*2100*/  CALL.REL.NOINC `($__internal_1_$__cuda_sm3x_div_rn_noftz_f32_slowpath) ;  /* 0x0000001000707944 */ /* 0x000fea0003c00000 */
.L_x_90:
[----:B------:R-:W-:Y:S05]  /*2110*/  BSYNC.RECONVERGENT B2 ;  /* 0x0000000000027941 */ /* 0x000fea0003800200 */
.L_x_89:
[----:B------:R-:W-:-:S05]  /*2120*/  IMAD.WIDE R18, R2, 0x4, R18 ;  /* 0x0000000402127825 */ /* 0x000fca00078e0212 */
        /* <DEDUP_REMOVED lines=18> */
[----:B------:R-:W-:Y:S02]  /*2250*/  MOV R4, 0x2280 ;  /* 0x0000228000047802 */ /* 0x000fe40000000f00 */
[----:B0-----:R-:W-:-:S07]  /*2260*/  MOV R0, UR4 ;  /* 0x0000000400007c02 */ /* 0x001fce0008000f00 */
[----:B-----5:R-:W-:Y:S05]  /*2270*/  CALL.REL.NOINC `($__internal_1_$__cuda_sm3x_div_rn_noftz_f32_slowpath) ;  /* 0x0000001000147944 */ /* 0x020fea0003c00000 */
[----:B------:R-:W-:-:S07]  /*2280*/  MOV R15, R0 ;  /* 0x00000000000f7202 */ /* 0x000fce0000000f00 */
.L_x_92:
[----:B------:R-:W-:Y:S05]  /*2290*/  BSYNC.RECONVERGENT B2 ;  /* 0x0000000000027941 */ /* 0x000fea0003800200 */
.L_x_91:
        /* <DEDUP_REMOVED lines=15> */
.L_x_94:
[----:B------:R-:W-:Y:S05]  /*2390*/  BSYNC.RECONVERGENT B2 ;  /* 0x0000000000027941 */ /* 0x000fea0003800200 */
.L_x_93:
        /* <DEDUP_REMOVED lines=8> */
.L_x_96:
[C---:B------:R-:W-:Y:S01]  /*2420*/  FMUL.FTZ R0, R4.reuse, R3 ;  /* 0x0000000304007220 */ /* 0x040fe20000410000 */
[----:B------:R-:W-:-:S03]  /*2430*/  FMUL.FTZ R25, R4, 0.5 ;  /* 0x3f00000004197820 */ /* 0x000fc60000410000 */
[----:B------:R-:W-:-:S04]  /*2440*/  FFMA R3, -R0, R0, R3 ;  /* 0x0000000000037223 */ /* 0x000fc80000000103 */
[----:B------:R-:W-:-:S07]  /*2450*/  FFMA R25, R3, R25, R0 ;  /* 0x0000001903197223 */ /* 0x000fce0000000000 */
.L_x_97:
[----:B------:R-:W-:Y:S05]  /*2460*/  BSYNC.RECONVERGENT B0 ;  /* 0x0000000000007941 */ /* 0x000fea0003800200 */
.L_x_95:
        /* <DEDUP_REMOVED lines=15> */
.L_x_99:
[----:B------:R-:W-:Y:S05]  /*2560*/  BSYNC.RECONVERGENT B2 ;  /* 0x0000000000027941 */ /* 0x000fea0003800200 */
.L_x_98:
        /* <DEDUP_REMOVED lines=23> */
.L_x_101:
[----:B------:R-:W-:Y:S05]  /*26e0*/  BSYNC.RECONVERGENT B2 ;  /* 0x0000000000027941 */ /* 0x000fea0003800200 */
.L_x_100:
        /* <DEDUP_REMOVED lines=11> */
[----:B------:R-:W-:Y:S01]  /*27a0*/  MOV R4, 0x27d0 ;  /* 0x000027d000047802 */ /* 0x000fe20000000f00 */
[----:B0-----:R-:W-:-:S07]  /*27b0*/  IMAD.U32 R0, RZ, RZ, UR4 ;  /* 0x00000004ff007e24 */ /* 0x001fce000f8e00ff */
[----:B------:R-:W-:Y:S05]  /*27c0*/  CALL.REL.NOINC `($__internal_1_$__cuda_sm3x_div_rn_noftz_f32_slowpath) ;  /* 0x0000000800c07944 */ /* 0x000fea0003c00000 */
[----:B------:R-:W-:-:S07]  /*27d0*/  MOV R3, R0 ;  /* 0x0000000000037202 */ /* 0x000fce0000000f00 */
.L_x_103:
[----:B------:R-:W-:Y:S05]  /*27e0*/  BSYNC.RECONVERGENT B2 ;  /* 0x0000000000027941 */ /* 0x000fea0003800200 */
.L_x_102:
        /* <DEDUP_REMOVED lines=8> */
.L_x_105:
[C---:B-1----:R-:W-:Y:S01]  /*2870*/  FMUL.FTZ R0, R4.reuse, R3 ;  /* 0x0000000304007220 */ /* 0x042fe20000410000 */
[----:B------:R-:W-:-:S03]  /*2880*/  FMUL.FTZ R25, R4, 0.5 ;  /* 0x3f00000004197820 */ /* 0x000fc60000410000 */
[----:B------:R-:W-:-:S04]  /*2890*/  FFMA R3, -R0, R0, R3 ;  /* 0x0000000000037223 */ /* 0x000fc80000000103 */
[----:B------:R-:W-:-:S07]  /*28a0*/  FFMA R25, R3, R25, R0 ;  /* 0x0000001903197223 */ /* 0x000fce0000000000 */
.L_x_106:
[----:B------:R-:W-:Y:S05]  /*28b0*/  BSYNC.RECONVERGENT B0 ;  /* 0x0000000000007941 */ /* 0x000fea0003800200 */
.L_x_104:
        /* <DEDUP_REMOVED lines=15> */
.L_x_108:
[----:B------:R-:W-:Y:S05]  /*29b0*/  BSYNC.RECONVERGENT B2 ;  /* 0x0000000000027941 */ /* 0x000fea0003800200 */
.L_x_107:
[C---:B------:R-:W-:Y:S01]  /*29c0*/  IMAD.WIDE R18, R2.reuse, 0x4, R18 ;  /* 0x0000000402127825 */ /* 0x040fe200078e0212 */
[----:B------:R-:W0:Y:S04]  /*29d0*/  LDCU UR4, c[0x0][0x3cc] ;  /* 0x00007980ff0477ac */ /* 0x000e280008000800 */
[----:B------:R-:W2:Y:S01]  /*29e0*/  LDG.E R3, desc[UR6][R18.64] ;  /* 0x0000000612037981 */ /* 0x000ea2000c1e1900 */
[----:B------:R-:W-:-:S04]  /*29f0*/  LEA R5, R2, R5, 0x2 ;  /* 0x0000000502057211 */ /* 0x000fc800078e10ff */
[----:B0-----:R-:W-:Y:S01]  /*2a00*/  ISETP.GE.AND P0, PT, R5, UR4, PT ;  /* 0x0000000405007c0c */ /* 0x001fe2000bf06270 */
[----:B--2---:R-:W-:-:S05]  /*2a10*/  FFMA R3, -R12, R0, R3 ;  /* 0x000000000c037223 */ /* 0x004fca0000000103 */
[----:B------:R0:W-:Y:S07]  /*2a20*/  STG.E desc[UR6][R18.64], R3 ;  /* 0x0000000312007986 */ /* 0x0001ee000c101906 */
[----:B------:R-:W-:Y:S05]  /*2a30*/  @!P0 BRA `(.L_x_109) ;  /* 0xffffffec00a08947 */ /* 0x000fea000383ffff */
[----:B------:R-:W-:Y:S05]  /*2a40*/  EXIT ;  /* 0x000000000000794d */ /* 0x000fea0003800000 */
.L_x_44:
[----:B------:R-:W-:Y:S01]  /*2a50*/  HFMA2 R14, -RZ, RZ, 0, 9.5367431640625e-07 ;  /* 0x00000010ff0e7431 */ /* 0x000fe200000001ff */
[----:B-1----:R-:W-:Y:S01]  /*2a60*/  MOV R13, R0 ;  /* 0x00000000000d7202 */ /* 0x002fe20000000f00 */
[----:B------:R-:W-:Y:S01]  /*2a70*/  IMAD.MOV.U32 R15, RZ, RZ, 0x1f ;  /* 0x0000001fff0f7424 */ /* 0x000fe200078e00ff */
[----:B------:R-:W-:-:S07]  /*2a80*/  MOV R12, 0xffffffff ;  /* 0xffffffff000c7802 */ /* 0x000fce0000000f00 */
[----:B------:R-:W-:Y:S05]  /*2a90*/  WARPSYNC.COLLECTIVE R12, `(.L_x_110) ;  /* 0x000000000c087348 */ /* 0x000fea0003c00000 */
[----:B------:R0:W1:Y:S02]  /*2aa0*/  SHFL.DOWN P3, R11, R13, R14, R15 ;  /* 0x0800000e0d0b7389 */ /* 0x000064000006000f */
[----:B01----:R-:W-:Y:S05]  /*2ab0*/  ENDCOLLECTIVE ;  /* 0x000000000000791b */ /* 0x003fea0003800000 */
.L_x_110:
[----:B------:R-:W-:Y:S01]  /*2ac0*/  HFMA2 R14, -RZ, RZ, 0, 4.76837158203125e-07 ;  /* 0x00000008ff0e7431 */ /* 0x000fe200000001ff */
[----:B------:R-:W-:-:S05]  /*2ad0*/  MOV R7, R11 ;  /* 0x0000000b00077202 */ /* 0x000fca0000000f00 */
[----:B------:R-:W-:-:S05]  /*2ae0*/  FADD R7, R0, R7 ;  /* 0x0000000700077221 */ /* 0x000fca0000000000 */
[----:B------:R-:W-:-:S07]  /*2af0*/  MOV R13, R7 ;  /* 0x00000007000d7202 */ /* 0x000fce0000000f00 */
[----:B------:R-:W-:Y:S05]  /*2b00*/  WARPSYNC.COLLECTIVE R12, `(.L_x_111) ;  /* 0x000000000c087348 */ /* 0x000fea0003c00000 */
[----:B------:R0:W1:Y:S02]  /*2b10*/  SHFL.DOWN P3, R11, R13, R14, R15 ;  /* 0x0800000e0d0b7389 */ /* 0x000064000006000f */
[----:B01----:R-:W-:Y:S05]  /*2b20*/  ENDCOLLECTIVE ;  /* 0x000000000000791b */ /* 0x003fea0003800000 */
.L_x_111:
[----:B------:R-:W-:Y:S01]  /*2b30*/  HFMA2 R14, -RZ, RZ, 0, 2.384185791015625e-07 ;  /* 0x00000004ff0e7431 */ /* 0x000fe200000001ff */
[----:B------:R-:W-:-:S05]  /*2b40*/  MOV R8, R11 ;  /* 0x0000000b00087202 */ /* 0x000fca0000000f00 */
[----:B------:R-:W-:-:S05]  /*2b50*/  FADD R8, R7, R8 ;  /* 0x0000000807087221 */ /* 0x000fca0000000000 */
[----:B------:R-:W-:-:S07]  /*2b60*/  MOV R13, R8 ;  /* 0x00000008000d7202 */ /* 0x000fce0000000f00 */
[----:B------:R-:W-:Y:S05]  /*2b70*/  WARPSYNC.COLLECTIVE R12, `(.L_x_112) ;  /* 0x000000000c087348 */ /* 0x000fea0003c00000 */
[----:B------:R0:W1:Y:S02]  /*2b80*/  SHFL.DOWN P3, R11, R13, R14, R15 ;  /* 0x0800000e0d0b7389 */ /* 0x000064000006000f */
[----:B01----:R-:W-:Y:S05]  /*2b90*/  ENDCOLLECTIVE ;  /* 0x000000000000791b */ /* 0x003fea0003800000 */
.L_x_112:
[----:B------:R-:W-:Y:S02]  /*2ba0*/  HFMA2 R14, -RZ, RZ, 0, 1.1920928955078125e-07 ;  /* 0x00000002ff0e7431 */ /* 0x000fe400000001ff */
[----:B------:R-:W-:-:S04]  /*2bb0*/  IMAD.MOV.U32 R9, RZ, RZ, R11 ;  /* 0x000000ffff097224 */ /* 0x000fc800078e000b */
[----:B------:R-:W-:-:S05]  /*2bc0*/  FADD R9, R8, R9 ;  /* 0x0000000908097221 */ /* 0x000fca0000000000 */
[----:B------:R-:W-:-:S07]  /*2bd0*/  MOV R13, R9 ;  /* 0x00000009000d7202 */ /* 0x000fce0000000f00 */
[----:B------:R-:W-:Y:S05]  /*2be0*/  WARPSYNC.COLLECTIVE R12, `(.L_x_113) ;  /* 0x000000000c087348 */ /* 0x000fea0003c00000 */
[----:B------:R0:W1:Y:S02]  /*2bf0*/  SHFL.DOWN P3, R11, R13, R14, R15 ;  /* 0x0800000e0d0b7389 */ /* 0x000064000006000f */
[----:B01----:R-:W-:Y:S05]  /*2c00*/  ENDCOLLECTIVE ;  /* 0x000000000000791b */ /* 0x003fea0003800000 */
.L_x_113:
[----:B------:R-:W-:Y:S01]  /*2c10*/  HFMA2 R14, -RZ, RZ, 0, 5.9604644775390625e-08 ;  /* 0x00000001ff0e7431 */ /* 0x000fe200000001ff */
[----:B------:R-:W-:-:S05]  /*2c20*/  MOV R10, R11 ;  /* 0x0000000b000a7202 */ /* 0x000fca0000000f00 */
[----:B------:R-:W-:-:S05]  /*2c30*/  FADD R10, R9, R10 ;  /* 0x0000000a090a7221 */ /* 0x000fca0000000000 */
[----:B------:R-:W-:-:S07]  /*2c40*/  MOV R13, R10 ;  /* 0x0000000a000d7202 */ /* 0x000fce0000000f00 */
[----:B------:R-:W-:Y:S05]  /*2c50*/  WARPSYNC.COLLECTIVE R12, `(.L_x_114) ;  /* 0x000000000c087348 */ /* 0x000fea0003c00000 */
[----:B------:R0:W1:Y:S02]  /*2c60*/  SHFL.DOWN P3, R11, R13, R14, R15 ;  /* 0x0800000e0d0b7389 */ /* 0x000064000006000f */
[----:B01----:R-:W-:Y:S05]  /*2c70*/  ENDCOLLECTIVE ;  /* 0x000000000000791b */ /* 0x003fea0003800000 */
.L_x_114:
[----:B------:R-:W-:Y:S05]  /*2c80*/  BRA `(.L_x_115) ;  /* 0xffffffdc006c7947 */ /* 0x000fea000383ffff */
.L_x_45:
[----:B------:R-:W-:Y:S01]  /*2c90*/  HFMA2 R14, -RZ, RZ, 0, 9.5367431640625e-07 ;  /* 0x00000010ff0e7431 */ /* 0x000fe200000001ff */
[----:B------:R-:W-:Y:S01]  /*2ca0*/  BSSY B0, `(.L_x_116) ;  /* 0x0000007000007945 */ /* 0x000fe20003800000 */
[----:B------:R-:W-:Y:S01]  /*2cb0*/  MOV R13, R22 ;  /* 0x00000016000d7202 */ /* 0x000fe20000000f00 */
[----:B------:R-:W-:Y:S01]  /*2cc0*/  IMAD.MOV.U32 R15, RZ, RZ, 0x1f ;  /* 0x0000001fff0f7424 */ /* 0x000fe200078e00ff */
[----:B------:R-:W-:-:S07]  /*2cd0*/  MOV R12, 0xffffffff ;  /* 0xffffffff000c7802 */ /* 0x000fce0000000f00 */
[----:B01----:R-:W-:Y:S05]  /*2ce0*/  WARPSYNC.COLLECTIVE R12, `(.L_x_117) ;  /* 0x000000000c087348 */ /* 0x003fea0003c00000 */
[----:B------:R2:W3:Y:S02]  /*2cf0*/  SHFL.DOWN P3, R11, R13, R14, R15 ;  /* 0x0800000e0d0b7389 */ /* 0x0004e4000006000f */
[----:B0123--:R-:W-:Y:S05]  /*2d00*/  ENDCOLLECTIVE ;  /* 0x000000000000791b */ /* 0x00ffea0003800000 */
.L_x_117:
[----:B------:R-:W-:Y:S05]  /*2d10*/  BSYNC B0 ;  /* 0x0000000000007941 */ /* 0x000fea0003800000 */
.L_x_116:
[----:B------:R-:W-:Y:S01]  /*2d20*/  MOV R3, R11 ;  /* 0x0000000b00037202 */ /* 0x000fe20000000f00 */
[----:B------:R-:W-:Y:S01]  /*2d30*/  HFMA2 R14, -RZ, RZ, 0, 4.76837158203125e-07 ;  /* 0x00000008ff0e7431 */ /* 0x000fe200000001ff */
[----:B------:R-:W-:Y:S02]  /*2d40*/  MOV R15, 0x1f ;  /* 0x0000001f000f7802 */ /* 0x000fe40000000f00 */
[----:B------:R-:W-:Y:S01]  /*2d50*/  MOV R12, 0xffffffff ;  /* 0xffffffff000c7802 */ /* 0x000fe20000000f00 */
[----:B------:R-:W-:-:S05]  /*2d60*/  FADD R3, R3, R22 ;  /* 0x0000001603037221 */ /* 0x000fca0000000000 */
[----:B------:R-:W-:-:S07]  /*2d70*/  MOV R13, R3 ;  /* 0x00000003000d7202 */ /* 0x000fce0000000f00 */
[----:B------:R-:W-:Y:S05]  /*2d80*/  WARPSYNC.COLLECTIVE R12, `(.L_x_118) ;  /* 0x000000000c087348 */ /* 0x000fea0003c00000 */
[----:B------:R0:W1:Y:S02]  /*2d90*/  SHFL.DOWN P3, R11, R13, R14, R15 ;  /* 0x0800000e0d0b7389 */ /* 0x000064000006000f */
[----:B01----:R-:W-:Y:S05]  /*2da0*/  ENDCOLLECTIVE ;  /* 0x000000000000791b */ /* 0x003fea0003800000 */
.L_x_118:
[----:B------:R-:W-:Y:S01]  /*2db0*/  HFMA2 R14, -RZ, RZ, 0, 2.384185791015625e-07 ;  /* 0x00000004ff0e7431 */ /* 0x000fe200000001ff */
[----:B------:R-:W-:-:S05]  /*2dc0*/  MOV R8, R11 ;  /* 0x0000000b00087202 */ /* 0x000fca0000000f00 */
[----:B------:R-:W-:-:S04]  /*2dd0*/  FADD R8, R3, R8 ;  /* 0x0000000803087221 */ /* 0x000fc80000000000 */
[----:B------:R-:W-:-:S07]  /*2de0*/  IMAD.MOV.U32 R13, RZ, RZ, R8 ;  /* 0x000000ffff0d7224 */ /* 0x000fce00078e0008 */
[----:B------:R-:W-:Y:S05]  /*2df0*/  WARPSYNC.COLLECTIVE R12, `(.L_x_119) ;  /* 0x000000000c087348 */ /* 0x000fea0003c00000 */
[----:B------:R0:W1:Y:S02]  /*2e00*/  SHFL.DOWN P3, R11, R13, R14, R15 ;  /* 0x0800000e0d0b7389 */ /* 0x000064000006000f */
[----:B01----:R-:W-:Y:S05]  /*2e10*/  ENDCOLLECTIVE ;  /* 0x000000000000791b */ /* 0x003fea0003800000 */
.L_x_119:
[----:B------:R-:W-:Y:S01]  /*2e20*/  HFMA2 R14, -RZ, RZ, 0, 1.1920928955078125e-07 ;  /* 0x00000002ff0e7431 */ /* 0x000fe200000001ff */
[----:B------:R-:W-:-:S05]  /*2e30*/  MOV R7, R11 ;  /* 0x0000000b00077202 */ /* 0x000fca0000000f00 */
[----:B------:R-:W-:-:S05]  /*2e40*/  FADD R7, R8, R7 ;  /* 0x0000000708077221 */ /* 0x000fca0000000000 */
[----:B------:R-:W-:-:S07]  /*2e50*/  MOV R13, R7 ;  /* 0x00000007000d7202 */ /* 0x000fce0000000f00 */
[----:B------:R-:W-:Y:S05]  /*2e60*/  WARPSYNC.COLLECTIVE R12, `(.L_x_120) ;  /* 0x000000000c087348 */ /* 0x000fea0003c00000 */
[----:B------:R0:W1:Y:S02]  /*2e70*/  SHFL.DOWN P3, R11, R13, R14, R15 ;  /* 0x0800000e0d0b7389 */ /* 0x000064000006000f */
[----:B01----:R-:W-:Y:S05]  /*2e80*/  ENDCOLLECTIVE ;  /* 0x000000000000791b */ /* 0x003fea0003800000 */
.L_x_120:
[----:B------:R-:W-:Y:S01]  /*2e90*/  HFMA2 R14, -RZ, RZ, 0, 5.9604644775390625e-08 ;  /* 0x00000001ff0e7431 */ /* 0x000fe200000001ff */
[----:B------:R-:W-:-:S05]  /*2ea0*/  MOV R10, R11 ;  /* 0x0000000b000a7202 */ /* 0x000fca0000000f00 */
[----:B------:R-:W-:-:S05]  /*2eb0*/  FADD R10, R7, R10 ;  /* 0x0000000a070a7221 */ /* 0x000fca0000000000 */
[----:B------:R-:W-:-:S07]  /*2ec0*/  MOV R13, R10 ;  /* 0x0000000a000d7202 */ /* 0x000fce0000000f00 */
[----:B------:R-:W-:Y:S05]  /*2ed0*/  WARPSYNC.COLLECTIVE R12, `(.L_x_121) ;  /* 0x000000000c087348 */ /* 0x000fea0003c00000 */
[----:B------:R0:W1:Y:S02]  /*2ee0*/  SHFL.DOWN P3, R11, R13, R14, R15 ;  /* 0x0800000e0d0b7389 */ /* 0x000064000006000f */
[----:B01----:R-:W-:Y:S05]  /*2ef0*/  ENDCOLLECTIVE ;  /* 0x000000000000791b */ /* 0x003fea0003800000 */
.L_x_121:
[----:B------:R-:W-:Y:S01]  /*2f00*/  IMAD.MOV.U32 R9, RZ, RZ, R11 ;  /* 0x000000ffff097224 */ /* 0x000fe200078e000b */
[----:B------:R-:W-:Y:S06]  /*2f10*/  BRA `(.L_x_122) ;  /* 0xffffffdc00007947 */ /* 0x000fec000383ffff */
.L_x_48:
[----:B------:R-:W-:Y:S01]  /*2f20*/  HFMA2 R14, -RZ, RZ, 0, 9.5367431640625e-07 ;  /* 0x00000010ff0e7431 */ /* 0x000fe200000001ff */
[----:B---3--:R-:W-:Y:S02]  /*2f30*/  MOV R13, R3 ;  /* 0x00000003000d7202 */ /* 0x008fe40000000f00 */
[----:B------:R-:W-:Y:S02]  /*2f40*/  MOV R15, 0x1f ;  /* 0x0000001f000f7802 */ /* 0x000fe40000000f00 */
[----:B------:R-:W-:-:S07]  /*2f50*/  MOV R12, 0xffffffff ;  /* 0xffffffff000c7802 */ /* 0x000fce0000000f00 */
[----:B012---:R-:W-:Y:S05]  /*2f60*/  WARPSYNC.COLLECTIVE R12, `(.L_x_123) ;  /* 0x000000000c087348 */ /* 0x007fea0003c00000 */
[----:B------:R3:W4:Y:S02]  /*2f70*/  SHFL.DOWN P3, R11, R13, R14, R15 ;  /* 0x0800000e0d0b7389 */ /* 0x000724000006000f */
[----:B01234-:R-:W-:Y:S05]  /*2f80*/  ENDCOLLECTIVE ;  /* 0x000000000000791b */ /* 0x01ffea0003800000 */
.L_x_123:
[----:B------:R-:W-:Y:S01]  /*2f90*/  HFMA2 R14, -RZ, RZ, 0, 4.76837158203125e-07 ;  /* 0x00000008ff0e7431 */ /* 0x000fe200000001ff */
[----:B------:R-:W-:-:S05]  /*2fa0*/  MOV R4, R11 ;  /* 0x0000000b00047202 */ /* 0x000fca0000000f00 */
[----:B------:R-:W-:-:S05]  /*2fb0*/  FADD R4, R3, R4 ;  /* 0x0000000403047221 */ /* 0x000fca0000000000 */
[----:B------:R-:W-:-:S07]  /*2fc0*/  MOV R13, R4 ;  /* 0x00000004000d7202 */ /* 0x000fce0000000f00 */
[----:B------:R-:W-:Y:S05]  /*2fd0*/  WARPSYNC.COLLECTIVE R12, `(.L_x_124) ;  /* 0x000000000c087348 */ /* 0x000fea0003c00000 */
[----:B------:R0:W1:Y:S02]  /*2fe0*/  SHFL.DOWN P3, R11, R13, R14, R15 ;  /* 0x0800000e0d0b7389 */ /* 0x000064000006000f */
[----:B01----:R-:W-:Y:S05]  /*2ff0*/  ENDCOLLECTIVE ;  /* 0x000000000000791b */ /* 0x003fea0003800000 */
.L_x_124:
[----:B------:R-:W-:Y:S02]  /*3000*/  HFMA2 R14, -RZ, RZ, 0, 2.384185791015625e-07 ;  /* 0x00000004ff0e7431 */ /* 0x000fe400000001ff */
[----:B------:R-:W-:-:S04]  /*3010*/  IMAD.MOV.U32 R7, RZ, RZ, R11 ;  /* 0x000000ffff077224 */ /* 0x000fc800078e000b */
[----:B------:R-:W-:-:S05]  /*3020*/  FADD R7, R4, R7 ;  /* 0x0000000704077221 */ /* 0x000fca0000000000 */
[----:B------:R-:W-:-:S07]  /*3030*/  MOV R13, R7 ;  /* 0x00000007000d7202 */ /* 0x000fce0000000f00 */
[----:B------:R-:W-:Y:S05]  /*3040*/  WARPSYNC.COLLECTIVE R12, `(.L_x_125) ;  /* 0x000000000c087348 */ /* 0x000fea0003c00000 */
[----:B------:R0:W1:Y:S02]  /*3050*/  SHFL.DOWN P3, R11, R13, R14, R15 ;  /* 0x0800000e0d0b7389 */ /* 0x000064000006000f */
[----:B01----:R-:W-:Y:S05]  /*3060*/  ENDCOLLECTIVE ;  /* 0x000000000000791b */ /* 0x003fea0003800000 */
.L_x_125:
[----:B------:R-:W-:Y:S01]  /*3070*/  HFMA2 R14, -RZ, RZ, 0, 1.1920928955078125e-07 ;  /* 0x00000002ff0e7431 */ /* 0x000fe200000001ff */
[----:B------:R-:W-:-:S05]  /*3080*/  MOV R6, R11 ;  /* 0x0000000b00067202 */ /* 0x000fca0000000f00 */
[----:B------:R-:W-:-:S05]  /*3090*/  FADD R6, R7, R6 ;  /* 0x0000000607067221 */ /* 0x000fca0000000000 */
[----:B------:R-:W-:-:S07]  /*30a0*/  MOV R13, R6 ;  /* 0x00000006000d7202 */ /* 0x000fce0000000f00 */
[----:B------:R-:W-:Y:S05]  /*30b0*/  WARPSYNC.COLLECTIVE R12, `(.L_x_126) ;  /* 0x000000000c087348 */ /* 0x000fea0003c00000 */
[----:B------:R0:W1:Y:S02]  /*30c0*/  SHFL.DOWN P3, R11, R13, R14, R15 ;  /* 0x0800000e0d0b7389 */ /* 0x000064000006000f */
[----:B01----:R-:W-:Y:S05]  /*30d0*/  ENDCOLLECTIVE ;  /* 0x000000000000791b */ /* 0x003fea0003800000 */
.L_x_126:
[----:B------:R-:W-:Y:S01]  /*30e0*/  IMAD.MOV.U32 R14, RZ, RZ, 0x1 ;  /* 0x00000001ff0e7424 */ /* 0x000fe200078e00ff */
[----:B------:R-:W-:-:S05]  /*30f0*/  MOV R9, R11 ;  /* 0x0000000b00097202 */ /* 0x000fca0000000f00 */
[----:B------:R-:W-:-:S05]  /*3100*/  FADD R9, R6, R9 ;  /* 0x0000000906097221 */ /* 0x000fca0000000000 */
[----:B------:R-:W-:-:S07]  /*3110*/  MOV R13, R9 ;  /* 0x00000009000d7202 */ /* 0x000fce0000000f00 */
[----:B------:R-:W-:Y:S05]  /*3120*/  WARPSYNC.COLLECTIVE R12, `(.L_x_127) ;  /* 0x000000000c087348 */ /* 0x000fea0003c00000 */
[----:B------:R0:W1:Y:S02]  /*3130*/  SHFL.DOWN P3, R11, R13, R14, R15 ;  /* 0x0800000e0d0b7389 */ /* 0x000064000006000f */
[----:B01----:R-:W-:Y:S05]  /*3140*/  ENDCOLLECTIVE ;  /* 0x000000000000791b */ /* 0x003fea0003800000 */
.L_x_127:
[----:B------:R-:W-:Y:S01]  /*3150*/  MOV R8, R11 ;  /* 0x0000000b00087202 */ /* 0x000fe20000000f00 */
[----:B------:R-:W-:Y:S06]  /*3160*/  BRA `(.L_x_128) ;  /* 0xffffffd800b87947 */ /* 0x000fec000383ffff */
        .weak           $__internal_0_$__cuda_sm20_sqrt_rn_f32_slowpath
        .type           $__internal_0_$__cuda_sm20_sqrt_rn_f32_slowpath,@function
        .size           $__internal_0_$__cuda_sm20_sqrt_rn_f32_slowpath,($__internal_1_$__cuda_sm3x_div_rn_noftz_f32_slowpath - $__internal_0_$__cuda_sm20_sqrt_rn_f32_slowpath)
$__internal_0_$__cuda_sm20_sqrt_rn_f32_slowpath:
[----:B------:R-:W-:-:S13]  /*3170*/  LOP3.LUT P0, RZ, R3, 0x7fffffff, RZ, 0xc0, !PT ;  /* 0x7fffffff03ff7812 */ /* 0x000fda000780c0ff */
[----:B------:R-:W-:Y:S01]  /*3180*/  @!P0 MOV R25, R3 ;  /* 0x0000000300198202 */ /* 0x000fe20000000f00 */
[----:B------:R-:W-:Y:S06]  /*3190*/  @!P0 BRA `(.L_x_129) ;  /* 0x0000000000408947 */ /* 0x000fec0003800000 */
[----:B------:R-:W-:-:S13]  /*31a0*/  FSETP.GEU.FTZ.AND P0, PT, R3, RZ, PT ;  /* 0x000000ff0300720b */ /* 0x000fda0003f1e000 */
[----:B------:R-:W-:Y:S01]  /*31b0*/  @!P0 MOV R25, 0x7fffffff ;  /* 0x7fffffff00198802 */ /* 0x000fe20000000f00 */
[----:B------:R-:W-:Y:S06]  /*31c0*/  @!P0 BRA `(.L_x_129) ;  /* 0x0000000000348947 */ /* 0x000fec0003800000 */
[----:B------:R-:W-:-:S13]  /*31d0*/  FSETP.GTU.FTZ.AND P0, PT, |R3|, +INF , PT ;  /* 0x7f8000000300780b */ /* 0x000fda0003f1c200 */
[----:B------:R-:W-:Y:S01]  /*31e0*/  @P0 FADD.FTZ R25, R3, 1 ;  /* 0x3f80000003190421 */ /* 0x000fe20000010000 */
[----:B------:R-:W-:Y:S06]  /*31f0*/  @P0 BRA `(.L_x_129) ;  /* 0x0000000000280947 */ /* 0x000fec0003800000 */
[----:B------:R-:W-:-:S13]  /*3200*/  FSETP.NEU.FTZ.AND P0, PT, |R3|, +INF , PT ;  /* 0x7f8000000300780b */ /* 0x000fda0003f1d200 */
[----:B------:R-:W-:Y:S01]  /*3210*/  @P0 FFMA R28, R3, 1.84467440737095516160e+19, RZ ;  /* 0x5f800000031c0823 */ /* 0x000fe200000000ff */
[----:B------:R-:W-:-:S03]  /*3220*/  @!P0 MOV R25, R3 ;  /* 0x0000000300198202 */ /* 0x000fc60000000f00 */
[----:B------:R-:W0:Y:S02]  /*3230*/  @P0 MUFU.RSQ R6, R28 ;  /* 0x0000001c00060308 */ /* 0x000e240000001400 */
[----:B0-----:R-:W-:Y:S01]  /*3240*/  @P0 FMUL.FTZ R7, R28, R6 ;  /* 0x000000061c070220 */ /* 0x001fe20000410000 */
[----:B------:R-:W-:-:S03]  /*3250*/  @P0 FMUL.FTZ R6, R6, 0.5 ;  /* 0x3f00000006060820 */ /* 0x000fc60000410000 */
[----:B------:R-:W-:-:S04]  /*3260*/  @P0 FADD.FTZ R4, -R7, -RZ ;  /* 0x800000ff07040221 */ /* 0x000fc80000010100 */
[----:B------:R-:W-:-:S04]  /*3270*/  @P0 FFMA R4, R7, R4, R28 ;  /* 0x0000000407040223 */ /* 0x000fc8000000001c */
[----:B------:R-:W-:-:S04]  /*3280*/  @P0 FFMA R4, R4, R6, R7 ;  /* 0x0000000604040223 */ /* 0x000fc80000000007 */
[----:B------:R-:W-:-:S07]  /*3290*/  @P0 FMUL.FTZ R25, R4, 2.3283064365386962891e-10 ;  /* 0x2f80000004190820 */ /* 0x000fce0000410000 */
.L_x_129:
[----:B------:R-:W-:Y:S01]  /*32a0*/  HFMA2 R7, -RZ, RZ, 0, 0 ;  /* 0x00000000ff077431 */ /* 0x000fe200000001ff */
[----:B------:R-:W-:-:S04]  /*32b0*/  MOV R6, R0 ;  /* 0x0000000000067202 */ /* 0x000fc80000000f00 */
[----:B------:R-:W-:Y:S05]  /*32c0*/  RET.REL.NODEC R6 `(lamb_update_multi_gpu_f32) ;  /* 0xffffffcc064c7950 */ /* 0x000fea0003c3ffff */
        .weak           $__internal_1_$__cuda_sm3x_div_rn_noftz_f32_slowpath
        .type           $__internal_1_$__cuda_sm3x_div_rn_noftz_f32_slowpath,@function
        .size           $__internal_1_$__cuda_sm3x_div_rn_noftz_f32_slowpath,(.L_x_406 - $__internal_1_$__cuda_sm3x_div_rn_noftz_f32_slowpath)
$__internal_1_$__cuda_sm3x_div_rn_noftz_f32_slowpath:
[----:B------:R-:W-:Y:S01]  /*32d0*/  SHF.R.U32.HI R6, RZ, 0x17, R0 ;  /* 0x00000017ff067819 */ /* 0x000fe20000011600 */
[----:B------:R-:W-:Y:S01]  /*32e0*/  BSSY.RECONVERGENT B0, `(.L_x_130) ;  /* 0x0000062000007945 */ /* 0x000fe20003800200 */
[----:B------:R-:W-:Y:S02]  /*32f0*/  SHF.R.U32.HI R25, RZ, 0x17, R3 ;  /* 0x00000017ff197819 */ /* 0x000fe40000011603 */
[----:B------:R-:W-:Y:S02]  /*3300*/  LOP3.LUT R6, R6, 0xff, RZ, 0xc0, !PT ;  /* 0x000000ff06067812 */ /* 0x000fe400078ec0ff */
[----:B------:R-:W-:Y:S02]  /*3310*/  LOP3.LUT R25, R25, 0xff, RZ, 0xc0, !PT ;  /* 0x000000ff19197812 */ /* 0x000fe400078ec0ff */
[----:B------:R-:W-:-:S03]  /*3320*/  IADD3 R27, PT, PT, R6, -0x1, RZ ;  /* 0xffffffff061b7810 */ /* 0x000fc60007ffe0ff */
[----:B------:R-:W-:Y:S01]  /*3330*/  VIADD R28, R25, 0xffffffff ;  /* 0xffffffff191c7836 */ /* 0x000fe20000000000 */
[----:B------:R-:W-:-:S04]  /*3340*/  ISETP.GT.U32.AND P0, PT, R27, 0xfd, PT ;  /* 0x000000fd1b00780c */ /* 0x000fc80003f04070 */
[----:B------:R-:W-:-:S13]  /*3350*/  ISETP.GT.U32.OR P0, PT, R28, 0xfd, P0 ;  /* 0x000000fd1c00780c */ /* 0x000fda0000704470 */
[----:B------:R-:W-:Y:S01]  /*3360*/  @!P0 MOV R7, RZ ;  /* 0x000000ff00078202 */ /* 0x000fe20000000f00 */
[----:B------:R-:W-:Y:S06]  /*3370*/  @!P0 BRA `(.L_x_131) ;  /* 0x00000000005c8947 */ /* 0x000fec0003800000 */
[----:B------:R-:W-:Y:S02]  /*3380*/  FSETP.GTU.FTZ.AND P0, PT, |R3|, +INF , PT ;  /* 0x7f8000000300780b */ /* 0x000fe40003f1c200 */
[----:B------:R-:W-:-:S04]  /*3390*/  FSETP.GTU.FTZ.AND P1, PT, |R0|, +INF , PT ;  /* 0x7f8000000000780b */ /* 0x000fc80003f3c200 */
[----:B------:R-:W-:-:S13]  /*33a0*/  PLOP3.LUT P0, PT, P0, P1, PT, 0xf8, 0x8f ;  /* 0x00000000008f781c */ /* 0x000fda0000703f70 */
[----:B------:R-:W-:Y:S05]  /*33b0*/  @P0 BRA `(.L_x_132) ;  /* 0x00000004004c0947 */ /* 0x000fea0003800000 */
[----:B------:R-:W-:-:S13]  /*33c0*/  LOP3.LUT P0, RZ, R0, 0x7fffffff, R3, 0xc8, !PT ;  /* 0x7fffffff00ff7812 */ /* 0x000fda000780c803 */
[----:B------:R-:W-:Y:S05]  /*33d0*/  @!P0 BRA `(.L_x_133) ;  /* 0x00000004003c8947 */ /* 0x000fea0003800000 */
[C---:B------:R-:W-:Y:S02]  /*33e0*/  FSETP.NEU.FTZ.AND P4, PT, |R3|.reuse, +INF , PT ;  /* 0x7f8000000300780b */ /* 0x040fe40003f9d200 */
[----:B------:R-:W-:Y:S02]  /*33f0*/  FSETP.NEU.FTZ.AND P1, PT, |R0|, +INF , PT ;  /* 0x7f8000000000780b */ /* 0x000fe40003f3d200 */
[----:B------:R-:W-:-:S11]  /*3400*/  FSETP.NEU.FTZ.AND P0, PT, |R3|, +INF , PT ;  /* 0x7f8000000300780b */ /* 0x000fd60003f1d200 */
[----:B------:R-:W-:Y:S05]  /*3410*/  @!P1 BRA !P4, `(.L_x_133) ;  /* 0x00000004002c9947 */ /* 0x000fea0006000000 */
[----:B------:R-:W-:-:S04]  /*3420*/  LOP3.LUT P4, RZ, R3, 0x7fffffff, RZ, 0xc0, !PT ;  /* 0x7fffffff03ff7812 */ /* 0x000fc8000788c0ff */
[----:B------:R-:W-:-:S13]  /*3430*/  PLOP3.LUT P1, PT, P1, P4, PT, 0x2f, 0xf2 ;  /* 0x0000000000f2781c */ /* 0x000fda0000f28577 */
[----:B------:R-:W-:Y:S05]  /*3440*/  @P1 BRA `(.L_x_134) ;  /* 0x0000000400181947 */ /* 0x000fea0003800000 */
[----:B------:R-:W-:-:S04]  /*3450*/  LOP3.LUT P1, RZ, R0, 0x7fffffff, RZ, 0xc0, !PT ;  /* 0x7fffffff00ff7812 */ /* 0x000fc8000782c0ff */
[----:B------:R-:W-:-:S13]  /*3460*/  PLOP3.LUT P0, PT, P0, P1, PT, 0x2f, 0xf2 ;  /* 0x0000000000f2781c */ /* 0x000fda0000702577 */
[----:B------:R-:W-:Y:S05]  /*3470*/  @P0 BRA `(.L_x_135) ;  /* 0x0000000400000947 */ /* 0x000fea0003800000 */
[----:B------:R-:W-:Y:S02]  /*3480*/  ISETP.GE.AND P0, PT, R28, RZ, PT ;  /* 0x000000ff1c00720c */ /* 0x000fe40003f06270 */
[----:B------:R-:W-:-:S11]  /*3490*/  ISETP.GE.AND P1, PT, R27, RZ, PT ;  /* 0x000000ff1b00720c */ /* 0x000fd60003f26270 */
[----:B------:R-:W-:Y:S01]  /*34a0*/  @P0 MOV R7, RZ ;  /* 0x000000ff00070202 */ /* 0x000fe20000000f00 */
[----:B------:R-:W-:Y:S01]  /*34b0*/  @!P0 FFMA R3, R3, 1.84467440737095516160e+19, RZ ;  /* 0x5f80000003038823 */ /* 0x000fe200000000ff */
[----:B------:R-:W-:Y:S01]  /*34c0*/  @!P0 MOV R7, 0xffffffc0 ;  /* 0xffffffc000078802 */ /* 0x000fe20000000f00 */
[----:B------:R-:W-:-:S03]  /*34d0*/  @!P1 FFMA R0, R0, 1.84467440737095516160e+19, RZ ;  /* 0x5f80000000009823 */ /* 0x000fc600000000ff */
[----:B------:R-:W-:-:S07]  /*34e0*/  @!P1 IADD3 R7, PT, PT, R7, 0x40, RZ ;  /* 0x0000004007079810 */ /* 0x000fce0007ffe0ff */
.L_x_131:
[----:B------:R-:W-:Y:S01]  /*34f0*/  LEA R29, R6, 0xc0800000, 0x17 ;  /* 0xc0800000061d7811 */ /* 0x000fe200078eb8ff */
[----:B------:R-:W-:Y:S01]  /*3500*/  BSSY.RECONVERGENT B1, `(.L_x_136) ;  /* 0x0000036000017945 */ /* 0x000fe20003800200 */
[----:B------:R-:W-:Y:S02]  /*3510*/  IADD3 R28, PT, PT, R25, -0x7f, RZ ;  /* 0xffffff81191c7810 */ /* 0x000fe40007ffe0ff */
[----:B------:R-:W-:Y:S02]  /*3520*/  IADD3 R29, PT, PT, -R29, R0, RZ ;  /* 0x000000001d1d7210 */ /* 0x000fe40007ffe1ff */
[C---:B------:R-:W-:Y:S01]  /*3530*/  IADD3 R6, PT, PT, R28.reuse, 0x7f, -R6 ;  /* 0x0000007f1c067810 */ /* 0x040fe20007ffe806 */
[----:B------:R-:W-:Y:S01]  /*3540*/  IMAD R0, R28, -0x800000, R3 ;  /* 0xff8000001c007824 */ /* 0x000fe200078e0203 */
[----:B------:R-:W0:Y:S01]  /*3550*/  MUFU.RCP R27, R29 ;  /* 0x0000001d001b7308 */ /* 0x000e220000001000 */
[----:B------:R-:W-:Y:S01]  /*3560*/  FADD.FTZ R25, -R29, -RZ ;  /* 0x800000ff1d197221 */ /* 0x000fe20000010100 */
[----:B------:R-:W-:-:S03]  /*3570*/  IADD3 R7, PT, PT, R6, R7, RZ ;  /* 0x0000000706077210 */ /* 0x000fc60007ffe0ff */
[----:B0-----:R-:W-:-:S04]  /*3580*/  FFMA R28, R27, R25, 1 ;  /* 0x3f8000001b1c7423 */ /* 0x001fc80000000019 */
[----:B------:R-:W-:-:S04]  /*3590*/  FFMA R27, R27, R28, R27 ;  /* 0x0000001c1b1b7223 */ /* 0x000fc8000000001b */
[----:B------:R-:W-:-:S04]  /*35a0*/  FFMA R28, R0, R27, RZ ;  /* 0x0000001b001c7223 */ /* 0x000fc800000000ff */
[----:B------:R-:W-:-:S04]  /*35b0*/  FFMA R6, R25, R28, R0 ;  /* 0x0000001c19067223 */ /* 0x000fc80000000000 */
[----:B------:R-:W-:-:S04]  /*35c0*/  FFMA R6, R27, R6, R28 ;  /* 0x000000061b067223 */ /* 0x000fc8000000001c */
[----:B------:R-:W-:-:S04]  /*35d0*/  FFMA R25, R25, R6, R0 ;  /* 0x0000000619197223 */ /* 0x000fc80000000000 */
[----:B------:R-:W-:-:S05]  /*35e0*/  FFMA R0, R27, R25, R6 ;  /* 0x000000191b007223 */ /* 0x000fca0000000006 */
[----:B------:R-:W-:-:S04]  /*35f0*/  SHF.R.U32.HI R3, RZ, 0x17, R0 ;  /* 0x00000017ff037819 */ /* 0x000fc80000011600 */
[----:B------:R-:W-:-:S05]  /*3600*/  LOP3.LUT R28, R3, 0xff, RZ, 0xc0, !PT ;  /* 0x000000ff031c7812 */ /* 0x000fca00078ec0ff */
[----:B------:R-:W-:-:S05]  /*3610*/  IMAD.IADD R3, R28, 0x1, R7 ;  /* 0x000000011c037824 */ /* 0x000fca00078e0207 */
[----:B------:R-:W-:-:S04]  /*3620*/  IADD3 R28, PT, PT, R3, -0x1, RZ ;  /* 0xffffffff031c7810 */ /* 0x000fc80007ffe0ff */
[----:B------:R-:W-:-:S13]  /*3630*/  ISETP.GE.U32.AND P0, PT, R28, 0xfe, PT ;  /* 0x000000fe1c00780c */ /* 0x000fda0003f06070 */
[----:B------:R-:W-:Y:S05]  /*3640*/  @!P0 BRA `(.L_x_137) ;  /* 0x0000000000808947 */ /* 0x000fea0003800000 */
[----:B------:R-:W-:-:S13]  /*3650*/  ISETP.GT.AND P0, PT, R3, 0xfe, PT ;  /* 0x000000fe0300780c */ /* 0x000fda0003f04270 */
[----:B------:R-:W-:Y:S05]  /*3660*/  @P0 BRA `(.L_x_138) ;  /* 0x00000000006c0947 */ /* 0x000fea0003800000 */
[----:B------:R-:W-:-:S13]  /*3670*/  ISETP.GE.AND P0, PT, R3, 0x1, PT ;  /* 0x000000010300780c */ /* 0x000fda0003f06270 */
[----:B------:R-:W-:Y:S05]  /*3680*/  @P0 BRA `(.L_x_139) ;  /* 0x0000000000740947 */ /* 0x000fea0003800000 */
[----:B------:R-:W-:Y:S02]  /*3690*/  ISETP.GE.AND P0, PT, R3, -0x18, PT ;  /* 0xffffffe80300780c */ /* 0x000fe40003f06270 */
[----:B------:R-:W-:-:S11]  /*36a0*/  LOP3.LUT R0, R0, 0x80000000, RZ, 0xc0, !PT ;  /* 0x8000000000007812 */ /* 0x000fd600078ec0ff */
[----:B------:R-:W-:Y:S05]  /*36b0*/  @!P0 BRA `(.L_x_139) ;  /* 0x0000000000688947 */ /* 0x000fea0003800000 */
[CCC-:B------:R-:W-:Y:S01]  /*36c0*/  FFMA.RP R7, R27.reuse, R25.reuse, R6.reuse ;  /* 0x000000191b077223 */ /* 0x1c0fe20000008006 */
[CCC-:B------:R-:W-:Y:S01]  /*36d0*/  FFMA.RM R28, R27.reuse, R25.reuse, R6.reuse ;  /* 0x000000191b1c7223 */ /* 0x1c0fe20000004006 */
[----:B------:R-:W-:Y:S01]  /*36e0*/  FFMA.RZ R6, R27, R25, R6 ;  /* 0x000000191b067223 */ /* 0x000fe2000000c006 */
[C---:B------:R-:W-:Y:S02]  /*36f0*/  ISETP.NE.AND P4, PT, R3.reuse, RZ, PT ;  /* 0x000000ff0300720c */ /* 0x040fe40003f85270 */
[----:B------:R-:W-:Y:S02]  /*3700*/  ISETP.NE.AND P1, PT, R3, RZ, PT ;  /* 0x000000ff0300720c */ /* 0x000fe40003f25270 */
[----:B------:R-:W-:Y:S02]  /*3710*/  LOP3.LUT R6, R6, 0x7fffff, RZ, 0xc0, !PT ;  /* 0x007fffff06067812 */ /* 0x000fe400078ec0ff */
[----:B------:R-:W-:Y:S02]  /*3720*/  FSETP.NEU.FTZ.AND P0, PT, R7, R28, PT ;  /* 0x0000001c0700720b */ /* 0x000fe40003f1d000 */
[----:B------:R-:W-:-:S02]  /*3730*/  IADD3 R7, PT, PT, R3, 0x20, RZ ;  /* 0x0000002003077810 */ /* 0x000fc40007ffe0ff */
[----:B------:R-:W-:Y:S02]  /*3740*/  LOP3.LUT R6, R6, 0x800000, RZ, 0xfc, !PT ;  /* 0x0080000006067812 */ /* 0x000fe400078efcff */
[----:B------:R-:W-:Y:S02]  /*3750*/  IADD3 R3, PT, PT, -R3, RZ, RZ ;  /* 0x000000ff03037210 */ /* 0x000fe40007ffe1ff */
[----:B------:R-:W-:Y:S02]  /*3760*/  SHF.L.U32 R7, R6, R7, RZ ;  /* 0x0000000706077219 */ /* 0x000fe400000006ff */
[----:B------:R-:W-:Y:S02]  /*3770*/  SEL R3, R3, RZ, P4 ;  /* 0x000000ff03037207 */ /* 0x000fe40002000000 */
[----:B------:R-:W-:Y:S02]  /*3780*/  ISETP.NE.AND P1, PT, R7, RZ, P1 ;  /* 0x000000ff0700720c */ /* 0x000fe40000f25270 */
[----:B------:R-:W-:-:S02]  /*3790*/  SHF.R.U32.HI R28, RZ, R3, R6 ;  /* 0x00000003ff1c7219 */ /* 0x000fc40000011606 */
[----:B------:R-:W-:Y:S02]  /*37a0*/  PLOP3.LUT P0, PT, P0, P1, PT, 0xf8, 0x8f ;  /* 0x00000000008f781c */ /* 0x000fe40000703f70 */
[----:B------:R-:W-:Y:S02]  /*37b0*/  SHF.R.U32.HI R6, RZ, 0x1, R28 ;  /* 0x00000001ff067819 */ /* 0x000fe4000001161c */
[----:B------:R-:W-:-:S04]  /*37c0*/  SEL R3, RZ, 0x1, !P0 ;  /* 0x00000001ff037807 */ /* 0x000fc80004000000 */
[----:B------:R-:W-:-:S04]  /*37d0*/  LOP3.LUT R3, R3, 0x1, R6, 0xf8, !PT ;  /* 0x0000000103037812 */ /* 0x000fc800078ef806 */
[----:B------:R-:W-:-:S04]  /*37e0*/  LOP3.LUT R3, R3, R28, RZ, 0xc0, !PT ;  /* 0x0000001c03037212 */ /* 0x000fc800078ec0ff */
[----:B------:R-:W-:-:S04]  /*37f0*/  IADD3 R3, PT, PT, R6, R3, RZ ;  /* 0x0000000306037210 */ /* 0x000fc80007ffe0ff */
[----:B------:R-:W-:Y:S01]  /*3800*/  LOP3.LUT R0, R3, R0, RZ, 0xfc, !PT ;  /* 0x0000000003007212 */ /* 0x000fe200078efcff */
[----:B------:R-:W-:Y:S06]  /*3810*/  BRA `(.L_x_139) ;  /* 0x0000000000107947 */ /* 0x000fec0003800000 */
.L_x_138:
[----:B------:R-:W-:-:S04]  /*3820*/  LOP3.LUT R0, R0, 0x80000000, RZ, 0xc0, !PT ;  /* 0x8000000000007812 */ /* 0x000fc800078ec0ff */
[----:B------:R-:W-:Y:S01]  /*3830*/  LOP3.LUT R0, R0, 0x7f800000, RZ, 0xfc, !PT ;  /* 0x7f80000000007812 */ /* 0x000fe200078efcff */
[----:B------:R-:W-:Y:S06]  /*3840*/  BRA `(.L_x_139) ;  /* 0x0000000000047947 */ /* 0x000fec0003800000 */
.L_x_137:
[----:B------:R-:W-:-:S07]  /*3850*/  LEA R0, R7, R0, 0x17 ;  /* 0x0000000007007211 */ /* 0x000fce00078eb8ff */
.L_x_139:
[----:B------:R-:W-:Y:S05]  /*3860*/  BSYNC.RECONVERGENT B1 ;  /* 0x0000000000017941 */ /* 0x000fea0003800200 */
.L_x_136:
[----:B------:R-:W-:Y:S05]  /*3870*/  BRA `(.L_x_140) ;  /* 0x0000000000207947 */ /* 0x000fea0003800000 */
.L_x_135:
[----:B------:R-:W-:-:S04]  /*3880*/  LOP3.LUT R0, R0, 0x80000000, R3, 0x48, !PT ;  /* 0x8000000000007812 */ /* 0x000fc800078e4803 */
[----:B------:R-:W-:Y:S01]  /*3890*/  LOP3.LUT R0, R0, 0x7f800000, RZ, 0xfc, !PT ;  /* 0x7f80000000007812 */ /* 0x000fe200078efcff */
[----:B------:R-:W-:Y:S06]  /*38a0*/  BRA `(.L_x_140) ;  /* 0x0000000000147947 */ /* 0x000fec0003800000 */
.L_x_134:
[----:B------:R-:W-:Y:S01]  /*38b0*/  LOP3.LUT R0, R0, 0x80000000, R3, 0x48, !PT ;  /* 0x8000000000007812 */ /* 0x000fe200078e4803 */
[----:B------:R-:W-:Y:S06]  /*38c0*/  BRA `(.L_x_140) ;  /* 0x00000000000c7947 */ /* 0x000fec0003800000 */
.L_x_133:
[----:B------:R-:W0:Y:S01]  /*38d0*/  MUFU.RSQ R0, -QNAN ;  /* 0xffc0000000007908 */ /* 0x000e220000001400 */
[----:B------:R-:W-:Y:S05]  /*38e0*/  BRA `(.L_x_140) ;  /* 0x0000000000047947 */ /* 0x000fea0003800000 */
.L_x_132:
[----:B------:R-:W-:-:S07]  /*38f0*/  FADD.FTZ R0, R3, R0 ;  /* 0x0000000003007221 */ /* 0x000fce0000010000 */
.L_x_140:
[----:B------:R-:W-:Y:S05]  /*3900*/  BSYNC.RECONVERGENT B0 ;  /* 0x0000000000007941 */ /* 0x000fea0003800200 */
.L_x_130:
[----:B------:R-:W-:Y:S01]  /*3910*/  HFMA2 R7, -RZ, RZ, 0, 0 ;  /* 0x00000000ff077431 */ /* 0x000fe200000001ff */
[----:B------:R-:W-:-:S04]  /*3920*/  MOV R6, R4 ;  /* 0x0000000400067202 */ /* 0x000fc80000000f00 */
[----:B0-----:R-:W-:Y:S05]  /*3930*/  RET.REL.NODEC R6 `(lamb_update_multi_gpu_f32) ;  /* 0xffffffc406b07950 */ /* 0x001fea0003c3ffff */
.L_x_141:
        /* <DEDUP_REMOVED lines=12> */
.L_x_406:


//--------------------- .text.lamb_update_mixed_fp16 --------------------------
	.section	.text.lamb_update_mixed_fp16,"ax",@progbits
	.align	128
        .global         lamb_update_mixed_fp16
        .type           lamb_update_mixed_fp16,@function
        .size           lamb_update_mixed_fp16,(.L_x_408 - lamb_update_mixed_fp16)
        .other          lamb_update_mixed_fp16,@"STO_CUDA_ENTRY STV_DEFAULT"
lamb_update_mixed_fp16:
.text.lamb_update_mixed_fp16:
[----:B------:R-:W-:Y:S01]  /*0000*/  LDC R1, c[0x0][0x37c] ;  /* 0x0000df00ff017b82 */ /* 0x000fe20000000800 */
[----:B------:R-:W0:Y:S07]  /*0010*/  S2R R6, SR_TID.X ;  /* 0x0000000000067919 */ /* 0x000e2e0000002100 */
[----:B------:R-:W0:Y:S01]  /*0020*/  S2UR UR4, SR_CTAID.X ;  /* 0x00000000000479c3 */ /* 0x000e220000002500 */
[----:B------:R-:W1:Y:S01]  /*0030*/  LDCU UR8, c[0x0][0x3c8] ;  /* 0x00007900ff0877ac */ /* 0x000e620008000800 */
[----:B------:R-:W-:Y:S01]  /*0040*/  BSSY.RECONVERGENT B2, `(.L_x_142) ;  /* 0x000007c000027945 */ /* 0x000fe20003800200 */
[----:B------:R-:W-:Y:S01]  /*0050*/  CS2R R8, SRZ ;  /* 0x0000000000087805 */ /* 0x000fe2000001ff00 */
[----:B------:R-:W2:Y:S04]  /*0060*/  LDCU.64 UR6, c[0x0][0x358] ;  /* 0x00006b00ff0677ac */ /* 0x000ea80008000a00 */
[----:B------:R-:W0:Y:S01]  /*0070*/  LDC R7, c[0x0][0x360] ;  /* 0x0000d800ff077b82 */ /* 0x000e220000000800 */
[----:B------:R-:W3:Y:S01]  /*0080*/  LDCU UR5, c[0x0][0x370] ;  /* 0x00006e00ff0577ac */ /* 0x000ee20008000800 */
[----:B------:R-:W4:Y:S01]  /*0090*/  LDCU UR10, c[0x0][0x3b4] ;  /* 0x00007680ff0a77ac */ /* 0x000f220008000800 */
[----:B------:R-:W0:Y:S01]  /*00a0*/  LDCU UR13, c[0x0][0x3c8] ;  /* 0x00007900ff0d77ac */ /* 0x000e220008000800 */
        /* <DEDUP_REMOVED lines=8> */
[----:B------:R-:W-:Y:S02]  /*0130*/  CS2R R8, SRZ ;  /* 0x0000000000087805 */ /* 0x000fe4000001ff00 */
[----:B------:R-:W-:-:S05]  /*0140*/  MOV R13, R5 ;  /* 0x00000005000d7202 */ /* 0x000fca0000000f00 */
[----:B------:R-:W1:Y:S08]  /*0150*/  LDC R14, c[0x0][0x3b0] ;  /* 0x0000ec00ff0e7b82 */ /* 0x000e700000000800 */
[----:B------:R-:W2:Y:S08]  /*0160*/  LDC R10, c[0x0][0x3c0] ;  /* 0x0000f000ff0a7b82 */ /* 0x000eb00000000800 */
[----:B------:R-:W3:Y:S01]  /*0170*/  LDC R11, c[0x0][0x3c4] ;  /* 0x0000f100ff0b7b82 */ /* 0x000ee20000000800 */
[----:B0-----:R-:W-:-:S07]  /*0180*/  FADD R12, -R12, 1 ;  /* 0x3f8000000c0c7421 */ /* 0x001fce0000000100 */
[----:B------:R-:W0:Y:S01]  /*0190*/  LDC.64 R20, c[0x0][0x398] ;  /* 0x0000e600ff147b82 */ /* 0x000e220000000a00 */
[----:B-1----:R-:W-:-:S07]  /*01a0*/  FADD R14, -R14, 1 ;  /* 0x3f8000000e0e7421 */ /* 0x002fce0000000100 */
[----:B------:R-:W1:Y:S08]  /*01b0*/  LDC.64 R18, c[0x0][0x3a0] ;  /* 0x0000e800ff127b82 */ /* 0x000e700000000a00 */
[----:B--2---:R-:W4:Y:S02]  /*01c0*/  LDC.64 R16, c[0x0][0x390] ;  /* 0x0000e400ff107b82 */ /* 0x004f240000000a00 */
.L_x_155:
[----:B----4-:R-:W-:-:S05]  /*01d0*/  IMAD.WIDE R22, R13, 0x2, R16 ;  /* 0x000000020d167825 */ /* 0x010fca00078e0210 */
[----:B------:R-:W2:Y:S01]  /*01e0*/  LDG.E.U16.CONSTANT R3, desc[UR6][R22.64] ;  /* 0x0000000616037981 */ /* 0x000ea2000c1e9500 */
[----:B---3--:R-:W3:Y:S01]  /*01f0*/  MUFU.RCP R0, R11 ;  /* 0x0000000b00007308 */ /* 0x008ee20000001000 */
[----:B------:R-:W-:Y:S01]  /*0200*/  BSSY.RECONVERGENT B3, `(.L_x_144) ;  /* 0x000000e000037945 */ /* 0x000fe20003800200 */
[----:B------:R-:W-:Y:S01]  /*0210*/  FSETP.LT.AND P2, PT, RZ, UR9, PT ;  /* 0x00000009ff007c0b */ /* 0x000fe2000bf41000 */
[----:B---3--:R-:W-:-:S04]  /*0220*/  FFMA R15, R0, -R11, 1 ;  /* 0x3f800000000f7423 */ /* 0x008fc8000000080b */
[----:B------:R-:W-:Y:S01]  /*0230*/  FFMA R0, R0, R15, R0 ;  /* 0x0000000f00007223 */ /* 0x000fe20000000000 */
[----:B--2---:R-:W-:-:S04]  /*0240*/  HADD2.F32 R3, -RZ, R3.H0_H0 ;  /* 0x20000003ff037230 */ /* 0x004fc80000004100 */
[----:B------:R-:W2:Y:S01]  /*0250*/  FCHK P0, R3, R11 ;  /* 0x0000000b03007302 */ /* 0x000ea20000000000 */
[----:B------:R-:W-:-:S04]  /*0260*/  FFMA R4, R3, R0, RZ ;  /* 0x0000000003047223 */ /* 0x000fc800000000ff */
[----:B------:R-:W-:-:S04]  /*0270*/  FFMA R15, R4, -R11, R3 ;  /* 0x8000000b040f7223 */ /* 0x000fc80000000003 */
[----:B------:R-:W-:Y:S01]  /*0280*/  FFMA R0, R0, R15, R4 ;  /* 0x0000000f00007223 */ /* 0x000fe20000000004 */
[----:B--2---:R-:W-:Y:S06]  /*0290*/  @!P0 BRA `(.L_x_145) ;  /* 0x0000000000108947 */ /* 0x004fec0003800000 */
[----:B------:R-:W2:Y:S01]  /*02a0*/  LDCU UR4, c[0x0][0x3c4] ;  /* 0x00007880ff0477ac */ /* 0x000ea20008000800 */
[----:B------:R-:W-:Y:S02]  /*02b0*/  MOV R4, 0x2e0 ;  /* 0x000002e000047802 */ /* 0x000fe40000000f00 */
[----:B--2---:R-:W-:-:S07]  /*02c0*/  MOV R0, UR4 ;  /* 0x0000000400007c02 */ /* 0x004fce0008000f00 */
[----:B01----:R-:W-:Y:S05]  /*02d0*/  CALL.REL.NOINC `($__internal_3_$__cuda_sm3x_div_rn_noftz_f32_slowpath) ;  /* 0x0000003000007944 */ /* 0x003fea0003c00000 */
.L_x_145:
[----:B------:R-:W-:Y:S05]  /*02e0*/  BSYNC.RECONVERGENT B3 ;  /* 0x0000000000037941 */ /* 0x000fea0003800200 */
.L_x_144:
[----:B------:R-:W2:Y:S01]  /*02f0*/  LDC.64 R28, c[0x0][0x388] ;  /* 0x0000e200ff1c7b82 */ /* 0x000ea20000000a00 */
[----:B0-----:R-:W-:-:S05]  /*0300*/  IMAD.WIDE R26, R13, 0x4, R20 ;  /* 0x000000040d1a7825 */ /* 0x001fca00078e0214 */
[----:B------:R-:W3:Y:S02]  /*0310*/  LDG.E R3, desc[UR6][R26.64] ;  /* 0x000000061a037981 */ /* 0x000ee4000c1e1900 */
[----:B------:R-:W0:Y:S01]  /*0320*/  LDC.64 R22, c[0x0][0x3b8] ;  /* 0x0000ee00ff167b82 */ /* 0x000e220000000a00 */
[----:B--2---:R-:W-:-:S05]  /*0330*/  IMAD.WIDE R28, R13, 0x4, R28 ;  /* 0x000000040d1c7825 */ /* 0x004fca00078e021c */
[----:B------:R-:W0:Y:S01]  /*0340*/  LDG.E R15, desc[UR6][R28.64] ;  /* 0x000000061c0f7981 */ /* 0x000e22000c1e1900 */
[----:B------:R-:W-:Y:S01]  /*0350*/  MOV R33, R0 ;  /* 0x0000000000217202 */ /* 0x000fe20000000f00 */
[----:B-1----:R-:W-:-:S04]  /*0360*/  IMAD.WIDE R24, R13, 0x4, R18 ;  /* 0x000000040d187825 */ /* 0x002fc800078e0212 */
[----:B0-----:R-:W-:-:S04]  /*0370*/  @P2 FFMA R33, R15, R22, R33 ;  /* 0x000000160f212223 */ /* 0x001fc80000000021 */
[----:B------:R-:W-:-:S04]  /*0380*/  FMUL R0, R12, R33 ;  /* 0x000000210c007220 */ /* 0x000fc80000400000 */
[----:B---3--:R-:W-:-:S05]  /*0390*/  FFMA R3, R3, UR11, R0 ;  /* 0x0000000b03037c23 */ /* 0x008fca0008000000 */
[----:B------:R0:W-:Y:S04]  /*03a0*/  STG.E desc[UR6][R26.64], R3 ;  /* 0x000000031a007986 */ /* 0x0001e8000c101906 */
[----:B------:R-:W2:Y:S01]  /*03b0*/  LDG.E R31, desc[UR6][R24.64] ;  /* 0x00000006181f7981 */ /* 0x000ea2000c1e1900 */
[----:B------:R-:W1:Y:S01]  /*03c0*/  MUFU.RCP R4, R23 ;  /* 0x0000001700047308 */ /* 0x000e620000001000 */
[----:B------:R-:W-:-:S04]  /*03d0*/  FMUL R0, R14, R33 ;  /* 0x000000210e007220 */ /* 0x000fc80000400000 */
[----:B------:R-:W-:-:S03]  /*03e0*/  FMUL R0, R33, R0 ;  /* 0x0000000021007220 */ /* 0x000fc60000400000 */
[----:B------:R-:W3:Y:S01]  /*03f0*/  FCHK P0, R3, R23 ;  /* 0x0000001703007302 */ /* 0x000ee20000000000 */
[----:B-1----:R-:W-:-:S04]  /*0400*/  FFMA R29, R4, -R23, 1 ;  /* 0x3f800000041d7423 */ /* 0x002fc80000000817 */
[----:B------:R-:W-:-:S04]  /*0410*/  FFMA R4, R4, R29, R4 ;  /* 0x0000001d04047223 */ /* 0x000fc80000000004 */
[----:B------:R-:W-:Y:S01]  /*0420*/  FFMA R22, R3, R4, RZ ;  /* 0x0000000403167223 */ /* 0x000fe200000000ff */
[----:B------:R-:W-:Y:S03]  /*0430*/  BSSY.RECONVERGENT B3, `(.L_x_146) ;  /* 0x000000b000037945 */ /* 0x000fe60003800200 */
[----:B0-----:R-:W-:-:S04]  /*0440*/  FFMA R27, R22, -R23, R3 ;  /* 0x80000017161b7223 */ /* 0x001fc80000000003 */
[----:B------:R-:W-:Y:S01]  /*0450*/  FFMA R22, R4, R27, R22 ;  /* 0x0000001b04167223 */ /* 0x000fe20000000016 */
[----:B--2---:R-:W-:-:S05]  /*0460*/  FFMA R31, R31, UR12, R0 ;  /* 0x0000000c1f1f7c23 */ /* 0x004fca0008000000 */
[----:B------:R0:W-:Y:S01]  /*0470*/  STG.E desc[UR6][R24.64], R31 ;  /* 0x0000001f18007986 */ /* 0x0001e2000c101906 */
[----:B---3--:R-:W-:Y:S05]  /*0480*/  @!P0 BRA `(.L_x_147) ;  /* 0x0000000000148947 */ /* 0x008fea0003800000 */
[----:B------:R-:W1:Y:S01]  /*0490*/  LDCU UR4, c[0x0][0x3bc] ;  /* 0x00007780ff0477ac */ /* 0x000e620008000800 */
[----:B------:R-:W-:Y:S02]  /*04a0*/  MOV R4, 0x4d0 ;  /* 0x000004d000047802 */ /* 0x000fe40000000f00 */
[----:B-1----:R-:W-:-:S07]  /*04b0*/  MOV R0, UR4 ;  /* 0x0000000400007c02 */ /* 0x002fce0008000f00 */
[----:B0-----:R-:W-:Y:S05]  /*04c0*/  CALL.REL.NOINC `($__internal_3_$__cuda_sm3x_div_rn_noftz_f32_slowpath) ;  /* 0x0000002c00847944 */ /* 0x001fea0003c00000 */
[----:B------:R-:W-:-:S07]  /*04d0*/  MOV R22, R0 ;  /* 0x0000000000167202 */ /* 0x000fce0000000f00 */
.L_x_147:
[----:B------:R-:W-:Y:S05]  /*04e0*/  BSYNC.RECONVERGENT B3 ;  /* 0x0000000000037941 */ /* 0x000fea0003800200 */
.L_x_146:
[----:B------:R-:W1:Y:S01]  /*04f0*/  MUFU.RCP R3, R10 ;  /* 0x0000000a00037308 */ /* 0x000e620000001000 */
[----:B------:R-:W-:Y:S07]  /*0500*/  BSSY.RECONVERGENT B3, `(.L_x_148) ;  /* 0x000000e000037945 */ /* 0x000fee0003800200 */
[----:B------:R-:W2:Y:S01]  /*0510*/  FCHK P0, R31, R10 ;  /* 0x0000000a1f007302 */ /* 0x000ea20000000000 */
[----:B-1----:R-:W-:-:S04]  /*0520*/  FFMA R0, R3, -R10, 1 ;  /* 0x3f80000003007423 */ /* 0x002fc8000000080a */
[----:B------:R-:W-:-:S04]  /*0530*/  FFMA R0, R3, R0, R3 ;  /* 0x0000000003007223 */ /* 0x000fc80000000003 */
[----:B------:R-:W-:-:S04]  /*0540*/  FFMA R3, R31, R0, RZ ;  /* 0x000000001f037223 */ /* 0x000fc800000000ff */
[----:B------:R-:W-:-:S04]  /*0550*/  FFMA R4, R3, -R10, R31 ;  /* 0x8000000a03047223 */ /* 0x000fc8000000001f */
[----:B------:R-:W-:Y:S01]  /*0560*/  FFMA R3, R0, R4, R3 ;  /* 0x0000000400037223 */ /* 0x000fe20000000003 */
[----:B--2---:R-:W-:Y:S06]  /*0570*/  @!P0 BRA `(.L_x_149) ;  /* 0x0000000000188947 */ /* 0x004fec0003800000 */
[----:B------:R-:W1:Y:S01]  /*0580*/  LDCU UR4, c[0x0][0x3c0] ;  /* 0x00007800ff0477ac */ /* 0x000e620008000800 */
[----:B------:R-:W-:Y:S02]  /*0590*/  MOV R3, R31 ;  /* 0x0000001f00037202 */ /* 0x000fe40000000f00 */
[----:B------:R-:W-:Y:S01]  /*05a0*/  MOV R4, 0x5d0 ;  /* 0x000005d000047802 */ /* 0x000fe20000000f00 */
[----:B-1----:R-:W-:-:S07]  /*05b0*/  IMAD.U32 R0, RZ, RZ, UR4 ;  /* 0x00000004ff007e24 */ /* 0x002fce000f8e00ff */
[----:B0-----:R-:W-:Y:S05]  /*05c0*/  CALL.REL.NOINC `($__internal_3_$__cuda_sm3x_div_rn_noftz_f32_slowpath) ;  /* 0x0000002c00447944 */ /* 0x001fea0003c00000 */
[----:B------:R-:W-:-:S07]  /*05d0*/  MOV R3, R0 ;  /* 0x0000000000037202 */ /* 0x000fce0000000f00 */
.L_x_149:
[----:B------:R-:W-:Y:S05]  /*05e0*/  BSYNC.RECONVERGENT B3 ;  /* 0x0000000000037941 */ /* 0x000fea0003800200 */
.L_x_148:
[----:B------:R-:W-:Y:S01]  /*05f0*/  IADD3 R0, PT, PT, R3, -0xd000000, RZ ;  /* 0xf300000003007810 */ /* 0x000fe20007ffe0ff */
[----:B------:R1:W2:Y:S01]  /*0600*/  MUFU.RSQ R4, R3 ;  /* 0x0000000300047308 */ /* 0x0002a20000001400 */
[----:B------:R-:W-:Y:S02]  /*0610*/  BSSY.RECONVERGENT B0, `(.L_x_150) ;  /* 0x000000a000007945 */ /* 0x000fe40003800200 */
[----:B------:R-:W-:-:S13]  /*0620*/  ISETP.GT.U32.AND P0, PT, R0, 0x727fffff, PT ;  /* 0x727fffff0000780c */ /* 0x000fda0003f04070 */
[----:B-1----:R-:W-:Y:S05]  /*0630*/  @!P0 BRA `(.L_x_151) ;  /* 0x00000000000c8947 */ /* 0x002fea0003800000 */
[----:B------:R-:W-:-:S07]  /*0640*/  MOV R0, 0x660 ;  /* 0x0000066000007802 */ /* 0x000fce0000000f00 */
[----:B0-2---:R-:W-:Y:S05]  /*0650*/  CALL.REL.NOINC `($__internal_2_$__cuda_sm20_sqrt_rn_f32_slowpath) ;  /* 0x0000002800c87944 */ /* 0x005fea0003c00000 */
[----:B------:R-:W-:Y:S05]  /*0660*/  BRA `(.L_x_152) ;  /* 0x0000000000107947 */ /* 0x000fea0003800000 */
.L_x_151:
[C---:B--2---:R-:W-:Y:S01]  /*0670*/  FMUL.FTZ R0, R4.reuse, R3 ;  /* 0x0000000304007220 */ /* 0x044fe20000410000 */
[----:B------:R-:W-:-:S03]  /*0680*/  FMUL.FTZ R23, R4, 0.5 ;  /* 0x3f00000004177820 */ /* 0x000fc60000410000 */
[----:B------:R-:W-:-:S04]  /*0690*/  FFMA R3, -R0, R0, R3 ;  /* 0x0000000000037223 */ /* 0x000fc80000000103 */
[----:B------:R-:W-:-:S07]  /*06a0*/  FFMA R23, R3, R23, R0 ;  /* 0x0000001703177223 */ /* 0x000fce0000000000 */
.L_x_152:
[----:B------:R-:W-:Y:S05]  /*06b0*/  BSYNC.RECONVERGENT B0 ;  /* 0x0000000000007941 */ /* 0x000fea0003800200 */
.L_x_150:
[----:B0-----:R-:W-:Y:S01]  /*06c0*/  FADD R25, R23, UR10 ;  /* 0x0000000a17197e21 */ /* 0x001fe20008000000 */
        /* <DEDUP_REMOVED lines=12> */
[----:B------:R-:W-:Y:S05]  /*0790*/  CALL.REL.NOINC `($__internal_3_$__cuda_sm3x_div_rn_noftz_f32_slowpath) ;  /* 0x0000002800d07944 */ /* 0x000fea0003c00000 */
.L_x_154:
[----:B------:R-:W-:Y:S05]  /*07a0*/  BSYNC.RECONVERGENT B3 ;  /* 0x0000000000037941 */ /* 0x000fea0003800200 */
.L_x_153:
[----:B------:R-:W-:Y:S01]  /*07b0*/  IADD3 R13, PT, PT, R2, R13, RZ ;  /* 0x0000000d020d7210 */ /* 0x000fe20007ffe0ff */
[----:B------:R-:W-:Y:S01]  /*07c0*/  FFMA R8, R15, R15, R8 ;  /* 0x0000000f0f087223 */ /* 0x000fe20000000008 */
[----:B------:R-:W-:Y:S02]  /*07d0*/  FFMA R9, R0, R0, R9 ;  /* 0x0000000000097223 */ /* 0x000fe40000000009 */
[----:B------:R-:W-:-:S13]  /*07e0*/  ISETP.GE.AND P0, PT, R13, UR13, PT ;  /* 0x0000000d0d007c0c */ /* 0x000fda000bf06270 */
[----:B------:R-:W-:Y:S05]  /*07f0*/  @!P0 BRA `(.L_x_155) ;  /* 0xfffffff800748947 */ /* 0x000fea000383ffff */
.L_x_143:
[----:B------:R-:W-:Y:S05]  /*0800*/  BSYNC.RECONVERGENT B2 ;  /* 0x0000000000027941 */ /* 0x000fea0003800200 */
.L_x_142:
        /* <DEDUP_REMOVED lines=8> */
[----:B------:R-:W-:-:S03]  /*0890*/  IMAD.MOV.U32 R8, RZ, RZ, RZ ;  /* 0x000000ffff087224 */ /* 0x000fc600078e00ff */
[----:B------:R-:W0:Y:S02]  /*08a0*/  SHFL.DOWN PT, R0, R3, 0x8, 0x1f ;  /* 0x09001f0003007f89 */ /* 0x000e2400000e0000 */
[----:B0-----:R-:W-:Y:S01]  /*08b0*/  FADD R4, R3, R0 ;  /* 0x0000000003047221 */ /* 0x001fe20000000000 */
[----:B------:R-:W-:-:S04]  /*08c0*/  MOV R3, UR4 ;  /* 0x0000000400037c02 */ /* 0x000fc80008000f00 */
[----:B------:R-:W0:Y:S01]  /*08d0*/  SHFL.DOWN PT, R11, R4, 0x4, 0x1f ;  /* 0x08801f00040b7f89 */ /* 0x000e2200000e0000 */
[-C--:B------:R-:W-:Y:S01]  /*08e0*/  LEA R7, R6, R3.reuse, 0x2 ;  /* 0x0000000306077211 */ /* 0x080fe200078e10ff */
[----:B0-----:R-:W-:Y:S01]  /*08f0*/  FADD R11, R4, R11 ;  /* 0x0000000b040b7221 */ /* 0x001fe20000000000 */
[----:B------:R-:W-:-:S04]  /*0900*/  LEA.HI R4, R6, R3, RZ, 0x1d ;  /* 0x0000000306047211 */ /* 0x000fc800078fe8ff */
[----:B------:R-:W0:Y:S02]  /*0910*/  SHFL.DOWN PT, R0, R11, 0x2, 0x1f ;  /* 0x08401f000b007f89 */ /* 0x000e2400000e0000 */
[----:B0-----:R-:W-:Y:S01]  /*0920*/  FADD R10, R11, R0 ;  /* 0x000000000b0a7221 */ /* 0x001fe20000000000 */
[----:B------:R-:W-:-:S04]  /*0930*/  LOP3.LUT P0, R0, R6, 0x1f, RZ, 0xc0, !PT ;  /* 0x0000001f06007812 */ /* 0x000fc8000780c0ff */
        /* <DEDUP_REMOVED lines=18> */
.L_x_224:
[----:B-1----:R-:W-:-:S07]  /*0a60*/  FADD R8, R12, R15 ;  /* 0x0000000f0c087221 */ /* 0x002fce0000000000 */
.L_x_157:
[----:B------:R-:W-:Y:S05]  /*0a70*/  BSYNC B0 ;  /* 0x0000000000007941 */ /* 0x000fea0003800000 */
.L_x_156:
        /* <DEDUP_REMOVED lines=9> */
[----:B------:R-:W2:Y:S02]  /*0b10*/  SHFL.DOWN PT, R13, R10, 0x2, 0x1f ;  /* 0x08401f000a0d7f89 */ /* 0x000ea400000e0000 */
[----:B--2---:R-:W-:-:S05]  /*0b20*/  FADD R13, R10, R13 ;  /* 0x0000000d0a0d7221 */ /* 0x004fca0000000000 */
[----:B0-----:R0:W2:Y:S02]  /*0b30*/  SHFL.DOWN PT, R12, R13, 0x1, 0x1f ;  /* 0x08201f000d0c7f89 */ /* 0x0010a400000e0000 */
.L_x_231:
[----:B0-2---:R-:W-:Y:S01]  /*0b40*/  FADD R13, R13, R12 ;  /* 0x0000000c0d0d7221 */ /* 0x005fe20000000000 */
[----:B------:R-:W-:Y:S05]  /*0b50*/  WARPSYNC.ALL ;  /* 0x0000000000007948 */ /* 0x000fea0003800000 */
[----:B------:R0:W-:Y:S01]  /*0b60*/  @!P2 STS [R4], R13 ;  /* 0x0000000d0400a388 */ /* 0x0001e20000000800 */
[----:B------:R-:W-:Y:S01]  /*0b70*/  HFMA2 R0, -RZ, RZ, 0, 0 ;  /* 0x00000000ff007431 */ /* 0x000fe200000001ff */
[----:B------:R-:W-:Y:S06]  /*0b80*/  BAR.SYNC.DEFER_BLOCKING 0x0 ;  /* 0x0000000000007b1d */ /* 0x000fec0000010000 */
[----:B------:R0:W2:Y:S01]  /*0b90*/  @!P1 LDS R0, [R7] ;  /* 0x0000000007009984 */ /* 0x0000a20000000800 */
[----:B------:R-:W-:Y:S05]  /*0ba0*/  @P0 BRA `(.L_x_160) ;  /* 0x0000000400100947 */ /* 0x000fea0003800000 */
[----:B------:R-:W-:-:S03]  /*0bb0*/  UMOV UR4, 0xffffffff ;  /* 0xffffffff00047882 */ /* 0x000fc60000000000 */
[----:B------:R-:W-:Y:S05]  /*0bc0*/  BRA.DIV UR4, `(.L_x_161) ;  /* 0x0000002204d87947 */ /* 0x000fea000b800000 */
[----:B0-2---:R-:W0:Y:S02]  /*0bd0*/  SHFL.DOWN PT, R7, R0, 0x10, 0x1f ;  /* 0x0a001f0000077f89 */ /* 0x005e2400000e0000 */
[----:B0-----:R-:W-:-:S05]  /*0be0*/  FADD R7, R7, R0 ;  /* 0x0000000007077221 */ /* 0x001fca0000000000 */
[----:B------:R-:W0:Y:S02]  /*0bf0*/  SHFL.DOWN PT, R4, R7, 0x8, 0x1f ;  /* 0x09001f0007047f89 */ /* 0x000e2400000e0000 */
[----:B0-----:R-:W-:-:S05]  /*0c00*/  FADD R4, R7, R4 ;  /* 0x0000000407047221 */ /* 0x001fca0000000000 */
[----:B------:R-:W0:Y:S02]  /*0c10*/  SHFL.DOWN PT, R9, R4, 0x4, 0x1f ;  /* 0x08801f0004097f89 */ /* 0x000e2400000e0000 */
[----:B0-----:R-:W-:-:S05]  /*0c20*/  FADD R9, R4, R9 ;  /* 0x0000000904097221 */ /* 0x001fca0000000000 */
[----:B------:R-:W0:Y:S02]  /*0c30*/  SHFL.DOWN PT, R10, R9, 0x2, 0x1f ;  /* 0x08401f00090a7f89 */ /* 0x000e2400000e0000 */
[----:B0-----:R-:W-:-:S05]  /*0c40*/  FADD R10, R9, R10 ;  /* 0x0000000a090a7221 */ /* 0x001fca0000000000 */
[----:B------:R0:W2:Y:S02]  /*0c50*/  SHFL.DOWN PT, R11, R10, 0x1, 0x1f ;  /* 0x08201f000a0b7f89 */ /* 0x0000a400000e0000 */
.L_x_237:
[----:B------:R-:W-:Y:S01]  /*0c60*/  ISETP.NE.AND P0, PT, R6, RZ, PT ;  /* 0x000000ff0600720c */ /* 0x000fe20003f05270 */
[----:B--2---:R-:W-:-:S12]  /*0c70*/  FADD R11, R10, R11 ;  /* 0x0000000b0a0b7221 */ /* 0x004fd80000000000 */
[----:B------:R-:W-:Y:S05]  /*0c80*/  @P0 BRA `(.L_x_160) ;  /* 0x0000000000d80947 */ /* 0x000fea0003800000 */
[----:B-1----:R-:W-:Y:S01]  /*0c90*/  FADD R0, R8, 9.9999999392252902908e-09 ;  /* 0x322bcc7708007421 */ /* 0x002fe20000000000 */
[----:B------:R-:W-:Y:S03]  /*0ca0*/  BSSY.RECONVERGENT B0, `(.L_x_162) ;  /* 0x000000e000007945 */ /* 0x000fe60003800200 */
[----:B------:R1:W2:Y:S01]  /*0cb0*/  MUFU.RSQ R3, R0 ;  /* 0x0000000000037308 */ /* 0x0002a20000001400 */
[----:B------:R-:W-:-:S04]  /*0cc0*/  IADD3 R4, PT, PT, R0, -0xd000000, RZ ;  /* 0xf300000000047810 */ /* 0x000fc80007ffe0ff */
[----:B------:R-:W-:-:S13]  /*0cd0*/  ISETP.GT.U32.AND P0, PT, R4, 0x727fffff, PT ;  /* 0x727fffff0400780c */ /* 0x000fda0003f04070 */
[----:B-12---:R-:W-:Y:S05]  /*0ce0*/  @!P0 BRA `(.L_x_163) ;  /* 0x0000000000148947 */ /* 0x006fea0003800000 */
[----:B------:R-:W-:Y:S02]  /*0cf0*/  MOV R3, R0 ;  /* 0x0000000000037202 */ /* 0x000fe40000000f00 */
[----:B------:R-:W-:-:S07]  /*0d00*/  MOV R0, 0xd20 ;  /* 0x00000d2000007802 */ /* 0x000fce0000000f00 */
[----:B0-----:R-:W-:Y:S05]  /*0d10*/  CALL.REL.NOINC `($__internal_2_$__cuda_sm20_sqrt_rn_f32_slowpath) ;  /* 0x0000002400187944 */ /* 0x001fea0003c00000 */
[----:B------:R-:W-:Y:S01]  /*0d20*/  MOV R7, R23 ;  /* 0x0000001700077202 */ /* 0x000fe20000000f00 */
[----:B------:R-:W-:Y:S06]  /*0d30*/  BRA `(.L_x_164) ;  /* 0x0000000000107947 */ /* 0x000fec0003800000 */
.L_x_163:
[----:B------:R-:W-:Y:S01]  /*0d40*/  FMUL.FTZ R7, R0, R3 ;  /* 0x0000000300077220 */ /* 0x000fe20000410000 */
[----:B------:R-:W-:-:S03]  /*0d50*/  FMUL.FTZ R3, R3, 0.5 ;  /* 0x3f00000003037820 */ /* 0x000fc60000410000 */
[----:B------:R-:W-:-:S04]  /*0d60*/  FFMA R0, -R7, R7, R0 ;  /* 0x0000000707007223 */ /* 0x000fc80000000100 */
[----:B------:R-:W-:-:S07]  /*0d70*/  FFMA R7, R0, R3, R7 ;  /* 0x0000000300077223 */ /* 0x000fce0000000007 */
.L_x_164:
[----:B------:R-:W-:Y:S05]  /*0d80*/  BSYNC.RECONVERGENT B0 ;  /* 0x0000000000007941 */ /* 0x000fea0003800200 */
.L_x_162:
[----:B------:R-:W-:Y:S01]  /*0d90*/  FADD R0, R11, 9.9999999392252902908e-09 ;  /* 0x322bcc770b007421 */ /* 0x000fe20000000000 */
[----:B------:R-:W-:Y:S03]  /*0da0*/  BSSY.RECONVERGENT B0, `(.L_x_165) ;  /* 0x000000d000007945 */ /* 0x000fe60003800200 */
[----:B------:R1:W2:Y:S01]  /*0db0*/  MUFU.RSQ R3, R0 ;  /* 0x0000000000037308 */ /* 0x0002a20000001400 */
[----:B------:R-:W-:-:S04]  /*0dc0*/  IADD3 R4, PT, PT, R0, -0xd000000, RZ ;  /* 0xf300000000047810 */ /* 0x000fc80007ffe0ff */
[----:B------:R-:W-:-:S13]  /*0dd0*/  ISETP.GT.U32.AND P0, PT, R4, 0x727fffff, PT ;  /* 0x727fffff0400780c */ /* 0x000fda0003f04070 */
[----:B-12---:R-:W-:Y:S05]  /*0de0*/  @!P0 BRA `(.L_x_166) ;  /* 0x0000000000108947 */ /* 0x006fea0003800000 */
[----:B------:R-:W-:Y:S01]  /*0df0*/  IMAD.MOV.U32 R3, RZ, RZ, R0 ;  /* 0x000000ffff037224 */ /* 0x000fe200078e0000 */
[----:B------:R-:W-:-:S07]  /*0e00*/  MOV R0, 0xe20 ;  /* 0x00000e2000007802 */ /* 0x000fce0000000f00 */
[----:B0-----:R-:W-:Y:S05]  /*0e10*/  CALL.REL.NOINC `($__internal_2_$__cuda_sm20_sqrt_rn_f32_slowpath) ;  /* 0x0000002000d87944 */ /* 0x001fea0003c00000 */
[----:B------:R-:W-:Y:S05]  /*0e20*/  BRA `(.L_x_167) ;  /* 0x0000000000107947 */ /* 0x000fea0003800000 */
.L_x_166:
[----:B------:R-:W-:Y:S01]  /*0e30*/  FMUL.FTZ R23, R0, R3 ;  /* 0x0000000300177220 */ /* 0x000fe20000410000 */
[----:B------:R-:W-:-:S03]  /*0e40*/  FMUL.FTZ R3, R3, 0.5 ;  /* 0x3f00000003037820 */ /* 0x000fc60000410000 */
[----:B------:R-:W-:-:S04]  /*0e50*/  FFMA R0, -R23, R23, R0 ;  /* 0x0000001717007223 */ /* 0x000fc80000000100 */
[----:B------:R-:W-:-:S07]  /*0e60*/  FFMA R23, R0, R3, R23 ;  /* 0x0000000300177223 */ /* 0x000fce0000000017 */
.L_x_167:
[----:B------:R-:W-:Y:S05]  /*0e70*/  BSYNC.RECONVERGENT B0 ;  /* 0x0000000000007941 */ /* 0x000fea0003800200 */
.L_x_165:
        /* <DEDUP_REMOVED lines=14> */
[----:B0-----:R-:W-:Y:S05]  /*0f60*/  CALL.REL.NOINC `($__internal_3_$__cuda_sm3x_div_rn_noftz_f32_slowpath) ;  /* 0x0000002000dc7944 */ /* 0x001fea0003c00000 */
.L_x_169:
[----:B------:R-:W-:Y:S05]  /*0f70*/  BSYNC.RECONVERGENT B2 ;  /* 0x0000000000027941 */ /* 0x000fea0003800200 */
.L_x_168:
[----:B------:R-:W1:Y:S01]  /*0f80*/  S2UR UR5, SR_CgaCtaId ;  /* 0x00000000000579c3 */ /* 0x000e620000008800 */
[----:B------:R-:W-:Y:S01]  /*0f90*/  UMOV UR4, 0x400 ;  /* 0x0000040000047882 */ /* 0x000fe20000000000 */
[----:B------:R-:W-:-:S04]  /*0fa0*/  FSEL R0, R0, 1, P3 ;  /* 0x3f80000000007808 */ /* 0x000fc80001800000 */
[----:B------:R-:W-:Y:S01]  /*0fb0*/  FSEL R0, R0, 1, P2 ;  /* 0x3f80000000007808 */ /* 0x000fe20001000000 */
[----:B-1----:R-:W-:-:S06]  /*0fc0*/  ULEA UR4, UR5, UR4, 0x18 ;  /* 0x0000000405047291 */ /* 0x002fcc000f8ec0ff */
[----:B------:R-:W-:-:S05]  /*0fd0*/  MOV R3, UR4 ;  /* 0x0000000400037c02 */ /* 0x000fca0008000f00 */
[----:B------:R3:W-:Y:S02]  /*0fe0*/  STS [R3+0x80], R0 ;  /* 0x0000800003007388 */ /* 0x0007e40000000800 */
.L_x_160:
[----:B------:R-:W4:Y:S01]  /*0ff0*/  LDC R9, c[0x0][0x3c8] ;  /* 0x0000f200ff097b82 */ /* 0x000f220000000800 */
[----:B------:R-:W-:Y:S07]  /*1000*/  WARPSYNC.ALL ;  /* 0x0000000000007948 */ /* 0x000fee0003800000 */
[----:B------:R-:W-:Y:S01]  /*1010*/  BAR.SYNC.DEFER_BLOCKING 0x0 ;  /* 0x0000000000007b1d */ /* 0x000fe20000010000 */
[----:B----4-:R-:W-:-:S13]  /*1020*/  ISETP.GE.AND P0, PT, R5, R9, PT ;  /* 0x000000090500720c */ /* 0x010fda0003f06270 */
[----:B------:R-:W-:Y:S05]  /*1030*/  @P0 EXIT ;  /* 0x000000000000094d */ /* 0x000fea0003800000 */
[----:B0-----:R-:W0:Y:S01]  /*1040*/  I2F.U32.RP R4, R2 ;  /* 0x0000000200047306 */ /* 0x001e220000209000 */
[----:B--23--:R-:W-:Y:S01]  /*1050*/  IADD3 R0, PT, PT, R2, R5, RZ ;  /* 0x0000000502007210 */ /* 0x00cfe20007ffe0ff */
[----:B------:R-:W2:Y:S01]  /*1060*/  LDS R12, [R3+0x80] ;  /* 0x00008000030c7984 */ /* 0x000ea20000000800 */
[----:B------:R-:W-:Y:S01]  /*1070*/  IADD3 R11, PT, PT, RZ, -R2, RZ ;  /* 0x80000002ff0b7210 */ /* 0x000fe20007ffe0ff */
[----:B------:R-:W2:Y:S01]  /*1080*/  LDCU UR4, c[0x0][0x3a8] ;  /* 0x00007500ff0477ac */ /* 0x000ea20008000800 */
[CC--:B------:R-:W-:Y:S01]  /*1090*/  ISETP.GE.AND P0, PT, R0.reuse, R9.reuse, PT ;  /* 0x000000090000720c */ /* 0x0c0fe20003f06270 */
[----:B------:R-:W-:Y:S01]  /*10a0*/  BSSY.RECONVERGENT B2, `(.L_x_170) ;  /* 0x000006e000027945 */ /* 0x000fe20003800200 */
[----:B------:R-:W-:Y:S01]  /*10b0*/  VIMNMX R9, PT, PT, R0, R9, !PT ;  /* 0x0000000900097248 */ /* 0x000fe20007fe0100 */
[----:B------:R-:W3:Y:S01]  /*10c0*/  LDCU UR5, c[0x0][0x3b4] ;  /* 0x00007680ff0577ac */ /* 0x000ee20008000800 */
[----:B------:R-:W-:Y:S02]  /*10d0*/  SEL R15, RZ, 0x1, P0 ;  /* 0x00000001ff0f7807 */ /* 0x000fe40000000000 */
[----:B------:R-:W-:-:S02]  /*10e0*/  ISETP.NE.U32.AND P2, PT, R2, RZ, PT ;  /* 0x000000ff0200720c */ /* 0x000fc40003f45070 */
[----:B------:R-:W-:Y:S01]  /*10f0*/  IADD3 R9, PT, PT, R9, -R0, -R15 ;  /* 0x8000000009097210 */ /* 0x000fe20007ffe80f */
[----:B0-----:R-:W0:Y:S02]  /*1100*/  MUFU.RCP R4, R4 ;  /* 0x0000000400047308 */ /* 0x001e240000001000 */
[----:B0-----:R-:W-:-:S06]  /*1110*/  IADD3 R6, PT, PT, R4, 0xffffffe, RZ ;  /* 0x0ffffffe04067810 */ /* 0x001fcc0007ffe0ff */
[----:B------:R0:W4:Y:S01]  /*1120*/  F2I.FTZ.U32.TRUNC.NTZ R7, R6 ;  /* 0x0000000600077305 */ /* 0x000122000021f000 */
[----:B--2---:R-:W-:Y:S01]  /*1130*/  FMUL R12, R12, UR4 ;  /* 0x000000040c0c7c20 */ /* 0x004fe20008400000 */
[----:B0-----:R-:W-:Y:S02]  /*1140*/  IMAD.MOV.U32 R6, RZ, RZ, RZ ;  /* 0x000000ffff067224 */ /* 0x001fe400078e00ff */
[----:B----4-:R-:W-:-:S04]  /*1150*/  IMAD R11, R11, R7, RZ ;  /* 0x000000070b0b7224 */ /* 0x010fc800078e02ff */
[----:B------:R-:W-:-:S06]  /*1160*/  IMAD.HI.U32 R4, R7, R11, R6 ;  /* 0x0000000b07047227 */ /* 0x000fcc00078e0006 */
[----:B------:R-:W-:-:S05]  /*1170*/  IMAD.HI.U32 R4, R4, R9, RZ ;  /* 0x0000000904047227 */ /* 0x000fca00078e00ff */
[----:B------:R-:W-:-:S05]  /*1180*/  IADD3 R0, PT, PT, -R4, RZ, RZ ;  /* 0x000000ff04007210 */ /* 0x000fca0007ffe1ff */
        /* <DEDUP_REMOVED lines=9> */
[----:B------:R-:W-:-:S13]  /*1220*/  ISETP.NE.AND P0, PT, R0, 0x3, PT ;  /* 0x000000030000780c */ /* 0x000fda0003f05270 */
[----:B---3--:R-:W-:Y:S05]  /*1230*/  @!P0 BRA `(.L_x_171) ;  /* 0x0000000400508947 */ /* 0x008fea0003800000 */
[----:B------:R-:W0:Y:S01]  /*1240*/  LDC R6, c[0x0][0x3c0] ;  /* 0x0000f000ff067b82 */ /* 0x000e220000000800 */
[----:B------:R-:W-:-:S04]  /*1250*/  IADD3 R0, PT, PT, R15, 0x1, RZ ;  /* 0x000000010f007810 */ /* 0x000fc80007ffe0ff */
[----:B------:R-:W-:-:S03]  /*1260*/  LOP3.LUT R0, R0, 0x3, RZ, 0xc0, !PT ;  /* 0x0000000300007812 */ /* 0x000fc600078ec0ff */
[----:B------:R-:W2:Y:S02]  /*1270*/  LDC R7, c[0x0][0x3bc] ;  /* 0x0000ef00ff077b82 */ /* 0x000ea40000000800 */
[----:B------:R-:W-:-:S06]  /*1280*/  IMAD.MOV R9, RZ, RZ, -R0 ;  /* 0x000000ffff097224 */ /* 0x000fcc00078e0a00 */
[----:B------:R-:W3:Y:S08]  /*1290*/  LDC.64 R10, c[0x0][0x398] ;  /* 0x0000e600ff0a7b82 */ /* 0x000ef00000000a00 */
[----:B------:R-:W4:Y:S08]  /*12a0*/  LDC.64 R16, c[0x0][0x3a0] ;  /* 0x0000e800ff107b82 */ /* 0x000f300000000a00 */
[----:B------:R-:W0:Y:S08]  /*12b0*/  LDC.64 R32, c[0x0][0x380] ;  /* 0x0000e000ff207b82 */ /* 0x000e300000000a00 */
[----:B------:R-:W0:Y:S02]  /*12c0*/  LDC.64 R18, c[0x0][0x388] ;  /* 0x0000e200ff127b82 */ /* 0x000e240000000a00 */
.L_x_181:
[----:B0--3--:R-:W-:-:S05]  /*12d0*/  IMAD.WIDE R20, R5, 0x4, R10 ;  /* 0x0000000405147825 */ /* 0x009fca00078e020a */
[----:B------:R3:W3:Y:S01]  /*12e0*/  LDG.E R25, desc[UR6][R20.64] ;  /* 0x0000000614197981 */ /* 0x0006e2000c1e1900 */
[----:B----4-:R-:W-:-:S05]  /*12f0*/  IMAD.WIDE R22, R5, 0x4, R16 ;  /* 0x0000000405167825 */ /* 0x010fca00078e0210 */
[----:B------:R4:W5:Y:S01]  /*1300*/  LDG.E R13, desc[UR6][R22.64] ;  /* 0x00000006160d7981 */ /* 0x000962000c1e1900 */
[----:B-12---:R-:W1:Y:S01]  /*1310*/  MUFU.RCP R8, R7 ;  /* 0x0000000700087308 */ /* 0x006e620000001000 */
[----:B------:R-:W-:Y:S01]  /*1320*/  BSSY.RECONVERGENT B3, `(.L_x_172) ;  /* 0x0000010000037945 */ /* 0x000fe20003800200 */
[----:B0-----:R-:W-:-:S04]  /*1330*/  IMAD.WIDE R30, R5, 0x2, R32 ;  /* 0x00000002051e7825 */ /* 0x001fc800078e0220 */
[----:B---3--:R-:W-:-:S04]  /*1340*/  IMAD.WIDE R20, R5, 0x4, R18 ;  /* 0x0000000405147825 */ /* 0x008fc800078e0212 */
[----:B-1----:R-:W-:-:S04]  /*1350*/  FFMA R3, R8, -R7, 1 ;  /* 0x3f80000008037423 */ /* 0x002fc80000000807 */
[----:B------:R-:W-:Y:S01]  /*1360*/  FFMA R8, R8, R3, R8 ;  /* 0x0000000308087223 */ /* 0x000fe20000000008 */
[----:B------:R-:W0:Y:S03]  /*1370*/  FCHK P0, R25, R7 ;  /* 0x0000000719007302 */ /* 0x000e260000000000 */
[----:B------:R-:W-:-:S04]  /*1380*/  FFMA R0, R8, R25, RZ ;  /* 0x0000001908007223 */ /* 0x000fc800000000ff */
[----:B------:R-:W-:-:S04]  /*1390*/  FFMA R3, R0, -R7, R25 ;  /* 0x8000000700037223 */ /* 0x000fc80000000019 */
[----:B------:R-:W-:Y:S01]  /*13a0*/  FFMA R8, R8, R3, R0 ;  /* 0x0000000308087223 */ /* 0x000fe20000000000 */
[----:B0---4-:R-:W-:Y:S06]  /*13b0*/  @!P0 BRA `(.L_x_173) ;  /* 0x0000000000188947 */ /* 0x011fec0003800000 */
[----:B------:R-:W0:Y:S01]  /*13c0*/  LDCU UR4, c[0x0][0x3bc] ;  /* 0x00007780ff0477ac */ /* 0x000e220008000800 */
[----:B------:R-:W-:Y:S02]  /*13d0*/  MOV R3, R25 ;  /* 0x0000001900037202 */ /* 0x000fe40000000f00 */
[----:B------:R-:W-:Y:S02]  /*13e0*/  MOV R4, 0x1410 ;  /* 0x0000141000047802 */ /* 0x000fe40000000f00 */
[----:B0-----:R-:W-:-:S07]  /*13f0*/  MOV R0, UR4 ;  /* 0x0000000400007c02 */ /* 0x001fce0008000f00 */
[----:B-----5:R-:W-:Y:S05]  /*1400*/  CALL.REL.NOINC `($__internal_3_$__cuda_sm3x_div_rn_noftz_f32_slowpath) ;  /* 0x0000001c00b47944 */ /* 0x020fea0003c00000 */
[----:B------:R-:W-:-:S07]  /*1410*/  MOV R8, R0 ;  /* 0x0000000000087202 */ /* 0x000fce0000000f00 */
.L_x_173:
[----:B------:R-:W-:Y:S05]  /*1420*/  BSYNC.RECONVERGENT B3 ;  /* 0x0000000000037941 */ /* 0x000fea0003800200 */
.L_x_172:
        /* <DEDUP_REMOVED lines=13> */
[----:B------:R-:W-:Y:S05]  /*1500*/  CALL.REL.NOINC `($__internal_3_$__cuda_sm3x_div_rn_noftz_f32_slowpath) ;  /* 0x0000001c00747944 */ /* 0x000fea0003c00000 */
[----:B------:R-:W-:-:S07]  /*1510*/  MOV R3, R0 ;  /* 0x0000000000037202 */ /* 0x000fce0000000f00 */
.L_x_175:
[----:B------:R-:W-:Y:S05]  /*1520*/  BSYNC.RECONVERGENT B3 ;  /* 0x0000000000037941 */ /* 0x000fea0003800200 */
.L_x_174:
[----:B------:R-:W-:Y:S01]  /*1530*/  VIADD R0, R3, 0xf3000000 ;  /* 0xf300000003007836 */ /* 0x000fe20000000000 */
[----:B------:R0:W1:Y:S01]  /*1540*/  MUFU.RSQ R4, R3 ;  /* 0x0000000300047308 */ /* 0x0000620000001400 */
[----:B------:R-:W-:Y:S03]  /*1550*/  BSSY.RECONVERGENT B0, `(.L_x_176) ;  /* 0x000000a000007945 */ /* 0x000fe60003800200 */
[----:B------:R-:W-:-:S13]  /*1560*/  ISETP.GT.U32.AND P0, PT, R0, 0x727fffff, PT ;  /* 0x727fffff0000780c */ /* 0x000fda0003f04070 */
[----:B01----:R-:W-:Y:S05]  /*1570*/  @!P0 BRA `(.L_x_177) ;  /* 0x00000000000c8947 */ /* 0x003fea0003800000 */
[----:B------:R-:W-:-:S07]  /*1580*/  MOV R0, 0x15a0 ;  /* 0x000015a000007802 */ /* 0x000fce0000000f00 */
[----:B------:R-:W-:Y:S05]  /*1590*/  CALL.REL.NOINC `($__internal_2_$__cuda_sm20_sqrt_rn_f32_slowpath) ;  /* 0x0000001800f87944 */ /* 0x000fea0003c00000 */
[----:B------:R-:W-:Y:S05]  /*15a0*/  BRA `(.L_x_178) ;  /* 0x0000000000107947 */ /* 0x000fea0003800000 */
.L_x_177:
[C---:B------:R-:W-:Y:S01]  /*15b0*/  FMUL.FTZ R0, R4.reuse, R3 ;  /* 0x0000000304007220 */ /* 0x040fe20000410000 */
[----:B------:R-:W-:-:S03]  /*15c0*/  FMUL.FTZ R23, R4, 0.5 ;  /* 0x3f00000004177820 */ /* 0x000fc60000410000 */
[----:B------:R-:W-:-:S04]  /*15d0*/  FFMA R3, -R0, R0, R3 ;  /* 0x0000000000037223 */ /* 0x000fc80000000103 */
[----:B------:R-:W-:-:S07]  /*15e0*/  FFMA R23, R3, R23, R0 ;  /* 0x0000001703177223 */ /* 0x000fce0000000000 */
.L_x_178:
[----:B------:R-:W-:Y:S05]  /*15f0*/  BSYNC.RECONVERGENT B0 ;  /* 0x0000000000007941 */ /* 0x000fea0003800200 */
.L_x_176:
        /* <DEDUP_REMOVED lines=14> */
.L_x_180:
[----:B------:R-:W-:Y:S05]  /*16e0*/  BSYNC.RECONVERGENT B3 ;  /* 0x0000000000037941 */ /* 0x000fea0003800200 */
.L_x_179:
[----:B------:R-:W2:Y:S01]  /*16f0*/  LDG.E R3, desc[UR6][R20.64] ;  /* 0x0000000614037981 */ /* 0x000ea2000c1e1900 */
[----:B------:R-:W-:Y:S02]  /*1700*/  IADD3 R9, PT, PT, R9, 0x1, RZ ;  /* 0x0000000109097810 */ /* 0x000fe40007ffe0ff */
[----:B------:R-:W-:Y:S02]  /*1710*/  IADD3 R5, PT, PT, R2, R5, RZ ;  /* 0x0000000502057210 */ /* 0x000fe40007ffe0ff */
[----:B------:R-:W-:Y:S01]  /*1720*/  ISETP.NE.AND P0, PT, R9, RZ, PT ;  /* 0x000000ff0900720c */ /* 0x000fe20003f05270 */
[----:B--2---:R-:W-:-:S05]  /*1730*/  FFMA R3, -R12, R0, R3 ;  /* 0x000000000c037223 */ /* 0x004fca0000000103 */
[----:B------:R-:W-:Y:S01]  /*1740*/  F2FP.F16.F32.PACK_AB R0, RZ, R3 ;  /* 0x00000003ff00723e */ /* 0x000fe200000000ff */
[----:B------:R0:W-:Y:S04]  /*1750*/  STG.E desc[UR6][R20.64], R3 ;  /* 0x0000000314007986 */ /* 0x0001e8000c101906 */
[----:B------:R0:W-:Y:S02]  /*1760*/  STG.E.U16 desc[UR6][R30.64], R0 ;  /* 0x000000001e007986 */ /* 0x0001e4000c101506 */
[----:B------:R-:W-:Y:S05]  /*1770*/  @P0 BRA `(.L_x_181) ;  /* 0xfffffff800d40947 */ /* 0x000fea000383ffff */
.L_x_171:
[----:B------:R-:W-:Y:S05]  /*1780*/  BSYNC.RECONVERGENT B2 ;  /* 0x0000000000027941 */ /* 0x000fea0003800200 */
.L_x_170:
[----:B------:R-:W2:Y:S01]  /*1790*/  LDC R13, c[0x0][0x3c0] ;  /* 0x0000f000ff0d7b82 */ /* 0x000ea20000000800 */
[----:B------:R-:W-:Y:S01]  /*17a0*/  ISETP.GE.U32.AND P0, PT, R15, 0x3, PT ;  /* 0x000000030f00780c */ /* 0x000fe20003f06070 */
[----:B------:R-:W3:Y:S01]  /*17b0*/  LDCU UR8, c[0x0][0x3b4] ;  /* 0x00007680ff0877ac */ /* 0x000ee20008000800 */
[----:B------:R-:W4:Y:S05]  /*17c0*/  LDCU UR9, c[0x0][0x3c8] ;  /* 0x00007900ff0977ac */ /* 0x000f2a0008000800 */
[----:B------:R-:W0:Y:S08]  /*17d0*/  LDC R14, c[0x0][0x3bc] ;  /* 0x0000ef00ff0e7b82 */ /* 0x000e300000000800 */
[----:B------:R-:W0:Y:S08]  /*17e0*/  LDC.64 R16, c[0x0][0x398] ;  /* 0x0000e600ff107b82 */ /* 0x000e300000000a00 */
[----:B------:R-:W0:Y:S08]  /*17f0*/  LDC.64 R10, c[0x0][0x3a0] ;  /* 0x0000e800ff0a7b82 */ /* 0x000e300000000a00 */
[----:B-1----:R-:W1:Y:S08]  /*1800*/  LDC.64 R8, c[0x0][0x380] ;  /* 0x0000e000ff087b82 */ /* 0x002e700000000a00 */
[----:B------:R-:W0:Y:S01]  /*1810*/  LDC.64 R6, c[0x0][0x388] ;  /* 0x0000e200ff067b82 */ /* 0x000e220000000a00 */
[----:B---34-:R-:W-:Y:S05]  /*1820*/  @!P0 EXIT ;  /* 0x000000000000894d */ /* 0x018fea0003800000 */
.L_x_218:
[----:B0-----:R-:W-:-:S05]  /*1830*/  IMAD.WIDE R32, R5, 0x4, R16 ;  /* 0x0000000405207825 */ /* 0x001fca00078e0210 */
[----:B---3--:R-:W3:Y:S01]  /*1840*/  LDG.E R19, desc[UR6][R32.64] ;  /* 0x0000000620137981 */ /* 0x008ee2000c1e1900 */
[----:B------:R-:W-:-:S05]  /*1850*/  IMAD.WIDE R30, R5, 0x4, R10 ;  /* 0x00000004051e7825 */ /* 0x000fca00078e020a */
[----:B------:R0:W5:Y:S01]  /*1860*/  LDG.E R18, desc[UR6][R30.64] ;  /* 0x000000061e127981 */ /* 0x000162000c1e1900 */
[----:B------:R-:W4:Y:S01]  /*1870*/  MUFU.RCP R15, R14 ;  /* 0x0000000e000f7308 */ /* 0x000f220000001000 */
[----:B------:R-:W-:Y:S01]  /*1880*/  BSSY.RECONVERGENT B2, `(.L_x_182) ;  /* 0x000000e000027945 */ /* 0x000fe20003800200 */
[----:B----4-:R-:W-:-:S04]  /*1890*/  FFMA R0, R15, -R14, 1 ;  /* 0x3f8000000f007423 */ /* 0x010fc8000000080e */
[----:B------:R-:W-:Y:S02]  /*18a0*/  FFMA R15, R15, R0, R15 ;  /* 0x000000000f0f7223 */ /* 0x000fe4000000000f */
[----:B---3--:R-:W3:Y:S02]  /*18b0*/  FCHK P0, R19, R14 ;  /* 0x0000000e13007302 */ /* 0x008ee40000000000 */
[----:B------:R-:W-:-:S04]  /*18c0*/  FFMA R0, R15, R19, RZ ;  /* 0x000000130f007223 */ /* 0x000fc800000000ff */
[----:B------:R-:W-:-:S04]  /*18d0*/  FFMA R3, R0, -R14, R19 ;  /* 0x8000000e00037223 */ /* 0x000fc80000000013 */
[----:B------:R-:W-:Y:S01]  /*18e0*/  FFMA R15, R15, R3, R0 ;  /* 0x000000030f0f7223 */ /* 0x000fe20000000000 */
[----:B0--3--:R-:W-:Y:S06]  /*18f0*/  @!P0 BRA `(.L_x_183) ;  /* 0x0000000000188947 */ /* 0x009fec0003800000 */
[----:B------:R-:W0:Y:S01]  /*1900*/  LDCU UR4, c[0x0][0x3bc] ;  /* 0x00007780ff0477ac */ /* 0x000e220008000800 */
[----:B------:R-:W-:Y:S02]  /*1910*/  MOV R3, R19 ;  /* 0x0000001300037202 */ /* 0x000fe40000000f00 */
[----:B------:R-:W-:Y:S02]  /*1920*/  MOV R4, 0x1950 ;  /* 0x0000195000047802 */ /* 0x000fe40000000f00 */
[----:B0-----:R-:W-:-:S07]  /*1930*/  MOV R0, UR4 ;  /* 0x0000000400007c02 */ /* 0x001fce0008000f00 */
[----:B-12--5:R-:W-:Y:S05]  /*1940*/  CALL.REL.NOINC `($__internal_3_$__cuda_sm3x_div_rn_noftz_f32_slowpath) ;  /* 0x0000001800647944 */ /* 0x026fea0003c00000 */
[----:B------:R-:W-:-:S07]  /*1950*/  IMAD.MOV.U32 R15, RZ, RZ, R0 ;  /* 0x000000ffff0f7224 */ /* 0x000fce00078e0000 */
.L_x_183:
[----:B------:R-:W-:Y:S05]  /*1960*/  BSYNC.RECONVERGENT B2 ;  /* 0x0000000000027941 */ /* 0x000fea0003800200 */
.L_x_182:
[----:B--2---:R-:W0:Y:S01]  /*1970*/  MUFU.RCP R0, R13 ;  /* 0x0000000d00007308 */ /* 0x004e220000001000 */
[----:B------:R-:W-:Y:S07]  /*1980*/  BSSY.RECONVERGENT B2, `(.L_x_184) ;  /* 0x000000e000027945 */ /* 0x000fee0003800200 */
[----:B-----5:R-:W2:Y:S01]  /*1990*/  FCHK P0, R18, R13 ;  /* 0x0000000d12007302 */ /* 0x020ea20000000000 */
[----:B0-----:R-:W-:-:S04]  /*19a0*/  FFMA R3, R0, -R13, 1 ;  /* 0x3f80000000037423 */ /* 0x001fc8000000080d */
[----:B------:R-:W-:-:S04]  /*19b0*/  FFMA R3, R0, R3, R0 ;  /* 0x0000000300037223 */ /* 0x000fc80000000000 */
[----:B------:R-:W-:-:S04]  /*19c0*/  FFMA R19, R3, R18, RZ ;  /* 0x0000001203137223 */ /* 0x000fc800000000ff */
[----:B------:R-:W-:-:S04]  /*19d0*/  FFMA R0, R19, -R13, R18 ;  /* 0x8000000d13007223 */ /* 0x000fc80000000012 */
[----:B------:R-:W-:Y:S01]  /*19e0*/  FFMA R3, R3, R0, R19 ;  /* 0x0000000003037223 */ /* 0x000fe20000000013 */
[----:B--2---:R-:W-:Y:S06]  /*19f0*/  @!P0 BRA `(.L_x_185) ;  /* 0x0000000000188947 */ /* 0x004fec0003800000 */
[----:B------:R-:W0:Y:S01]  /*1a00*/  LDCU UR4, c[0x0][0x3c0] ;  /* 0x00007800ff0477ac */ /* 0x000e220008000800 */
[----:B------:R-:W-:Y:S02]  /*1a10*/  MOV R3, R18 ;  /* 0x0000001200037202 */ /* 0x000fe40000000f00 */
[----:B------:R-:W-:Y:S02]  /*1a20*/  MOV R4, 0x1a50 ;  /* 0x00001a5000047802 */ /* 0x000fe40000000f00 */
[----:B0-----:R-:W-:-:S07]  /*1a30*/  MOV R0, UR4 ;  /* 0x0000000400007c02 */ /* 0x001fce0008000f00 */
[----:B-1----:R-:W-:Y:S05]  /*1a40*/  CALL.REL.NOINC `($__internal_3_$__cuda_sm3x_div_rn_noftz_f32_slowpath) ;  /* 0x0000001800247944 */ /* 0x002fea0003c00000 */
[----:B------:R-:W-:-:S07]  /*1a50*/  MOV R3, R0 ;  /* 0x0000000000037202 */ /* 0x000fce0000000f00 */
.L_x_185:
[----:B------:R-:W-:Y:S05]  /*1a60*/  BSYNC.RECONVERGENT B2 ;  /* 0x0000000000027941 */ /* 0x000fea0003800200 */
.L_x_184:
[----:B------:R-:W-:Y:S01]  /*1a70*/  IADD3 R0, PT, PT, R3, -0xd000000, RZ ;  /* 0xf300000003007810 */ /* 0x000fe20007ffe0ff */
[----:B------:R0:W2:Y:S01]  /*1a80*/  MUFU.RSQ R4, R3 ;  /* 0x0000000300047308 */ /* 0x0000a20000001400 */
[----:B------:R-:W-:Y:S02]  /*1a90*/  BSSY.RECONVERGENT B0, `(.L_x_186) ;  /* 0x000000a000007945 */ /* 0x000fe40003800200 */
[----:B------:R-:W-:-:S13]  /*1aa0*/  ISETP.GT.U32.AND P0, PT, R0, 0x727fffff, PT ;  /* 0x727fffff0000780c */ /* 0x000fda0003f04070 */
[----:B0-----:R-:W-:Y:S05]  /*1ab0*/  @!P0 BRA `(.L_x_187) ;  /* 0x00000000000c8947 */ /* 0x001fea0003800000 */
[----:B------:R-:W-:-:S07]  /*1ac0*/  MOV R0, 0x1ae0 ;  /* 0x00001ae000007802 */ /* 0x000fce0000000f00 */
[----:B-12---:R-:W-:Y:S05]  /*1ad0*/  CALL.REL.NOINC `($__internal_2_$__cuda_sm20_sqrt_rn_f32_slowpath) ;  /* 0x0000001400a87944 */ /* 0x006fea0003c00000 */
[----:B------:R-:W-:Y:S05]  /*1ae0*/  BRA `(.L_x_188) ;  /* 0x0000000000107947 */ /* 0x000fea0003800000 */
.L_x_187:
[C---:B--2---:R-:W-:Y:S01]  /*1af0*/  FMUL.FTZ R0, R4.reuse, R3 ;  /* 0x0000000304007220 */ /* 0x044fe20000410000 */
[----:B------:R-:W-:-:S03]  /*1b00*/  FMUL.FTZ R23, R4, 0.5 ;  /* 0x3f00000004177820 */ /* 0x000fc60000410000 */
[----:B------:R-:W-:-:S04]  /*1b10*/  FFMA R3, -R0, R0, R3 ;  /* 0x0000000000037223 */ /* 0x000fc80000000103 */
[----:B------:R-:W-:-:S07]  /*1b20*/  FFMA R23, R3, R23, R0 ;  /* 0x0000001703177223 */ /* 0x000fce0000000000 */
.L_x_188:
[----:B------:R-:W-:Y:S05]  /*1b30*/  BSYNC.RECONVERGENT B0 ;  /* 0x0000000000007941 */ /* 0x000fea0003800200 */
.L_x_186:
[----:B------:R-:W-:Y:S01]  /*1b40*/  FADD R18, R23, UR8 ;  /* 0x0000000817127e21 */ /* 0x000fe20008000000 */
[----:B------:R-:W-:Y:S03]  /*1b50*/  BSSY.RECONVERGENT B2, `(.L_x_189) ;  /* 0x000000d000027945 */ /* 0x000fe60003800200 */
[----:B------:R-:W0:Y:S08]  /*1b60*/  MUFU.RCP R0, R18 ;  /* 0x0000001200007308 */ /* 0x000e300000001000 */
[----:B------:R-:W2:Y:S01]  /*1b70*/  FCHK P0, R15, R18 ;  /* 0x000000120f007302 */ /* 0x000ea20000000000 */
[----:B0-----:R-:W-:-:S04]  /*1b80*/  FFMA R3, -R18, R0, 1 ;  /* 0x3f80000012037423 */ /* 0x001fc80000000100 */
        /* <DEDUP_REMOVED lines=8> */
[----:B-1----:R-:W-:Y:S05]  /*1c10*/  CALL.REL.NOINC `($__internal_3_$__cuda_sm3x_div_rn_noftz_f32_slowpath) ;  /* 0x0000001400b07944 */ /* 0x002fea0003c00000 */
.L_x_190:
[----:B------:R-:W-:Y:S05]  /*1c20*/  BSYNC.RECONVERGENT B2 ;  /* 0x0000000000027941 */ /* 0x000fea0003800200 */
.L_x_189:
[----:B------:R-:W-:-:S05]  /*1c30*/  IMAD.WIDE R20, R5, 0x4, R6 ;  /* 0x0000000405147825 */ /* 0x000fca00078e0206 */
[----:B------:R-:W2:Y:S01]  /*1c40*/  LDG.E R3, desc[UR6][R20.64] ;  /* 0x0000000614037981 */ /* 0x000ea2000c1e1900 */
[----:B-1----:R-:W-:-:S04]  /*1c50*/  IMAD.WIDE R18, R5, 0x2, R8 ;  /* 0x0000000205127825 */ /* 0x002fc800078e0208 */
[----:B------:R-:W-:-:S04]  /*1c60*/  IMAD.WIDE R32, R2, 0x4, R32 ;  /* 0x0000000402207825 */ /* 0x000fc800078e0220 */
[----:B------:R-:W-:-:S04]  /*1c70*/  IMAD.WIDE R30, R2, 0x4, R30 ;  /* 0x00000004021e7825 */ /* 0x000fc800078e021e */
[----:B--2---:R-:W-:-:S05]  /*1c80*/  FFMA R3, -R12, R0, R3 ;  /* 0x000000000c037223 */ /* 0x004fca0000000103 */
[----:B------:R-:W-:Y:S01]  /*1c90*/  F2FP.F16.F32.PACK_AB R0, RZ, R3 ;  /* 0x00000003ff00723e */ /* 0x000fe200000000ff */
[----:B------:R0:W-:Y:S03]  /*1ca0*/  STG.E desc[UR6][R20.64], R3 ;  /* 0x0000000314007986 */ /* 0x0001e6000c101906 */
[----:B------:R-:W-:-:S05]  /*1cb0*/  PRMT R4, R0, 0x7610, R4 ;  /* 0x0000761000047816 */ /* 0x000fca0000000004 */
[----:B------:R0:W-:Y:S04]  /*1cc0*/  STG.E.U16 desc[UR6][R18.64], R4 ;  /* 0x0000000412007986 */ /* 0x0001e8000c101506 */
[----:B------:R-:W2:Y:S04]  /*1cd0*/  LDG.E R25, desc[UR6][R32.64] ;  /* 0x0000000620197981 */ /* 0x000ea8000c1e1900 */
[----:B------:R0:W5:Y:S01]  /*1ce0*/  LDG.E R22, desc[UR6][R30.64] ;  /* 0x000000061e167981 */ /* 0x000162000c1e1900 */
[----:B------:R-:W1:Y:S01]  /*1cf0*/  MUFU.RCP R15, R14 ;  /* 0x0000000e000f7308 */ /* 0x000e620000001000 */
[----:B------:R-:W-:Y:S01]  /*1d00*/  BSSY.RECONVERGENT B2, `(.L_x_191) ;  /* 0x000000e000027945 */ /* 0x000fe20003800200 */
[----:B-1----:R-:W-:-:S04]  /*1d10*/  FFMA R0, R15, -R14, 1 ;  /* 0x3f8000000f007423 */ /* 0x002fc8000000080e */
[----:B------:R-:W-:Y:S02]  /*1d20*/  FFMA R15, R15, R0, R15 ;  /* 0x000000000f0f7223 */ /* 0x000fe4000000000f */
[----:B--2---:R-:W1:Y:S02]  /*1d30*/  FCHK P0, R25, R14 ;  /* 0x0000000e19007302 */ /* 0x004e640000000000 */
[----:B------:R-:W-:-:S04]  /*1d40*/  FFMA R0, R15, R25, RZ ;  /* 0x000000190f007223 */ /* 0x000fc800000000ff */
[----:B------:R-:W-:-:S04]  /*1d50*/  FFMA R23, R0, -R14, R25 ;  /* 0x8000000e00177223 */ /* 0x000fc80000000019 */
[----:B------:R-:W-:Y:S01]  /*1d60*/  FFMA R15, R15, R23, R0 ;  /* 0x000000170f0f7223 */ /* 0x000fe20000000000 */
[----:B01----:R-:W-:Y:S06]  /*1d70*/  @!P0 BRA `(.L_x_192) ;  /* 0x0000000000188947 */ /* 0x003fec0003800000 */
[----:B------:R-:W0:Y:S01]  /*1d80*/  LDCU UR4, c[0x0][0x3bc] ;  /* 0x00007780ff0477ac */ /* 0x000e220008000800 */
[----:B------:R-:W-:Y:S01]  /*1d90*/  IMAD.MOV.U32 R3, RZ, RZ, R25 ;  /* 0x000000ffff037224 */ /* 0x000fe200078e0019 */
[----:B------:R-:W-:Y:S02]  /*1da0*/  MOV R4, 0x1dd0 ;  /* 0x00001dd000047802 */ /* 0x000fe40000000f00 */
[----:B0-----:R-:W-:-:S07]  /*1db0*/  MOV R0, UR4 ;  /* 0x0000000400007c02 */ /* 0x001fce0008000f00 */
[----:B-----5:R-:W-:Y:S05]  /*1dc0*/  CALL.REL.NOINC `($__internal_3_$__cuda_sm3x_div_rn_noftz_f32_slowpath) ;  /* 0x0000001400447944 */ /* 0x020fea0003c00000 */
[----:B------:R-:W-:-:S07]  /*1dd0*/  MOV R15, R0 ;  /* 0x00000000000f7202 */ /* 0x000fce0000000f00 */
.L_x_192:
[----:B------:R-:W-:Y:S05]  /*1de0*/  BSYNC.RECONVERGENT B2 ;  /* 0x0000000000027941 */ /* 0x000fea0003800200 */
.L_x_191:
        /* <DEDUP_REMOVED lines=15> */
.L_x_194:
[----:B------:R-:W-:Y:S05]  /*1ee0*/  BSYNC.RECONVERGENT B2 ;  /* 0x0000000000027941 */ /* 0x000fea0003800200 */
.L_x_193:
[----:B------:R-:W-:Y:S01]  /*1ef0*/  IADD3 R0, PT, PT, R3, -0xd000000, RZ ;  /* 0xf300000003007810 */ /* 0x000fe20007ffe0ff */
[----:B------:R0:W1:Y:S01]  /*1f00*/  MUFU.RSQ R4, R3 ;  /* 0x0000000300047308 */ /* 0x0000620000001400 */
[----:B------:R-:W-:Y:S02]  /*1f10*/  BSSY.RECONVERGENT B0, `(.L_x_195) ;  /* 0x000000a000007945 */ /* 0x000fe40003800200 */
[----:B------:R-:W-:-:S13]  /*1f20*/  ISETP.GT.U32.AND P0, PT, R0, 0x727fffff, PT ;  /* 0x727fffff0000780c */ /* 0x000fda0003f04070 */
[----:B0-----:R-:W-:Y:S05]  /*1f30*/  @!P0 BRA `(.L_x_196) ;  /* 0x00000000000c8947 */ /* 0x001fea0003800000 */
[----:B------:R-:W-:-:S07]  /*1f40*/  MOV R0, 0x1f60 ;  /* 0x00001f6000007802 */ /* 0x000fce0000000f00 */
[----:B-1----:R-:W-:Y:S05]  /*1f50*/  CALL.REL.NOINC `($__internal_2_$__cuda_sm20_sqrt_rn_f32_slowpath) ;  /* 0x0000001000887944 */ /* 0x002fea0003c00000 */
[----:B------:R-:W-:Y:S05]  /*1f60*/  BRA `(.L_x_197) ;  /* 0x0000000000107947 */ /* 0x000fea0003800000 */
.L_x_196:
[C---:B-1----:R-:W-:Y:S01]  /*1f70*/  FMUL.FTZ R0, R4.reuse, R3 ;  /* 0x0000000304007220 */ /* 0x042fe20000410000 */
[----:B------:R-:W-:-:S03]  /*1f80*/  FMUL.FTZ R23, R4, 0.5 ;  /* 0x3f00000004177820 */ /* 0x000fc60000410000 */
[----:B------:R-:W-:-:S04]  /*1f90*/  FFMA R3, -R0, R0, R3 ;  /* 0x0000000000037223 */ /* 0x000fc80000000103 */
[----:B------:R-:W-:-:S07]  /*1fa0*/  FFMA R23, R3, R23, R0 ;  /* 0x0000001703177223 */ /* 0x000fce0000000000 */
.L_x_197:
[----:B------:R-:W-:Y:S05]  /*1fb0*/  BSYNC.RECONVERGENT B0 ;  /* 0x0000000000007941 */ /* 0x000fea0003800200 */
.L_x_195:
        /* <DEDUP_REMOVED lines=13> */
[----:B------:R-:W-:Y:S05]  /*2090*/  CALL.REL.NOINC `($__internal_3_$__cuda_sm3x_div_rn_noftz_f32_slowpath) ;  /* 0x0000001000907944 */ /* 0x000fea0003c00000 */
.L_x_199:
[----:B------:R-:W-:Y:S05]  /*20a0*/  BSYNC.RECONVERGENT B2 ;  /* 0x0000000000027941 */ /* 0x000fea0003800200 */
.L_x_198:
[----:B------:R-:W-:-:S05]  /*20b0*/  IMAD.WIDE R20, R2, 0x4, R20 ;  /* 0x0000000402147825 */ /* 0x000fca00078e0214 */
[----:B------:R-:W2:Y:S01]  /*20c0*/  LDG.E R3, desc[UR6][R20.64] ;  /* 0x0000000614037981 */ /* 0x000ea2000c1e1900 */
[----:B------:R-:W-:-:S04]  /*20d0*/  IMAD.WIDE R18, R2, 0x2, R18 ;  /* 0x0000000202127825 */ /* 0x000fc800078e0212 */
        /* <DEDUP_REMOVED lines=22> */
[----:B-----5:R-:W-:Y:S05]  /*2240*/  CALL.REL.NOINC `($__internal_3_$__cuda_sm3x_div_rn_noftz_f32_slowpath) ;  /* 0x0000001000247944 */ /* 0x020fea0003c00000 */
[----:B------:R-:W-:-:S07]  /*2250*/  MOV R15, R0 ;  /* 0x00000000000f7202 */ /* 0x000fce0000000f00 */
.L_x_201:
[----:B------:R-:W-:Y:S05]  /*2260*/  BSYNC.RECONVERGENT B2 ;  /* 0x0000000000027941 */ /* 0x000fea0003800200 */
.L_x_200:
        /* <DEDUP_REMOVED lines=14> */
[----:B------:R-:W-:-:S07]  /*2350*/  IMAD.MOV.U32 R3, RZ, RZ, R0 ;  /* 0x000000ffff037224 */ /* 0x000fce00078e0000 */
.L_x_203:
[----:B------:R-:W-:Y:S05]  /*2360*/  BSYNC.RECONVERGENT B2 ;  /* 0x0000000000027941 */ /* 0x000fea0003800200 */
.L_x_202:
        /* <DEDUP_REMOVED lines=8> */
.L_x_205:
[C---:B-1----:R-:W-:Y:S01]  /*23f0*/  FMUL.FTZ R0, R4.reuse, R3 ;  /* 0x0000000304007220 */ /* 0x042fe20000410000 */
[----:B------:R-:W-:-:S03]  /*2400*/  FMUL.FTZ R23, R4, 0.5 ;  /* 0x3f00000004177820 */ /* 0x000fc60000410000 */
[----:B------:R-:W-:-:S04]  /*2410*/  FFMA R3, -R0, R0, R3 ;  /* 0x0000000000037223 */ /* 0x000fc80000000103 */
[----:B------:R-:W-:-:S07]  /*2420*/  FFMA R23, R3, R23, R0 ;  /* 0x0000001703177223 */ /* 0x000fce0000000000 */
.L_x_206:
[----:B------:R-:W-:Y:S05]  /*2430*/  BSYNC.RECONVERGENT B0 ;  /* 0x0000000000007941 */ /* 0x000fea0003800200 */
.L_x_204:
        /* <DEDUP_REMOVED lines=14> */
.L_x_208:
[----:B------:R-:W-:Y:S05]  /*2520*/  BSYNC.RECONVERGENT B2 ;  /* 0x0000000000027941 */ /* 0x000fea0003800200 */
.L_x_207:
        /* <DEDUP_REMOVED lines=27> */
.L_x_210:
[----:B------:R-:W-:Y:S05]  /*26e0*/  BSYNC.RECONVERGENT B2 ;  /* 0x0000000000027941 */ /* 0x000fea0003800200 */
.L_x_209:
        /* <DEDUP_REMOVED lines=10> */
[----:B------:R-:W-:Y:S01]  /*2790*/  IMAD.MOV.U32 R3, RZ, RZ, R22 ;  /* 0x000000ffff037224 */ /* 0x000fe200078e0016 */
[----:B------:R-:W-:Y:S02]  /*27a0*/  MOV R4, 0x27d0 ;  /* 0x000027d000047802 */ /* 0x000fe40000000f00 */
[----:B0-----:R-:W-:-:S07]  /*27b0*/  MOV R0, UR4 ;  /* 0x0000000400007c02 */ /* 0x001fce0008000f00 */
[----:B------:R-:W-:Y:S05]  /*27c0*/  CALL.REL.NOINC `($__internal_3_$__cuda_sm3x_div_rn_noftz_f32_slowpath) ;  /* 0x0000000800c47944 */ /* 0x000fea0003c00000 */
[----:B------:R-:W-:-:S07]  /*27d0*/  MOV R3, R0 ;  /* 0x0000000000037202 */ /* 0x000fce0000000f00 */
.L_x_212:
[----:B------:R-:W-:Y:S05]  /*27e0*/  BSYNC.RECONVERGENT B2 ;  /* 0x0000000000027941 */ /* 0x000fea0003800200 */
.L_x_211:
        /* <DEDUP_REMOVED lines=8> */
.L_x_214:
[C---:B-1----:R-:W-:Y:S01]  /*2870*/  FMUL.FTZ R0, R4.reuse, R3 ;  /* 0x0000000304007220 */ /* 0x042fe20000410000 */
[----:B------:R-:W-:-:S03]  /*2880*/  FMUL.FTZ R23, R4, 0.5 ;  /* 0x3f00000004177820 */ /* 0x000fc60000410000 */
[----:B------:R-:W-:-:S04]  /*2890*/  FFMA R3, -R0, R0, R3 ;  /* 0x0000000000037223 */ /* 0x000fc80000000103 */
[----:B------:R-:W-:-:S07]  /*28a0*/  FFMA R23, R3, R23, R0 ;  /* 0x0000001703177223 */ /* 0x000fce0000000000 */
.L_x_215:
[----:B------:R-:W-:Y:S05]  /*28b0*/  BSYNC.RECONVERGENT B0 ;  /* 0x0000000000007941 */ /* 0x000fea0003800200 */
.L_x_213:
        /* <DEDUP_REMOVED lines=14> */
.L_x_217:
[----:B------:R-:W-:Y:S05]  /*29a0*/  BSYNC.RECONVERGENT B2 ;  /* 0x0000000000027941 */ /* 0x000fea0003800200 */
.L_x_216:
[----:B------:R-:W-:-:S05]  /*29b0*/  IMAD.WIDE R20, R2, 0x4, R20 ;  /* 0x0000000402147825 */ /* 0x000fca00078e0214 */
[----:B------:R-:W2:Y:S01]  /*29c0*/  LDG.E R3, desc[UR6][R20.64] ;  /* 0x0000000614037981 */ /* 0x000ea2000c1e1900 */
[C---:B------:R-:W-:Y:S01]  /*29d0*/  IMAD.WIDE R18, R2.reuse, 0x2, R18 ;  /* 0x0000000202127825 */ /* 0x040fe200078e0212 */
[----:B------:R-:W-:-:S04]  /*29e0*/  LEA R5, R2, R5, 0x2 ;  /* 0x0000000502057211 */ /* 0x000fc800078e10ff */
[----:B------:R-:W-:Y:S01]  /*29f0*/  ISETP.GE.AND P0, PT, R5, UR9, PT ;  /* 0x0000000905007c0c */ /* 0x000fe2000bf06270 */
[----:B--2---:R-:W-:-:S05]  /*2a00*/  FFMA R3, -R12, R0, R3 ;  /* 0x000000000c037223 */ /* 0x004fca0000000103 */
[----:B------:R-:W-:Y:S01]  /*2a10*/  F2FP.F16.F32.PACK_AB R0, RZ, R3 ;  /* 0x00000003ff00723e */ /* 0x000fe200000000ff */
[----:B------:R3:W-:Y:S04]  /*2a20*/  STG.E desc[UR6][R20.64], R3 ;  /* 0x0000000314007986 */ /* 0x0007e8000c101906 */
[----:B------:R3:W-:Y:S02]  /*2a30*/  STG.E.U16 desc[UR6][R18.64], R0 ;  /* 0x0000000012007986 */ /* 0x0007e4000c101506 */
[----:B------:R-:W-:Y:S05]  /*2a40*/  @!P0 BRA `(.L_x_218) ;  /* 0xffffffec00788947 */ /* 0x000fea000383ffff */
[----:B------:R-:W-:Y:S05]  /*2a50*/  EXIT ;  /* 0x000000000000794d */ /* 0x000fea0003800000 */
.L_x_158:
[----:B------:R-:W-:Y:S02]  /*2a60*/  HFMA2 R16, -RZ, RZ, 0, 9.5367431640625e-07 ;  /* 0x00000010ff107431 */ /* 0x000fe400000001ff */
[----:B-1----:R-:W-:Y:S01]  /*2a70*/  IMAD.MOV.U32 R17, RZ, RZ, R8 ;  /* 0x000000ffff117224 */ /* 0x002fe200078e0008 */
[----:B------:R-:W-:Y:S02]  /*2a80*/  MOV R19, 0x1f ;  /* 0x0000001f00137802 */ /* 0x000fe40000000f00 */
[----:B------:R-:W-:-:S07]  /*2a90*/  MOV R14, 0xffffffff ;  /* 0xffffffff000e7802 */ /* 0x000fce0000000f00 */
[----:B------:R-:W-:Y:S05]  /*2aa0*/  WARPSYNC.COLLECTIVE R14, `(.L_x_219) ;  /* 0x000000000e087348 */ /* 0x000fea0003c00000 */
[----:B------:R0:W1:Y:S02]  /*2ab0*/  SHFL.DOWN P3, R15, R17, R16, R19 ;  /* 0x08000010110f7389 */ /* 0x0000640000060013 */
[----:B01----:R-:W-:Y:S05]  /*2ac0*/  ENDCOLLECTIVE ;  /* 0x000000000000791b */ /* 0x003fea0003800000 */
.L_x_219:
[----:B------:R-:W-:Y:S01]  /*2ad0*/  HFMA2 R16, -RZ, RZ, 0, 4.76837158203125e-07 ;  /* 0x00000008ff107431 */ /* 0x000fe200000001ff */
[----:B------:R-:W-:-:S05]  /*2ae0*/  MOV R11, R15 ;  /* 0x0000000f000b7202 */ /* 0x000fca0000000f00 */
[----:B------:R-:W-:-:S05]  /*2af0*/  FADD R11, R8, R11 ;  /* 0x0000000b080b7221 */ /* 0x000fca0000000000 */
[----:B------:R-:W-:-:S07]  /*2b00*/  MOV R17, R11 ;  /* 0x0000000b00117202 */ /* 0x000fce0000000f00 */
[----:B------:R-:W-:Y:S05]  /*2b10*/  WARPSYNC.COLLECTIVE R14, `(.L_x_220) ;  /* 0x000000000e087348 */ /* 0x000fea0003c00000 */
[----:B------:R0:W1:Y:S02]  /*2b20*/  SHFL.DOWN P3, R15, R17, R16, R19 ;  /* 0x08000010110f7389 */ /* 0x0000640000060013 */
[----:B01----:R-:W-:Y:S05]  /*2b30*/  ENDCOLLECTIVE ;  /* 0x000000000000791b */ /* 0x003fea0003800000 */
.L_x_220:
[----:B------:R-:W-:Y:S02]  /*2b40*/  HFMA2 R16, -RZ, RZ, 0, 2.384185791015625e-07 ;  /* 0x00000004ff107431 */ /* 0x000fe400000001ff */
[----:B------:R-:W-:-:S04]  /*2b50*/  IMAD.MOV.U32 R10, RZ, RZ, R15 ;  /* 0x000000ffff0a7224 */ /* 0x000fc800078e000f */
[----:B------:R-:W-:-:S05]  /*2b60*/  FADD R10, R11, R10 ;  /* 0x0000000a0b0a7221 */ /* 0x000fca0000000000 */
[----:B------:R-:W-:-:S07]  /*2b70*/  MOV R17, R10 ;  /* 0x0000000a00117202 */ /* 0x000fce0000000f00 */
[----:B------:R-:W-:Y:S05]  /*2b80*/  WARPSYNC.COLLECTIVE R14, `(.L_x_221) ;  /* 0x000000000e087348 */ /* 0x000fea0003c00000 */
[----:B------:R0:W1:Y:S02]  /*2b90*/  SHFL.DOWN P3, R15, R17, R16, R19 ;  /* 0x08000010110f7389 */ /* 0x0000640000060013 */
[----:B01----:R-:W-:Y:S05]  /*2ba0*/  ENDCOLLECTIVE ;  /* 0x000000000000791b */ /* 0x003fea0003800000 */
.L_x_221:
[----:B------:R-:W-:Y:S01]  /*2bb0*/  HFMA2 R16, -RZ, RZ, 0, 1.1920928955078125e-07 ;  /* 0x00000002ff107431 */ /* 0x000fe200000001ff */
[----:B------:R-:W-:-:S05]  /*2bc0*/  MOV R13, R15 ;  /* 0x0000000f000d7202 */ /* 0x000fca0000000f00 */
[----:B------:R-:W-:-:S05]  /*2bd0*/  FADD R13, R10, R13 ;  /* 0x0000000d0a0d7221 */ /* 0x000fca0000000000 */
[----:B------:R-:W-:-:S07]  /*2be0*/  MOV R17, R13 ;  /* 0x0000000d00117202 */ /* 0x000fce0000000f00 */
[----:B------:R-:W-:Y:S05]  /*2bf0*/  WARPSYNC.COLLECTIVE R14, `(.L_x_222) ;  /* 0x000000000e087348 */ /* 0x000fea0003c00000 */
[----:B------:R0:W1:Y:S02]  /*2c00*/  SHFL.DOWN P3, R15, R17, R16, R19 ;  /* 0x08000010110f7389 */ /* 0x0000640000060013 */
[----:B01----:R-:W-:Y:S05]  /*2c10*/  ENDCOLLECTIVE ;  /* 0x000000000000791b */ /* 0x003fea0003800000 */
.L_x_222:
[----:B------:R-:W-:Y:S01]  /*2c20*/  HFMA2 R16, -RZ, RZ, 0, 5.9604644775390625e-08 ;  /* 0x00000001ff107431 */ /* 0x000fe200000001ff */
[----:B------:R-:W-:-:S05]  /*2c30*/  MOV R12, R15 ;  /* 0x0000000f000c7202 */ /* 0x000fca0000000f00 */
[----:B------:R-:W-:-:S04]  /*2c40*/  FADD R12, R13, R12 ;  /* 0x0000000c0d0c7221 */ /* 0x000fc80000000000 */
[----:B------:R-:W-:-:S07]  /*2c50*/  IMAD.MOV.U32 R17, RZ, RZ, R12 ;  /* 0x000000ffff117224 */ /* 0x000fce00078e000c */
[----:B------:R-:W-:Y:S05]  /*2c60*/  WARPSYNC.COLLECTIVE R14, `(.L_x_223) ;  /* 0x000000000e087348 */ /* 0x000fea0003c00000 */
[----:B------:R0:W1:Y:S02]  /*2c70*/  SHFL.DOWN P3, R15, R17, R16, R19 ;  /* 0x08000010110f7389 */ /* 0x0000640000060013 */
[----:B01----:R-:W-:Y:S05]  /*2c80*/  ENDCOLLECTIVE ;  /* 0x000000000000791b */ /* 0x003fea0003800000 */
.L_x_223:
[----:B------:R-:W-:Y:S05]  /*2c90*/  BRA `(.L_x_224) ;  /* 0xffffffdc00707947 */ /* 0x000fea000383ffff */
.L_x_159:
[----:B------:R-:W-:Y:S01]  /*2ca0*/  HFMA2 R16, -RZ, RZ, 0, 9.5367431640625e-07 ;  /* 0x00000010ff107431 */ /* 0x000fe200000001ff */
[----:B------:R-:W-:Y:S01]  /*2cb0*/  BSSY B0, `(.L_x_225) ;  /* 0x0000007000007945 */ /* 0x000fe20003800000 */
[----:B------:R-:W-:Y:S02]  /*2cc0*/  MOV R17, R9 ;  /* 0x0000000900117202 */ /* 0x000fe40000000f00 */
[----:B------:R-:W-:Y:S02]  /*2cd0*/  MOV R19, 0x1f ;  /* 0x0000001f00137802 */ /* 0x000fe40000000f00 */
[----:B------:R-:W-:-:S07]  /*2ce0*/  MOV R14, 0xffffffff ;  /* 0xffffffff000e7802 */ /* 0x000fce0000000f00 */
[----:B01----:R-:W-:Y:S05]  /*2cf0*/  WARPSYNC.COLLECTIVE R14, `(.L_x_226) ;  /* 0x000000000e087348 */ /* 0x003fea0003c00000 */
[----:B------:R2:W3:Y:S02]  /*2d00*/  SHFL.DOWN P3, R15, R17, R16, R19 ;  /* 0x08000010110f7389 */ /* 0x0004e40000060013 */
[----:B0123--:R-:W-:Y:S05]  /*2d10*/  ENDCOLLECTIVE ;  /* 0x000000000000791b */ /* 0x00ffea0003800000 */
.L_x_226:
[----:B------:R-:W-:Y:S05]  /*2d20*/  BSYNC B0 ;  /* 0x0000000000007941 */ /* 0x000fea0003800000 */
.L_x_225:
[----:B------:R-:W-:Y:S01]  /*2d30*/  MOV R0, R15 ;  /* 0x0000000f00007202 */ /* 0x000fe20000000f00 */
[----:B------:R-:W-:Y:S01]  /*2d40*/  HFMA2 R16, -RZ, RZ, 0, 4.76837158203125e-07 ;  /* 0x00000008ff107431 */ /* 0x000fe200000001ff */
[----:B------:R-:W-:Y:S02]  /*2d50*/  MOV R19, 0x1f ;  /* 0x0000001f00137802 */ /* 0x000fe40000000f00 */
[----:B------:R-:W-:Y:S01]  /*2d60*/  MOV R14, 0xffffffff ;  /* 0xffffffff000e7802 */ /* 0x000fe20000000f00 */
[----:B------:R-:W-:-:S04]  /*2d70*/  FADD R0, R0, R9 ;  /* 0x0000000900007221 */ /* 0x000fc80000000000 */
[----:B------:R-:W-:-:S07]  /*2d80*/  IMAD.MOV.U32 R17, RZ, RZ, R0 ;  /* 0x000000ffff117224 */ /* 0x000fce00078e0000 */
[----:B------:R-:W-:Y:S05]  /*2d90*/  WARPSYNC.COLLECTIVE R14, `(.L_x_227) ;  /* 0x000000000e087348 */ /* 0x000fea0003c00000 */
[----:B------:R0:W1:Y:S02]  /*2da0*/  SHFL.DOWN P3, R15, R17, R16, R19 ;  /* 0x08000010110f7389 */ /* 0x0000640000060013 */
[----:B01----:R-:W-:Y:S05]  /*2db0*/  ENDCOLLECTIVE ;  /* 0x000000000000791b */ /* 0x003fea0003800000 */
.L_x_227:
[----:B------:R-:W-:Y:S01]  /*2dc0*/  HFMA2 R16, -RZ, RZ, 0, 2.384185791015625e-07 ;  /* 0x00000004ff107431 */ /* 0x000fe200000001ff */
[----:B------:R-:W-:-:S05]  /*2dd0*/  MOV R11, R15 ;  /* 0x0000000f000b7202 */ /* 0x000fca0000000f00 */
[----:B------:R-:W-:-:S05]  /*2de0*/  FADD R11, R0, R11 ;  /* 0x0000000b000b7221 */ /* 0x000fca0000000000 */
[----:B------:R-:W-:-:S07]  /*2df0*/  MOV R17, R11 ;  /* 0x0000000b00117202 */ /* 0x000fce0000000f00 */
[----:B------:R-:W-:Y:S05]  /*2e00*/  WARPSYNC.COLLECTIVE R14, `(.L_x_228) ;  /* 0x000000000e087348 */ /* 0x000fea0003c00000 */
[----:B------:R0:W1:Y:S02]  /*2e10*/  SHFL.DOWN P3, R15, R17, R16, R19 ;  /* 0x08000010110f7389 */ /* 0x0000640000060013 */
[----:B01----:R-:W-:Y:S05]  /*2e20*/  ENDCOLLECTIVE ;  /* 0x000000000000791b */ /* 0x003fea0003800000 */
.L_x_228:
[----:B------:R-:W-:Y:S02]  /*2e30*/  HFMA2 R16, -RZ, RZ, 0, 1.1920928955078125e-07 ;  /* 0x00000002ff107431 */ /* 0x000fe400000001ff */
[----:B------:R-:W-:-:S04]  /*2e40*/  IMAD.MOV.U32 R10, RZ, RZ, R15 ;  /* 0x000000ffff0a7224 */ /* 0x000fc800078e000f */
[----:B------:R-:W-:-:S05]  /*2e50*/  FADD R10, R11, R10 ;  /* 0x0000000a0b0a7221 */ /* 0x000fca0000000000 */
[----:B------:R-:W-:-:S07]  /*2e60*/  MOV R17, R10 ;  /* 0x0000000a00117202 */ /* 0x000fce0000000f00 */
[----:B------:R-:W-:Y:S05]  /*2e70*/  WARPSYNC.COLLECTIVE R14, `(.L_x_229) ;  /* 0x000000000e087348 */ /* 0x000fea0003c00000 */
[----:B------:R0:W1:Y:S02]  /*2e80*/  SHFL.DOWN P3, R15, R17, R16, R19 ;  /* 0x08000010110f7389 */ /* 0x0000640000060013 */
[----:B01----:R-:W-:Y:S05]  /*2e90*/  ENDCOLLECTIVE ;  /* 0x000000000000791b */ /* 0x003fea0003800000 */
.L_x_229:
[----:B------:R-:W-:Y:S01]  /*2ea0*/  HFMA2 R16, -RZ, RZ, 0, 5.9604644775390625e-08 ;  /* 0x00000001ff107431 */ /* 0x000fe200000001ff */
[----:B------:R-:W-:-:S05]  /*2eb0*/  MOV R13, R15 ;  /* 0x0000000f000d7202 */ /* 0x000fca0000000f00 */
[----:B------:R-:W-:-:S05]  /*2ec0*/  FADD R13, R10, R13 ;  /* 0x0000000d0a0d7221 */ /* 0x000fca0000000000 */
[----:B------:R-:W-:-:S07]  /*2ed0*/  MOV R17, R13 ;  /* 0x0000000d00117202 */ /* 0x000fce0000000f00 */
[----:B------:R-:W-:Y:S05]  /*2ee0*/  WARPSYNC.COLLECTIVE R14, `(.L_x_230) ;  /* 0x000000000e087348 */ /* 0x000fea0003c00000 */
[----:B------:R0:W1:Y:S02]  /*2ef0*/  SHFL.DOWN P3, R15, R17, R16, R19 ;  /* 0x08000010110f7389 */ /* 0x0000640000060013 */
[----:B01----:R-:W-:Y:S05]  /*2f00*/  ENDCOLLECTIVE ;  /* 0x000000000000791b */ /* 0x003fea0003800000 */
.L_x_230:
[----:B------:R-:W-:Y:S01]  /*2f10*/  MOV R12, R15 ;  /* 0x0000000f000c7202 */ /* 0x000fe20000000f00 */
[----:B------:R-:W-:Y:S06]  /*2f20*/  BRA `(.L_x_231) ;  /* 0xffffffdc00047947 */ /* 0x000fec000383ffff */
.L_x_161:
[----:B------:R-:W-:Y:S02]  /*2f30*/  HFMA2 R16, -RZ, RZ, 0, 9.5367431640625e-07 ;  /* 0x00000010ff107431 */ /* 0x000fe400000001ff */
[----:B--2---:R-:W-:Y:S01]  /*2f40*/  IMAD.MOV.U32 R17, RZ, RZ, R0 ;  /* 0x000000ffff117224 */ /* 0x004fe200078e0000 */
[----:B------:R-:W-:Y:S02]  /*2f50*/  MOV R19, 0x1f ;  /* 0x0000001f00137802 */ /* 0x000fe40000000f00 */
[----:B------:R-:W-:-:S07]  /*2f60*/  MOV R14, 0xffffffff ;  /* 0xffffffff000e7802 */ /* 0x000fce0000000f00 */
[----:B01----:R-:W-:Y:S05]  /*2f70*/  WARPSYNC.COLLECTIVE R14, `(.L_x_232) ;  /* 0x000000000e087348 */ /* 0x003fea0003c00000 */
[----:B------:R2:W3:Y:S02]  /*2f80*/  SHFL.DOWN P3, R15, R17, R16, R19 ;  /* 0x08000010110f7389 */ /* 0x0004e40000060013 */
[----:B0123--:R-:W-:Y:S05]  /*2f90*/  ENDCOLLECTIVE ;  /* 0x000000000000791b */ /* 0x00ffea0003800000 */
.L_x_232:
[----:B------:R-:W-:Y:S01]  /*2fa0*/  HFMA2 R16, -RZ, RZ, 0, 4.76837158203125e-07 ;  /* 0x00000008ff107431 */ /* 0x000fe200000001ff */
[----:B------:R-:W-:-:S05]  /*2fb0*/  MOV R7, R15 ;  /* 0x0000000f00077202 */ /* 0x000fca0000000f00 */
[----:B------:R-:W-:-:S05]  /*2fc0*/  FADD R7, R7, R0 ;  /* 0x0000000007077221 */ /* 0x000fca0000000000 */
[----:B------:R-:W-:-:S07]  /*2fd0*/  MOV R17, R7 ;  /* 0x0000000700117202 */ /* 0x000fce0000000f00 */
[----:B------:R-:W-:Y:S05]  /*2fe0*/  WARPSYNC.COLLECTIVE R14, `(.L_x_233) ;  /* 0x000000000e087348 */ /* 0x000fea0003c00000 */
[----:B------:R0:W1:Y:S02]  /*2ff0*/  SHFL.DOWN P3, R15, R17, R16, R19 ;  /* 0x08000010110f7389 */ /* 0x0000640000060013 */
[----:B01----:R-:W-:Y:S05]  /*3000*/  ENDCOLLECTIVE ;  /* 0x000000000000791b */ /* 0x003fea0003800000 */
.L_x_233:
[----:B------:R-:W-:Y:S02]  /*3010*/  HFMA2 R16, -RZ, RZ, 0, 2.384185791015625e-07 ;  /* 0x00000004ff107431 */ /* 0x000fe400000001ff */
[----:B------:R-:W-:-:S04]  /*3020*/  IMAD.MOV.U32 R4, RZ, RZ, R15 ;  /* 0x000000ffff047224 */ /* 0x000fc800078e000f */
[----:B------:R-:W-:-:S05]  /*3030*/  FADD R4, R7, R4 ;  /* 0x0000000407047221 */ /* 0x000fca0000000000 */
[----:B------:R-:W-:-:S07]  /*3040*/  MOV R17, R4 ;  /* 0x0000000400117202 */ /* 0x000fce0000000f00 */
[----:B------:R-:W-:Y:S05]  /*3050*/  WARPSYNC.COLLECTIVE R14, `(.L_x_234) ;  /* 0x000000000e087348 */ /* 0x000fea0003c00000 */
[----:B------:R0:W1:Y:S02]  /*3060*/  SHFL.DOWN P3, R15, R17, R16, R19 ;  /* 0x08000010110f7389 */ /* 0x0000640000060013 */
[----:B01----:R-:W-:Y:S05]  /*3070*/  ENDCOLLECTIVE ;  /* 0x000000000000791b */ /* 0x003fea0003800000 */
.L_x_234:
[----:B------:R-:W-:Y:S01]  /*3080*/  HFMA2 R16, -RZ, RZ, 0, 1.1920928955078125e-07 ;  /* 0x00000002ff107431 */ /* 0x000fe200000001ff */
[----:B------:R-:W-:-:S05]  /*3090*/  MOV R9, R15 ;  /* 0x0000000f00097202 */ /* 0x000fca0000000f00 */
[----:B------:R-:W-:-:S05]  /*30a0*/  FADD R9, R4, R9 ;  /* 0x0000000904097221 */ /* 0x000fca0000000000 */
[----:B------:R-:W-:-:S07]  /*30b0*/  MOV R17, R9 ;  /* 0x0000000900117202 */ /* 0x000fce0000000f00 */
[----:B------:R-:W-:Y:S05]  /*30c0*/  WARPSYNC.COLLECTIVE R14, `(.L_x_235) ;  /* 0x000000000e087348 */ /* 0x000fea0003c00000 */
[----:B------:R0:W1:Y:S02]  /*30d0*/  SHFL.DOWN P3, R15, R17, R16, R19 ;  /* 0x08000010110f7389 */ /* 0x0000640000060013 */
[----:B01----:R-:W-:Y:S05]  /*30e0*/  ENDCOLLECTIVE ;  /* 0x000000000000791b */ /* 0x003fea0003800000 */
.L_x_235:
[----:B------:R-:W-:Y:S01]  /*30f0*/  HFMA2 R16, -RZ, RZ, 0, 5.9604644775390625e-08 ;  /* 0x00000001ff107431 */ /* 0x000fe200000001ff */
[----:B------:R-:W-:-:S05]  /*3100*/  MOV R10, R15 ;  /* 0x0000000f000a7202 */ /* 0x000fca0000000f00 */
[----:B------:R-:W-:-:S04]  /*3110*/  FADD R10, R9, R10 ;  /* 0x0000000a090a7221 */ /* 0x000fc80000000000 */
[----:B------:R-:W-:-:S07]  /*3120*/  IMAD.MOV.U32 R17, RZ, RZ, R10 ;  /* 0x000000ffff117224 */ /* 0x000fce00078e000a */
[----:B------:R-:W-:Y:S05]  /*3130*/  WARPSYNC.COLLECTIVE R14, `(.L_x_236) ;  /* 0x000000000e087348 */ /* 0x000fea0003c00000 */
[----:B------:R0:W1:Y:S02]  /*3140*/  SHFL.DOWN P3, R15, R17, R16, R19 ;  /* 0x08000010110f7389 */ /* 0x0000640000060013 */
[----:B01----:R-:W-:Y:S05]  /*3150*/  ENDCOLLECTIVE ;  /* 0x000000000000791b */ /* 0x003fea0003800000 */
.L_x_236:
[----:B------:R-:W-:Y:S01]  /*3160*/  MOV R11, R15 ;  /* 0x0000000f000b7202 */ /* 0x000fe20000000f00 */
[----:B------:R-:W-:Y:S06]  /*3170*/  BRA `(.L_x_237) ;  /* 0xffffffd800b87947 */ /* 0x000fec000383ffff */
        .weak           $__internal_2_$__cuda_sm20_sqrt_rn_f32_slowpath
        .type           $__internal_2_$__cuda_sm20_sqrt_rn_f32_slowpath,@function
        .size           $__internal_2_$__cuda_sm20_sqrt_rn_f32_slowpath,($__internal_3_$__cuda_sm3x_div_rn_noftz_f32_slowpath - $__internal_2_$__cuda_sm20_sqrt_rn_f32_slowpath)
$__internal_2_$__cuda_sm20_sqrt_rn_f32_slowpath:
        /* <DEDUP_REMOVED lines=10> */
[----:B------:R-:W-:-:S04]  /*3220*/  @P0 FFMA R26, R3, 1.84467440737095516160e+19, RZ ;  /* 0x5f800000031a0823 */ /* 0x000fc800000000ff */
[----:B------:R-:W0:Y:S02]  /*3230*/  @P0 MUFU.RSQ R24, R26 ;  /* 0x0000001a00180308 */ /* 0x000e240000001400 */
[----:B0-----:R-:W-:Y:S01]  /*3240*/  @P0 FMUL.FTZ R23, R26, R24 ;  /* 0x000000181a170220 */ /* 0x001fe20000410000 */
[----:B------:R-:W-:-:S03]  /*3250*/  @P0 FMUL.FTZ R24, R24, 0.5 ;  /* 0x3f00000018180820 */ /* 0x000fc60000410000 */
[----:B------:R-:W-:-:S04]  /*3260*/  @P0 FADD.FTZ R4, -R23, -RZ ;  /* 0x800000ff17040221 */ /* 0x000fc80000010100 */
[----:B------:R-:W-:-:S04]  /*3270*/  @P0 FFMA R4, R23, R4, R26 ;  /* 0x0000000417040223 */ /* 0x000fc8000000001a */
[----:B------:R-:W-:Y:S01]  /*3280*/  @P0 FFMA R4, R4, R24, R23 ;  /* 0x0000001804040223 */ /* 0x000fe20000000017 */
[----:B------:R-:W-:-:S03]  /*3290*/  @!P0 MOV R23, R3 ;  /* 0x0000000300178202 */ /* 0x000fc60000000f00 */
[----:B------:R-:W-:-:S07]  /*32a0*/  @P0 FMUL.FTZ R23, R4, 2.3283064365386962891e-10 ;  /* 0x2f80000004170820 */ /* 0x000fce0000410000 */
.L_x_238:
[----:B------:R-:W-:Y:S01]  /*32b0*/  MOV R24, R0 ;  /* 0x0000000000187202 */ /* 0x000fe20000000f00 */
[----:B------:R-:W-:-:S04]  /*32c0*/  IMAD.MOV.U32 R25, RZ, RZ, 0x0 ;  /* 0x00000000ff197424 */ /* 0x000fc800078e00ff */
[----:B------:R-:W-:Y:S05]  /*32d0*/  RET.REL.NODEC R24 `(lamb_update_mixed_fp16) ;  /* 0xffffffcc18487950 */ /* 0x000fea0003c3ffff */
        .weak           $__internal_3_$__cuda_sm3x_div_rn_noftz_f32_slowpath
        .type           $__internal_3_$__cuda_sm3x_div_rn_noftz_f32_slowpath,@function
        .size           $__internal_3_$__cuda_sm3x_div_rn_noftz_f32_slowpath,(.L_x_408 - $__internal_3_$__cuda_sm3x_div_rn_noftz_f32_slowpath)
$__internal_3_$__cuda_sm3x_div_rn_noftz_f32_slowpath:
[----:B------:R-:W-:Y:S01]  /*32e0*/  SHF.R.U32.HI R23, RZ, 0x17, R0 ;  /* 0x00000017ff177819 */ /* 0x000fe20000011600 */
[----:B------:R-:W-:Y:S01]  /*32f0*/  BSSY.RECONVERGENT B0, `(.L_x_239) ;  /* 0x0000065000007945 */ /* 0x000fe20003800200 */
[----:B------:R-:W-:Y:S02]  /*3300*/  SHF.R.U32.HI R25, RZ, 0x17, R3 ;  /* 0x00000017ff197819 */ /* 0x000fe40000011603 */
[----:B------:R-:W-:Y:S02]  /*3310*/  LOP3.LUT R23, R23, 0xff, RZ, 0xc0, !PT ;  /* 0x000000ff17177812 */ /* 0x000fe400078ec0ff */
[----:B------:R-:W-:Y:S02]  /*3320*/  LOP3.LUT R25, R25, 0xff, RZ, 0xc0, !PT ;  /* 0x000000ff19197812 */ /* 0x000fe400078ec0ff */
[----:B------:R-:W-:-:S04]  /*3330*/  IADD3 R24, PT, PT, R23, -0x1, RZ ;  /* 0xffffffff17187810 */ /* 0x000fc80007ffe0ff */
[----:B------:R-:W-:Y:S02]  /*3340*/  ISETP.GT.U32.AND P0, PT, R24, 0xfd, PT ;  /* 0x000000fd1800780c */ /* 0x000fe40003f04070 */
[----:B------:R-:W-:-:S04]  /*3350*/  IADD3 R24, PT, PT, R25, -0x1, RZ ;  /* 0xffffffff19187810 */ /* 0x000fc80007ffe0ff */
        /* <DEDUP_REMOVED lines=19> */
[----:B------:R-:W-:-:S04]  /*3490*/  IADD3 R24, PT, PT, R25, -0x1, RZ ;  /* 0xffffffff19187810 */ /* 0x000fc80007ffe0ff */
[----:B------:R-:W-:Y:S02]  /*34a0*/  ISETP.GE.AND P0, PT, R24, RZ, PT ;  /* 0x000000ff1800720c */ /* 0x000fe40003f06270 */
[----:B------:R-:W-:-:S04]  /*34b0*/  IADD3 R24, PT, PT, R23, -0x1, RZ ;  /* 0xffffffff17187810 */ /* 0x000fc80007ffe0ff */
[----:B------:R-:W-:-:S07]  /*34c0*/  ISETP.GE.AND P1, PT, R24, RZ, PT ;  /* 0x000000ff1800720c */ /* 0x000fce0003f26270 */
[----:B------:R-:W-:Y:S01]  /*34d0*/  @P0 MOV R24, RZ ;  /* 0x000000ff00180202 */ /* 0x000fe20000000f00 */
[----:B------:R-:W-:Y:S02]  /*34e0*/  @!P0 IMAD.MOV.U32 R24, RZ, RZ, -0x40 ;  /* 0xffffffc0ff188424 */ /* 0x000fe400078e00ff */
[----:B------:R-:W-:-:S03]  /*34f0*/  @!P0 FFMA R3, R3, 1.84467440737095516160e+19, RZ ;  /* 0x5f80000003038823 */ /* 0x000fc600000000ff */
[----:B------:R-:W-:Y:S01]  /*3500*/  @!P1 FFMA R0, R0, 1.84467440737095516160e+19, RZ ;  /* 0x5f80000000009823 */ /* 0x000fe200000000ff */
[----:B------:R-:W-:-:S07]  /*3510*/  @!P1 IADD3 R24, PT, PT, R24, 0x40, RZ ;  /* 0x0000004018189810 */ /* 0x000fce0007ffe0ff */
.L_x_240:
[----:B------:R-:W-:Y:S01]  /*3520*/  IADD3 R26, PT, PT, R25, -0x7f, RZ ;  /* 0xffffff81191a7810 */ /* 0x000fe20007ffe0ff */
[----:B------:R-:W-:Y:S01]  /*3530*/  BSSY.RECONVERGENT B1, `(.L_x_245) ;  /* 0x0000036000017945 */ /* 0x000fe20003800200 */
[----:B------:R-:W-:Y:S02]  /*3540*/  LEA R25, R23, 0xc0800000, 0x17 ;  /* 0xc080000017197811 */ /* 0x000fe400078eb8ff */
[C---:B------:R-:W-:Y:S02]  /*3550*/  IADD3 R23, PT, PT, R26.reuse, 0x7f, -R23 ;  /* 0x0000007f1a177810 */ /* 0x040fe40007ffe817 */
[----:B------:R-:W-:Y:S01]  /*3560*/  IADD3 R25, PT, PT, -R25, R0, RZ ;  /* 0x0000000019197210 */ /* 0x000fe20007ffe1ff */
[----:B------:R-:W-:Y:S01]  /*3570*/  IMAD R0, R26, -0x800000, R3 ;  /* 0xff8000001a007824 */ /* 0x000fe200078e0203 */
[----:B------:R-:W-:Y:S02]  /*3580*/  IADD3 R24, PT, PT, R23, R24, RZ ;  /* 0x0000001817187210 */ /* 0x000fe40007ffe0ff */
[----:B------:R-:W0:Y:S01]  /*3590*/  MUFU.RCP R26, R25 ;  /* 0x00000019001a7308 */ /* 0x000e220000001000 */
[----:B------:R-:W-:-:S04]  /*35a0*/  FADD.FTZ R23, -R25, -RZ ;  /* 0x800000ff19177221 */ /* 0x000fc80000010100 */
        /* <DEDUP_REMOVED lines=8> */
[----:B------:R-:W-:-:S04]  /*3630*/  LOP3.LUT R29, R0, 0xff, RZ, 0xc0, !PT ;  /* 0x000000ff001d7812 */ /* 0x000fc800078ec0ff */
[----:B------:R-:W-:-:S04]  /*3640*/  IADD3 R0, PT, PT, R29, R24, RZ ;  /* 0x000000181d007210 */ /* 0x000fc80007ffe0ff */
        /* <DEDUP_REMOVED lines=16> */
[----:B------:R-:W-:Y:S01]  /*3750*/  FSETP.NEU.FTZ.AND P0, PT, R24, R25, PT ;  /* 0x000000191800720b */ /* 0x000fe20003f1d000 */
[----:B------:R-:W-:Y:S01]  /*3760*/  VIADD R24, R0, 0x20 ;  /* 0x0000002000187836 */ /* 0x000fe20000000000 */
[----:B------:R-:W-:-:S02]  /*3770*/  LOP3.LUT R23, R23, 0x800000, RZ, 0xfc, !PT ;  /* 0x0080000017177812 */ /* 0x000fc400078efcff */
[----:B------:R-:W-:Y:S02]  /*3780*/  IADD3 R0, PT, PT, -R0, RZ, RZ ;  /* 0x000000ff00007210 */ /* 0x000fe40007ffe1ff */
[----:B------:R-:W-:Y:S02]  /*3790*/  SHF.L.U32 R3, R23, R24, RZ ;  /* 0x0000001817037219 */ /* 0x000fe400000006ff */
[----:B------:R-:W-:Y:S02]  /*37a0*/  SEL R0, R0, RZ, P4 ;  /* 0x000000ff00007207 */ /* 0x000fe40002000000 */
[----:B------:R-:W-:Y:S02]  /*37b0*/  ISETP.NE.AND P1, PT, R3, RZ, P1 ;  /* 0x000000ff0300720c */ /* 0x000fe40000f25270 */
[----:B------:R-:W-:Y:S02]  /*37c0*/  SHF.R.U32.HI R23, RZ, R0, R23 ;  /* 0x00000000ff177219 */ /* 0x000fe40000011617 */
[----:B------:R-:W-:-:S02]  /*37d0*/  PLOP3.LUT P0, PT, P0, P1, PT, 0xf8, 0x8f ;  /* 0x00000000008f781c */ /* 0x000fc40000703f70 */
[----:B------:R-:W-:Y:S02]  /*37e0*/  SHF.R.U32.HI R3, RZ, 0x1, R23 ;  /* 0x00000001ff037819 */ /* 0x000fe40000011617 */
[----:B------:R-:W-:-:S04]  /*37f0*/  SEL R0, RZ, 0x1, !P0 ;  /* 0x00000001ff007807 */ /* 0x000fc80004000000 */
[----:B------:R-:W-:-:S04]  /*3800*/  LOP3.LUT R0, R0, 0x1, R3, 0xf8, !PT ;  /* 0x0000000100007812 */ /* 0x000fc800078ef803 */
[----:B------:R-:W-:-:S04]  /*3810*/  LOP3.LUT R0, R0, R23, RZ, 0xc0, !PT ;  /* 0x0000001700007212 */ /* 0x000fc800078ec0ff */
[----:B------:R-:W-:-:S04]  /*3820*/  IADD3 R0, PT, PT, R3, R0, RZ ;  /* 0x0000000003007210 */ /* 0x000fc80007ffe0ff */
[----:B------:R-:W-:Y:S01]  /*3830*/  LOP3.LUT R27, R0, R27, RZ, 0xfc, !PT ;  /* 0x0000001b001b7212 */ /* 0x000fe200078efcff */
[----:B------:R-:W-:Y:S06]  /*3840*/  BRA `(.L_x_248) ;  /* 0x0000000000107947 */ /* 0x000fec0003800000 */
.L_x_247:
[----:B------:R-:W-:-:S04]  /*3850*/  LOP3.LUT R27, R27, 0x80000000, RZ, 0xc0, !PT ;  /* 0x800000001b1b7812 */ /* 0x000fc800078ec0ff */
[----:B------:R-:W-:Y:S01]  /*3860*/  LOP3.LUT R27, R27, 0x7f800000, RZ, 0xfc, !PT ;  /* 0x7f8000001b1b7812 */ /* 0x000fe200078efcff */
[----:B------:R-:W-:Y:S06]  /*3870*/  BRA `(.L_x_248) ;  /* 0x0000000000047947 */ /* 0x000fec0003800000 */
.L_x_246:
[----:B------:R-:W-:-:S07]  /*3880*/  LEA R27, R24, R27, 0x17 ;  /* 0x0000001b181b7211 */ /* 0x000fce00078eb8ff */
.L_x_248:
[----:B------:R-:W-:Y:S05]  /*3890*/  BSYNC.RECONVERGENT B1 ;  /* 0x0000000000017941 */ /* 0x000fea0003800200 */
.L_x_245:
[----:B------:R-:W-:Y:S01]  /*38a0*/  MOV R0, R27 ;  /* 0x0000001b00007202 */ /* 0x000fe20000000f00 */
[----:B------:R-:W-:Y:S06]  /*38b0*/  BRA `(.L_x_249) ;  /* 0x0000000000207947 */ /* 0x000fec0003800000 */
.L_x_244:
[----:B------:R-:W-:-:S04]  /*38c0*/  LOP3.LUT R0, R0, 0x80000000, R3, 0x48, !PT ;  /* 0x8000000000007812 */ /* 0x000fc800078e4803 */
[----:B------:R-:W-:Y:S01]  /*38d0*/  LOP3.LUT R0, R0, 0x7f800000, RZ, 0xfc, !PT ;  /* 0x7f80000000007812 */ /* 0x000fe200078efcff */
[----:B------:R-:W-:Y:S06]  /*38e0*/  BRA `(.L_x_249) ;  /* 0x0000000000147947 */ /* 0x000fec0003800000 */
.L_x_243:
[----:B------:R-:W-:Y:S01]  /*38f0*/  LOP3.LUT R0, R0, 0x80000000, R3, 0x48, !PT ;  /* 0x8000000000007812 */ /* 0x000fe200078e4803 */
[----:B------:R-:W-:Y:S06]  /*3900*/  BRA `(.L_x_249) ;  /* 0x00000000000c7947 */ /* 0x000fec0003800000 */
.L_x_242:
[----:B------:R-:W0:Y:S01]  /*3910*/  MUFU.RSQ R0, -QNAN ;  /* 0xffc0000000007908 */ /* 0x000e220000001400 */
[----:B------:R-:W-:Y:S05]  /*3920*/  BRA `(.L_x_249) ;  /* 0x0000000000047947 */ /* 0x000fea0003800000 */
.L_x_241:
[----:B------:R-:W-:-:S07]  /*3930*/  FADD.FTZ R0, R3, R0 ;  /* 0x0000000003007221 */ /* 0x000fce0000010000 */
.L_x_249:
[----:B------:R-:W-:Y:S05]  /*3940*/  BSYNC.RECONVERGENT B0 ;  /* 0x0000000000007941 */ /* 0x000fea0003800200 */
.L_x_239:
[----:B------:R-:W-:Y:S01]  /*3950*/  HFMA2 R25, -RZ, RZ, 0, 0 ;  /* 0x00000000ff197431 */ /* 0x000fe200000001ff */
[----:B------:R-:W-:-:S04]  /*3960*/  MOV R24, R4 ;  /* 0x0000000400187202 */ /* 0x000fc80000000f00 */
[----:B0-----:R-:W-:Y:S05]  /*3970*/  RET.REL.NODEC R24 `(lamb_update_mixed_fp16) ;  /* 0xffffffc418a07950 */ /* 0x001fea0003c3ffff */
.L_x_250:
        /* <DEDUP_REMOVED lines=16> */
.L_x_408:


//--------------------- .text.lamb_update_fused_f32 --------------------------
	.section	.text.lamb_update_fused_f32,"ax",@progbits
	.align	128
        .global         lamb_update_fused_f32
        .type           lamb_update_fused_f32,@function
        .size           lamb_update_fused_f32,(.L_x_410 - lamb_update_fused_f32)
        .other          lamb_update_fused_f32,@"STO_CUDA_ENTRY STV_DEFAULT"
lamb_update_fused_f32:
.text.lamb_update_fused_f32:
[----:B------:R-:W-:Y:S01]  /*0000*/  LDC R1, c[0x0][0x37c] ;  /* 0x0000df00ff017b82 */ /* 0x000fe20000000800 */
[----:B------:R-:W0:Y:S01]  /*0010*/  S2R R0, SR_CTAID.X ;  /* 0x0000000000007919 */ /* 0x000e220000002500 */
[----:B------:R-:W1:Y:S06]  /*0020*/  LDCU UR5, c[0x0][0x360] ;  /* 0x00006c00ff0577ac */ /* 0x000e6c0008000800 */
[----:B------:R-:W1:Y:S01]  /*0030*/  LDC R4, c[0x0][0x370] ;  /* 0x0000dc00ff047b82 */ /* 0x000e620000000800 */
[----:B------:R-:W-:Y:S01]  /*0040*/  BSSY.RECONVERGENT B2, `(.L_x_251) ;  /* 0x000006d000027945 */ /* 0x000fe20003800200 */
[----:B------:R-:W0:Y:S01]  /*0050*/  S2R R27, SR_TID.X ;  /* 0x00000000001b7919 */ /* 0x000e220000002100 */
[----:B------:R-:W2:Y:S01]  /*0060*/  LDCU UR4, c[0x0][0x3bc] ;  /* 0x00007780ff0477ac */ /* 0x000ea20008000800 */
[----:B------:R-:W-:Y:S01]  /*0070*/  HFMA2 R26, -RZ, RZ, 0, 0 ;  /* 0x00000000ff1a7431 */ /* 0x000fe200000001ff */
[----:B------:R-:W-:Y:S01]  /*0080*/  MOV R24, RZ ;  /* 0x000000ff00187202 */ /* 0x000fe20000000f00 */
[----:B------:R-:W3:Y:S01]  /*0090*/  LDCU.64 UR8, c[0x0][0x358] ;  /* 0x00006b00ff0877ac */ /* 0x000ee20008000a00 */
[----:B------:R-:W4:Y:S01]  /*00a0*/  LDCU UR6, c[0x0][0x3ac] ;  /* 0x00007580ff0677ac */ /* 0x000f220008000800 */
[----:B------:R-:W0:Y:S01]  /*00b0*/  LDCU UR11, c[0x0][0x3bc] ;  /* 0x00007780ff0b77ac */ /* 0x000e220008000800 */
[----:B------:R-:W0:Y:S01]  /*00c0*/  LDCU UR7, c[0x0][0x3a4] ;  /* 0x00007480ff0777ac */ /* 0x000e220008000800 */
[----:B------:R-:W0:Y:S01]  /*00d0*/  LDCU UR10, c[0x0][0x3a8] ;  /* 0x00007500ff0a77ac */ /* 0x000e220008000800 */
[----:B-1----:R-:W-:-:S02]  /*00e0*/  IMAD R4, R4, UR5, RZ ;  /* 0x0000000504047c24 */ /* 0x002fc4000f8e02ff */
[----:B0-----:R-:W-:-:S05]  /*00f0*/  IMAD R5, R0, UR5, R27 ;  /* 0x0000000500057c24 */ /* 0x001fca000f8e021b */
[----:B--2---:R-:W-:Y:S01]  /*0100*/  ISETP.GE.AND P0, PT, R5, UR4, PT ;  /* 0x0000000405007c0c */ /* 0x004fe2000bf06270 */
[----:B------:R-:W-:-:S12]  /*0110*/  USHF.R.U32.HI UR4, URZ, 0x5, UR5 ;  /* 0x00000005ff047899 */ /* 0x000fd80008011605 */
[----:B---34-:R-:W-:Y:S05]  /*0120*/  @P0 BRA `(.L_x_252) ;  /* 0x0000000400780947 */ /* 0x018fea0003800000 */
[----:B------:R-:W0:Y:S01]  /*0130*/  LDC R12, c[0x0][0x3a4] ;  /* 0x0000e900ff0c7b82 */ /* 0x000e220000000800 */
[----:B------:R-:W-:Y:S02]  /*0140*/  MOV R24, RZ ;  /* 0x000000ff00187202 */ /* 0x000fe40000000f00 */
[----:B------:R-:W-:Y:S02]  /*0150*/  MOV R13, R5 ;  /* 0x00000005000d7202 */ /* 0x000fe40000000f00 */
[----:B------:R-:W-:-:S03]  /*0160*/  MOV R26, RZ ;  /* 0x000000ff001a7202 */ /* 0x000fc60000000f00 */
[----:B------:R-:W1:Y:S08]  /*0170*/  LDC R10, c[0x0][0x3a8] ;  /* 0x0000ea00ff0a7b82 */ /* 0x000e700000000800 */
[----:B------:R-:W2:Y:S08]  /*0180*/  LDC R25, c[0x0][0x3b8] ;  /* 0x0000ee00ff197b82 */ /* 0x000eb00000000800 */
[----:B------:R-:W3:Y:S01]  /*0190*/  LDC.64 R22, c[0x0][0x390] ;  /* 0x0000e400ff167b82 */ /* 0x000ee20000000a00 */
[----:B0-----:R-:W-:-:S07]  /*01a0*/  FADD R12, -R12, 1 ;  /* 0x3f8000000c0c7421 */ /* 0x001fce0000000100 */
[----:B------:R-:W0:Y:S01]  /*01b0*/  LDC.64 R20, c[0x0][0x398] ;  /* 0x0000e600ff147b82 */ /* 0x000e220000000a00 */
[----:B-1----:R-:W-:-:S07]  /*01c0*/  FADD R10, -R10, 1 ;  /* 0x3f8000000a0a7421 */ /* 0x002fce0000000100 */
[----:B------:R-:W1:Y:S08]  /*01d0*/  LDC.64 R18, c[0x0][0x380] ;  /* 0x0000e000ff127b82 */ /* 0x000e700000000a00 */
[----:B------:R-:W4:Y:S08]  /*01e0*/  LDC.64 R16, c[0x0][0x388] ;  /* 0x0000e200ff107b82 */ /* 0x000f300000000a00 */
[----:B--23--:R-:W0:Y:S02]  /*01f0*/  LDC.64 R14, c[0x0][0x3b0] ;  /* 0x0000ec00ff0e7b82 */ /* 0x00ce240000000a00 */
.L_x_262:
[----:B-1----:R-:W-:-:S04]  /*0200*/  IMAD.WIDE R28, R13, 0x4, R18 ;  /* 0x000000040d1c7825 */ /* 0x002fc800078e0212 */
[C---:B----4-:R-:W-:Y:S01]  /*0210*/  IMAD.WIDE R30, R13.reuse, 0x4, R16 ;  /* 0x000000040d1e7825 */ /* 0x050fe200078e0210 */
[----:B------:R-:W2:Y:S04]  /*0220*/  LDG.E R11, desc[UR8][R28.64] ;  /* 0x000000081c0b7981 */ /* 0x000ea8000c1e1900 */
[----:B------:R-:W2:Y:S01]  /*0230*/  LDG.E.CONSTANT R0, desc[UR8][R30.64] ;  /* 0x000000081e007981 */ /* 0x000ea2000c1e9900 */
[----:B------:R-:W-:-:S05]  /*0240*/  IMAD.WIDE R8, R13, 0x4, R22 ;  /* 0x000000040d087825 */ /* 0x000fca00078e0216 */
[----:B------:R-:W3:Y:S01]  /*0250*/  LDG.E R3, desc[UR8][R8.64] ;  /* 0x0000000808037981 */ /* 0x000ee2000c1e1900 */
[----:B0-----:R-:W-:Y:S01]  /*0260*/  FSETP.GT.AND P0, PT, R14, RZ, PT ;  /* 0x000000ff0e00720b */ /* 0x001fe20003f04000 */
[----:B------:R-:W-:-:S12]  /*0270*/  IMAD.WIDE R6, R13, 0x4, R20 ;  /* 0x000000040d067825 */ /* 0x000fd800078e0214 */
[----:B--2---:R-:W-:-:S04]  /*0280*/  @P0 FFMA R0, R11, R14, R0 ;  /* 0x0000000e0b000223 */ /* 0x004fc80000000000 */
[----:B------:R-:W-:-:S04]  /*0290*/  FMUL R2, R12, R0 ;  /* 0x000000000c027220 */ /* 0x000fc80000400000 */
[----:B---3--:R-:W-:-:S05]  /*02a0*/  FFMA R3, R3, UR7, R2 ;  /* 0x0000000703037c23 */ /* 0x008fca0008000002 */
[----:B------:R0:W-:Y:S04]  /*02b0*/  STG.E desc[UR8][R8.64], R3 ;  /* 0x0000000308007986 */ /* 0x0001e8000c101908 */
[----:B------:R-:W2:Y:S01]  /*02c0*/  LDG.E R2, desc[UR8][R6.64] ;  /* 0x0000000806027981 */ /* 0x000ea2000c1e1900 */
[----:B------:R-:W1:Y:S01]  /*02d0*/  MUFU.RCP R28, R15 ;  /* 0x0000000f001c7308 */ /* 0x000e620000001000 */
[----:B------:R-:W-:Y:S01]  /*02e0*/  FMUL R29, R10, R0 ;  /* 0x000000000a1d7220 */ /* 0x000fe20000400000 */
[----:B------:R-:W-:Y:S01]  /*02f0*/  IADD3 R13, PT, PT, R4, R13, RZ ;  /* 0x0000000d040d7210 */ /* 0x000fe20007ffe0ff */
[----:B------:R-:W-:Y:S02]  /*0300*/  BSSY.RECONVERGENT B3, `(.L_x_253) ;  /* 0x0000011000037945 */ /* 0x000fe40003800200 */
[----:B------:R-:W-:Y:S01]  /*0310*/  FMUL R29, R0, R29 ;  /* 0x0000001d001d7220 */ /* 0x000fe20000400000 */
[----:B------:R-:W-:-:S02]  /*0320*/  ISETP.GE.AND P2, PT, R13, UR11, PT ;  /* 0x0000000b0d007c0c */ /* 0x000fc4000bf46270 */
[----:B------:R-:W3:Y:S01]  /*0330*/  FCHK P0, R3, R15 ;  /* 0x0000000f03007302 */ /* 0x000ee20000000000 */
[----:B--2---:R-:W-:Y:S01]  /*0340*/  FFMA R0, R2, UR10, R29 ;  /* 0x0000000a02007c23 */ /* 0x004fe2000800001d */
[----:B-1----:R-:W-:-:S04]  /*0350*/  FFMA R29, R28, -R15, 1 ;  /* 0x3f8000001c1d7423 */ /* 0x002fc8000000080f */
[----:B------:R1:W-:Y:S01]  /*0360*/  STG.E desc[UR8][R6.64], R0 ;  /* 0x0000000006007986 */ /* 0x0003e2000c101908 */
[----:B------:R-:W-:-:S04]  /*0370*/  FFMA R28, R28, R29, R28 ;  /* 0x0000001d1c1c7223 */ /* 0x000fc8000000001c */
[----:B------:R-:W-:-:S04]  /*0380*/  FFMA R2, R3, R28, RZ ;  /* 0x0000001c03027223 */ /* 0x000fc800000000ff */
[----:B0-----:R-:W-:-:S04]  /*0390*/  FFMA R9, R2, -R15, R3 ;  /* 0x8000000f02097223 */ /* 0x001fc80000000003 */
[----:B------:R-:W-:Y:S01]  /*03a0*/  FFMA R9, R28, R9, R2 ;  /* 0x000000091c097223 */ /* 0x000fe20000000002 */
[----:B-1-3--:R-:W-:Y:S06]  /*03b0*/  @!P0 BRA `(.L_x_254) ;  /* 0x0000000000148947 */ /* 0x00afec0003800000 */
[----:B------:R-:W0:Y:S01]  /*03c0*/  LDCU UR5, c[0x0][0x3b4] ;  /* 0x00007680ff0577ac */ /* 0x000e220008000800 */
[----:B------:R-:W-:Y:S01]  /*03d0*/  MOV R6, 0x400 ;  /* 0x0000040000067802 */ /* 0x000fe20000000f00 */
[----:B0-----:R-:W-:-:S07]  /*03e0*/  IMAD.U32 R2, RZ, RZ, UR5 ;  /* 0x00000005ff027e24 */ /* 0x001fce000f8e00ff */
[----:B------:R-:W-:Y:S05]  /*03f0*/  CALL.REL.NOINC `($__internal_5_$__cuda_sm3x_div_rn_noftz_f32_slowpath) ;  /* 0x0000002c00507944 */ /* 0x000fea0003c00000 */
[----:B------:R-:W-:-:S07]  /*0400*/  MOV R9, R2 ;  /* 0x0000000200097202 */ /* 0x000fce0000000f00 */
.L_x_254:
[----:B------:R-:W-:Y:S05]  /*0410*/  BSYNC.RECONVERGENT B3 ;  /* 0x0000000000037941 */ /* 0x000fea0003800200 */
.L_x_253:
        /* <DEDUP_REMOVED lines=13> */
[----:B------:R-:W-:Y:S05]  /*04f0*/  CALL.REL.NOINC `($__internal_5_$__cuda_sm3x_div_rn_noftz_f32_slowpath) ;  /* 0x0000002c00107944 */ /* 0x000fea0003c00000 */
[----:B------:R-:W-:-:S07]  /*0500*/  MOV R3, R2 ;  /* 0x0000000200037202 */ /* 0x000fce0000000f00 */
.L_x_256:
[----:B------:R-:W-:Y:S05]  /*0510*/  BSYNC.RECONVERGENT B3 ;  /* 0x0000000000037941 */ /* 0x000fea0003800200 */
.L_x_255:
[----:B------:R-:W-:Y:S01]  /*0520*/  IADD3 R2, PT, PT, R3, -0xd000000, RZ ;  /* 0xf300000003027810 */ /* 0x000fe20007ffe0ff */
[----:B------:R0:W1:Y:S01]  /*0530*/  MUFU.RSQ R0, R3 ;  /* 0x0000000300007308 */ /* 0x0000620000001400 */
[----:B------:R-:W-:Y:S02]  /*0540*/  BSSY.RECONVERGENT B0, `(.L_x_257) ;  /* 0x000000a000007945 */ /* 0x000fe40003800200 */
[----:B------:R-:W-:-:S13]  /*0550*/  ISETP.GT.U32.AND P0, PT, R2, 0x727fffff, PT ;  /* 0x727fffff0200780c */ /* 0x000fda0003f04070 */
[----:B0-----:R-:W-:Y:S05]  /*0560*/  @!P0 BRA `(.L_x_258) ;  /* 0x00000000000c8947 */ /* 0x001fea0003800000 */
[----:B------:R-:W-:-:S07]  /*0570*/  MOV R2, 0x590 ;  /* 0x0000059000027802 */ /* 0x000fce0000000f00 */
[----:B-1----:R-:W-:Y:S05]  /*0580*/  CALL.REL.NOINC `($__internal_4_$__cuda_sm20_sqrt_rn_f32_slowpath) ;  /* 0x0000002800987944 */ /* 0x002fea0003c00000 */
[----:B------:R-:W-:Y:S05]  /*0590*/  BRA `(.L_x_259) ;  /* 0x0000000000107947 */ /* 0x000fea0003800000 */
.L_x_258:
[C---:B-1----:R-:W-:Y:S01]  /*05a0*/  FMUL.FTZ R28, R0.reuse, R3 ;  /* 0x00000003001c7220 */ /* 0x042fe20000410000 */
[----:B------:R-:W-:-:S03]  /*05b0*/  FMUL.FTZ R0, R0, 0.5 ;  /* 0x3f00000000007820 */ /* 0x000fc60000410000 */
[----:B------:R-:W-:-:S04]  /*05c0*/  FFMA R3, -R28, R28, R3 ;  /* 0x0000001c1c037223 */ /* 0x000fc80000000103 */
[----:B------:R-:W-:-:S07]  /*05d0*/  FFMA R28, R3, R0, R28 ;  /* 0x00000000031c7223 */ /* 0x000fce000000001c */
.L_x_259:
[----:B------:R-:W-:Y:S05]  /*05e0*/  BSYNC.RECONVERGENT B0 ;  /* 0x0000000000007941 */ /* 0x000fea0003800200 */
.L_x_257:
        /* <DEDUP_REMOVED lines=13> */
[----:B------:R-:W-:Y:S05]  /*06c0*/  CALL.REL.NOINC `($__internal_5_$__cuda_sm3x_div_rn_noftz_f32_slowpath) ;  /* 0x00000028009c7944 */ /* 0x000fea0003c00000 */
.L_x_261:
[----:B------:R-:W-:Y:S05]  /*06d0*/  BSYNC.RECONVERGENT B3 ;  /* 0x0000000000037941 */ /* 0x000fea0003800200 */
.L_x_260:
[----:B------:R-:W-:Y:S01]  /*06e0*/  FFMA R26, R11, R11, R26 ;  /* 0x0000000b0b1a7223 */ /* 0x000fe2000000001a */
[----:B------:R-:W-:Y:S01]  /*06f0*/  FFMA R24, R2, R2, R24 ;  /* 0x0000000202187223 */ /* 0x000fe20000000018 */
[----:B------:R-:W-:Y:S06]  /*0700*/  @!P2 BRA `(.L_x_262) ;  /* 0xfffffff800bca947 */ /* 0x000fec000383ffff */
.L_x_252:
[----:B------:R-:W-:Y:S05]  /*0710*/  BSYNC.RECONVERGENT B2 ;  /* 0x0000000000027941 */ /* 0x000fea0003800200 */
.L_x_251:
[----:B------:R-:W0:Y:S01]  /*0720*/  SHFL.DOWN PT, R3, R26, 0x10, 0x1f ;  /* 0x0a001f001a037f89 */ /* 0x000e2200000e0000 */
[----:B------:R-:W1:Y:S01]  /*0730*/  S2UR UR6, SR_CgaCtaId ;  /* 0x00000000000679c3 */ /* 0x000e620000008800 */
[----:B------:R-:W-:Y:S01]  /*0740*/  UMOV UR5, 0x400 ;  /* 0x0000040000057882 */ /* 0x000fe20000000000 */
[C---:B------:R-:W-:Y:S01]  /*0750*/  LOP3.LUT P0, R2, R27.reuse, 0x1f, RZ, 0xc0, !PT ;  /* 0x0000001f1b027812 */ /* 0x040fe2000780c0ff */
[----:B------:R-:W-:Y:S01]  /*0760*/  BSSY B0, `(.L_x_263) ;  /* 0x0000021000007945 */ /* 0x000fe20003800000 */
[C---:B------:R-:W-:Y:S02]  /*0770*/  ISETP.GE.U32.AND P1, PT, R27.reuse, UR4, PT ;  /* 0x000000041b007c0c */ /* 0x040fe4000bf26070 */
[----:B------:R-:W-:Y:S01]  /*0780*/  ISETP.GT.U32.AND P2, PT, R27, 0x1f, PT ;  /* 0x0000001f1b00780c */ /* 0x000fe20003f44070 */
[----:B0-----:R-:W-:Y:S01]  /*0790*/  FADD R3, R3, R26 ;  /* 0x0000001a03037221 */ /* 0x001fe20000000000 */
[----:B-1----:R-:W-:-:S04]  /*07a0*/  ULEA UR7, UR6, UR5, 0x18 ;  /* 0x0000000506077291 */ /* 0x002fc8000f8ec0ff */
[----:B------:R-:W0:Y:S02]  /*07b0*/  SHFL.DOWN PT, R0, R3, 0x8, 0x1f ;  /* 0x09001f0003007f89 */ /* 0x000e2400000e0000 */
[----:B0-----:R-:W-:-:S05]  /*07c0*/  FADD R6, R3, R0 ;  /* 0x0000000003067221 */ /* 0x001fca0000000000 */
[----:B------:R-:W0:Y:S02]  /*07d0*/  SHFL.DOWN PT, R7, R6, 0x4, 0x1f ;  /* 0x08801f0006077f89 */ /* 0x000e2400000e0000 */
[----:B0-----:R-:W-:-:S05]  /*07e0*/  FADD R7, R6, R7 ;  /* 0x0000000706077221 */ /* 0x001fca0000000000 */
[----:B------:R-:W0:Y:S02]  /*07f0*/  SHFL.DOWN PT, R0, R7, 0x2, 0x1f ;  /* 0x08401f0007007f89 */ /* 0x000e2400000e0000 */
[----:B0-----:R-:W-:Y:S01]  /*0800*/  FADD R8, R7, R0 ;  /* 0x0000000007087221 */ /* 0x001fe20000000000 */
[----:B------:R-:W-:Y:S01]  /*0810*/  MOV R0, UR7 ;  /* 0x0000000700007c02 */ /* 0x000fe20008000f00 */
[----:B------:R-:W-:-:S03]  /*0820*/  HFMA2 R7, -RZ, RZ, 0, 0 ;  /* 0x00000000ff077431 */ /* 0x000fc600000001ff */
[----:B------:R-:W0:Y:S01]  /*0830*/  SHFL.DOWN PT, R9, R8, 0x1, 0x1f ;  /* 0x08201f0008097f89 */ /* 0x000e2200000e0000 */
[CC--:B------:R-:W-:Y:S02]  /*0840*/  LEA.HI R3, R27.reuse, R0.reuse, RZ, 0x1d ;  /* 0x000000001b037211 */ /* 0x0c0fe400078fe8ff */
[----:B------:R-:W-:Y:S01]  /*0850*/  LEA R6, R27, R0, 0x2 ;  /* 0x000000001b067211 */ /* 0x000fe200078e10ff */
[----:B0-----:R-:W-:-:S05]  /*0860*/  FADD R10, R8, R9 ;  /* 0x00000009080a7221 */ /* 0x001fca0000000000 */
[----:B------:R0:W-:Y:S01]  /*0870*/  @!P0 STS [R3], R10 ;  /* 0x0000000a03008388 */ /* 0x0001e20000000800 */
[----:B------:R-:W-:Y:S06]  /*0880*/  BAR.SYNC.DEFER_BLOCKING 0x0 ;  /* 0x0000000000007b1d */ /* 0x000fec0000010000 */
[----:B------:R0:W1:Y:S01]  /*0890*/  @!P1 LDS R7, [R6] ;  /* 0x0000000006079984 */ /* 0x0000620000000800 */
[----:B------:R-:W-:Y:S05]  /*08a0*/  @P2 BRA `(.L_x_264) ;  /* 0x0000000000302947 */ /* 0x000fea0003800000 */
[----:B------:R-:W-:-:S03]  /*08b0*/  UMOV UR7, 0xffffffff ;  /* 0xffffffff00077882 */ /* 0x000fc60000000000 */
[----:B------:R-:W-:Y:S05]  /*08c0*/  BRA.DIV UR7, `(.L_x_265) ;  /* 0x0000002207007947 */ /* 0x000fea000b800000 */
[----:B-1----:R-:W1:Y:S02]  /*08d0*/  SHFL.DOWN PT, R8, R7, 0x10, 0x1f ;  /* 0x0a001f0007087f89 */ /* 0x002e6400000e0000 */
[----:B-1----:R-:W-:-:S05]  /*08e0*/  FADD R8, R7, R8 ;  /* 0x0000000807087221 */ /* 0x002fca0000000000 */
[----:B------:R-:W1:Y:S02]  /*08f0*/  SHFL.DOWN PT, R9, R8, 0x8, 0x1f ;  /* 0x09001f0008097f89 */ /* 0x000e6400000e0000 */
[----:B-1----:R-:W-:-:S05]  /*0900*/  FADD R9, R8, R9 ;  /* 0x0000000908097221 */ /* 0x002fca0000000000 */
[----:B0-----:R-:W0:Y:S02]  /*0910*/  SHFL.DOWN PT, R10, R9, 0x4, 0x1f ;  /* 0x08801f00090a7f89 */ /* 0x001e2400000e0000 */
[----:B0-----:R-:W-:-:S05]  /*0920*/  FADD R10, R9, R10 ;  /* 0x0000000a090a7221 */ /* 0x001fca0000000000 */
[----:B------:R-:W0:Y:S02]  /*0930*/  SHFL.DOWN PT, R11, R10, 0x2, 0x1f ;  /* 0x08401f000a0b7f89 */ /* 0x000e2400000e0000 */
[----:B0-----:R-:W-:-:S05]  /*0940*/  FADD R11, R10, R11 ;  /* 0x0000000b0a0b7221 */ /* 0x001fca0000000000 */
[----:B------:R0:W1:Y:S02]  /*0950*/  SHFL.DOWN PT, R12, R11, 0x1, 0x1f ;  /* 0x08201f000b0c7f89 */ /* 0x00006400000e0000 */
.L_x_333:
[----:B-1----:R-:W-:-:S07]  /*0960*/  FADD R7, R11, R12 ;  /* 0x0000000c0b077221 */ /* 0x002fce0000000000 */
.L_x_264:
[----:B------:R-:W-:Y:S05]  /*0970*/  BSYNC B0 ;  /* 0x0000000000007941 */ /* 0x000fea0003800000 */
.L_x_263:
        /* <DEDUP_REMOVED lines=12> */
.L_x_340:
[----:B0-2---:R-:W-:Y:S01]  /*0a40*/  FADD R8, R8, R13 ;  /* 0x0000000d08087221 */ /* 0x005fe20000000000 */
[----:B------:R-:W-:Y:S05]  /*0a50*/  WARPSYNC.ALL ;  /* 0x0000000000007948 */ /* 0x000fea0003800000 */
[----:B------:R0:W-:Y:S01]  /*0a60*/  @!P0 STS [R3], R8 ;  /* 0x0000000803008388 */ /* 0x0001e20000000800 */
[----:B------:R-:W-:Y:S01]  /*0a70*/  BAR.SYNC.DEFER_BLOCKING 0x0 ;  /* 0x0000000000007b1d */ /* 0x000fe20000010000 */
[----:B------:R-:W-:Y:S01]  /*0a80*/  HFMA2 R2, -RZ, RZ, 0, 0 ;  /* 0x00000000ff027431 */ /* 0x000fe200000001ff */
[----:B------:R-:W-:Y:S01]  /*0a90*/  UIADD3 UR5, UPT, UPT, UR5, 0x80, URZ ;  /* 0x0000008005057890 */ /* 0x000fe2000fffe0ff */
[----:B------:R-:W-:-:S03]  /*0aa0*/  PLOP3.LUT P0, PT, PT, PT, PT, 0x8, 0x80 ;  /* 0x000000000080781c */ /* 0x000fc60003f0e170 */
[----:B------:R-:W-:-:S04]  /*0ab0*/  ULEA UR5, UR6, UR5, 0x18 ;  /* 0x0000000506057291 */ /* 0x000fc8000f8ec0ff */
[----:B------:R-:W-:Y:S01]  /*0ac0*/  ULEA UR5, UR4, UR5, 0x2 ;  /* 0x0000000504057291 */ /* 0x000fe2000f8e10ff */
[----:B------:R0:W2:Y:S01]  /*0ad0*/  @!P1 LDS R2, [R6] ;  /* 0x0000000006029984 */ /* 0x0000a20000000800 */
[----:B------:R-:W-:Y:S10]  /*0ae0*/  @P2 BRA `(.L_x_267) ;  /* 0x0000000000402947 */ /* 0x000ff40003800000 */
        /* <DEDUP_REMOVED lines=11> */
.L_x_346:
[----:B------:R-:W-:Y:S01]  /*0ba0*/  ISETP.NE.AND P1, PT, R27, RZ, PT ;  /* 0x000000ff1b00720c */ /* 0x000fe20003f25270 */
[----:B--2---:R-:W-:-:S12]  /*0bb0*/  FADD R11, R8, R11 ;  /* 0x0000000b080b7221 */ /* 0x004fd80000000000 */
[----:B-1----:R3:W-:Y:S01]  /*0bc0*/  @!P1 STS [R0+0x80], R7 ;  /* 0x0000800700009388 */ /* 0x0027e20000000800 */
[----:B------:R-:W-:-:S03]  /*0bd0*/  @!P1 PLOP3.LUT P0, PT, PT, PT, PT, 0x80, 0x8 ;  /* 0x000000000008981c */ /* 0x000fc60003f0f070 */
[----:B------:R3:W-:Y:S10]  /*0be0*/  @!P1 STS [UR5], R11 ;  /* 0x0000000bff009988 */ /* 0x0007f40008000805 */
.L_x_267:
[----:B------:R-:W-:Y:S05]  /*0bf0*/  WARPSYNC.ALL ;  /* 0x0000000000007948 */ /* 0x000fea0003800000 */
[----:B------:R-:W-:Y:S06]  /*0c00*/  BAR.SYNC.DEFER_BLOCKING 0x0 ;  /* 0x0000000000007b1d */ /* 0x000fec0000010000 */
[----:B------:R-:W-:Y:S04]  /*0c10*/  BSSY.RECONVERGENT B2, `(.L_x_269) ;  /* 0x0000039000027945 */ /* 0x000fe80003800200 */
[----:B------:R-:W-:Y:S05]  /*0c20*/  @!P0 BRA `(.L_x_270) ;  /* 0x0000000000dc8947 */ /* 0x000fea0003800000 */
[----:B---3--:R-:W0:Y:S02]  /*0c30*/  LDS R0, [R0+0x80] ;  /* 0x0000800000007984 */ /* 0x008e240000000800 */
[----:B0-----:R-:W-:-:S04]  /*0c40*/  FADD R3, R0, 9.9999999392252902908e-09 ;  /* 0x322bcc7700037421 */ /* 0x001fc80000000000 */
[----:B--2---:R0:W2:Y:S01]  /*0c50*/  MUFU.RSQ R2, R3 ;  /* 0x0000000300027308 */ /* 0x0040a20000001400 */
[----:B------:R-:W-:-:S04]  /*0c60*/  IADD3 R6, PT, PT, R3, -0xd000000, RZ ;  /* 0xf300000003067810 */ /* 0x000fc80007ffe0ff */
[----:B------:R-:W-:-:S13]  /*0c70*/  ISETP.GT.U32.AND P0, PT, R6, 0x727fffff, PT ;  /* 0x727fffff0600780c */ /* 0x000fda0003f04070 */
[----:B0-2---:R-:W-:Y:S05]  /*0c80*/  @!P0 BRA `(.L_x_271) ;  /* 0x0000000000188947 */ /* 0x005fea0003800000 */
[----:B------:R-:W-:Y:S01]  /*0c90*/  BSSY.RECONVERGENT B0, `(.L_x_272) ;  /* 0x0000003000007945 */ /* 0x000fe20003800200 */
[----:B------:R-:W-:-:S07]  /*0ca0*/  MOV R2, 0xcc0 ;  /* 0x00000cc000027802 */ /* 0x000fce0000000f00 */
[----:B-1----:R-:W-:Y:S05]  /*0cb0*/  CALL.REL.NOINC `($__internal_4_$__cuda_sm20_sqrt_rn_f32_slowpath) ;  /* 0x0000002000cc7944 */ /* 0x002fea0003c00000 */
[----:B------:R-:W-:Y:S05]  /*0cc0*/  BSYNC.RECONVERGENT B0 ;  /* 0x0000000000007941 */ /* 0x000fea0003800200 */
.L_x_272:
[----:B------:R-:W-:Y:S01]  /*0cd0*/  MOV R9, R28 ;  /* 0x0000001c00097202 */ /* 0x000fe20000000f00 */
[----:B------:R-:W-:Y:S06]  /*0ce0*/  BRA `(.L_x_273) ;  /* 0x0000000000107947 */ /* 0x000fec0003800000 */
.L_x_271:
[----:B------:R-:W-:Y:S01]  /*0cf0*/  FMUL.FTZ R0, R3, R2 ;  /* 0x0000000203007220 */ /* 0x000fe20000410000 */
[----:B------:R-:W-:-:S03]  /*0d00*/  FMUL.FTZ R2, R2, 0.5 ;  /* 0x3f00000002027820 */ /* 0x000fc60000410000 */
[----:B------:R-:W-:-:S04]  /*0d10*/  FFMA R3, -R0, R0, R3 ;  /* 0x0000000000037223 */ /* 0x000fc80000000103 */
[----:B------:R-:W-:-:S07]  /*0d20*/  FFMA R9, R3, R2, R0 ;  /* 0x0000000203097223 */ /* 0x000fce0000000000 */
.L_x_273:
[----:B------:R-:W0:Y:S02]  /*0d30*/  LDS R0, [UR5] ;  /* 0x00000005ff007984 */ /* 0x000e240008000800 */
[----:B0-----:R-:W-:-:S04]  /*0d40*/  FADD R3, R0, 9.9999999392252902908e-09 ;  /* 0x322bcc7700037421 */ /* 0x001fc80000000000 */
[----:B------:R-:W-:Y:S01]  /*0d50*/  VIADD R2, R3, 0xf3000000 ;  /* 0xf300000003027836 */ /* 0x000fe20000000000 */
[----:B------:R0:W2:Y:S04]  /*0d60*/  MUFU.RSQ R0, R3 ;  /* 0x0000000300007308 */ /* 0x0000a80000001400 */
[----:B------:R-:W-:-:S13]  /*0d70*/  ISETP.GT.U32.AND P0, PT, R2, 0x727fffff, PT ;  /* 0x727fffff0200780c */ /* 0x000fda0003f04070 */
[----:B0-2---:R-:W-:Y:S05]  /*0d80*/  @!P0 BRA `(.L_x_274) ;  /* 0x0000000000188947 */ /* 0x005fea0003800000 */
[----:B------:R-:W-:Y:S01]  /*0d90*/  BSSY.RECONVERGENT B0, `(.L_x_275) ;  /* 0x0000003000007945 */ /* 0x000fe20003800200 */
[----:B------:R-:W-:-:S07]  /*0da0*/  MOV R2, 0xdc0 ;  /* 0x00000dc000027802 */ /* 0x000fce0000000f00 */
[----:B-1----:R-:W-:Y:S05]  /*0db0*/  CALL.REL.NOINC `($__internal_4_$__cuda_sm20_sqrt_rn_f32_slowpath) ;  /* 0x00000020008c7944 */ /* 0x002fea0003c00000 */
[----:B------:R-:W-:Y:S05]  /*0dc0*/  BSYNC.RECONVERGENT B0 ;  /* 0x0000000000007941 */ /* 0x000fea0003800200 */
.L_x_275:
[----:B------:R-:W-:Y:S01]  /*0dd0*/  MOV R2, R28 ;  /* 0x0000001c00027202 */ /* 0x000fe20000000f00 */
[----:B------:R-:W-:Y:S06]  /*0de0*/  BRA `(.L_x_276) ;  /* 0x0000000000107947 */ /* 0x000fec0003800000 */
.L_x_274:
[----:B------:R-:W-:Y:S01]  /*0df0*/  FMUL.FTZ R2, R3, R0 ;  /* 0x0000000003027220 */ /* 0x000fe20000410000 */
[----:B------:R-:W-:-:S03]  /*0e00*/  FMUL.FTZ R0, R0, 0.5 ;  /* 0x3f00000000007820 */ /* 0x000fc60000410000 */
[----:B------:R-:W-:-:S04]  /*0e10*/  FFMA R3, -R2, R2, R3 ;  /* 0x0000000202037223 */ /* 0x000fc80000000103 */
[----:B------:R-:W-:-:S07]  /*0e20*/  FFMA R2, R3, R0, R2 ;  /* 0x0000000003027223 */ /* 0x000fce0000000002 */
.L_x_276:
[----:B------:R-:W0:Y:S01]  /*0e30*/  MUFU.RCP R3, R2 ;  /* 0x0000000200037308 */ /* 0x000e220000001000 */
[----:B------:R-:W-:Y:S01]  /*0e40*/  BSSY.RECONVERGENT B3, `(.L_x_277) ;  /* 0x000000e000037945 */ /* 0x000fe20003800200 */
[----:B------:R-:W-:Y:S02]  /*0e50*/  FSETP.GT.AND P2, PT, R9, RZ, PT ;  /* 0x000000ff0900720b */ /* 0x000fe40003f44000 */
[----:B------:R-:W-:-:S04]  /*0e60*/  FSETP.GT.AND P3, PT, R2, RZ, PT ;  /* 0x000000ff0200720b */ /* 0x000fc80003f64000 */
[----:B------:R-:W2:Y:S01]  /*0e70*/  FCHK P0, R9, R2 ;  /* 0x0000000209007302 */ /* 0x000ea20000000000 */
[----:B0-----:R-:W-:-:S04]  /*0e80*/  FFMA R0, R3, -R2, 1 ;  /* 0x3f80000003007423 */ /* 0x001fc80000000802 */
[----:B------:R-:W-:-:S04]  /*0e90*/  FFMA R0, R3, R0, R3 ;  /* 0x0000000003007223 */ /* 0x000fc80000000003 */
[----:B------:R-:W-:-:S04]  /*0ea0*/  FFMA R3, R0, R9, RZ ;  /* 0x0000000900037223 */ /* 0x000fc800000000ff */
[----:B------:R-:W-:-:S04]  /*0eb0*/  FFMA R6, R3, -R2, R9 ;  /* 0x8000000203067223 */ /* 0x000fc80000000009 */
[----:B------:R-:W-:Y:S01]  /*0ec0*/  FFMA R0, R0, R6, R3 ;  /* 0x0000000600007223 */ /* 0x000fe20000000003 */
[----:B--2---:R-:W-:Y:S06]  /*0ed0*/  @!P0 BRA `(.L_x_278) ;  /* 0x0000000000108947 */ /* 0x004fec0003800000 */
[----:B------:R-:W-:Y:S02]  /*0ee0*/  MOV R3, R9 ;  /* 0x0000000900037202 */ /* 0x000fe40000000f00 */
[----:B------:R-:W-:-:S07]  /*0ef0*/  MOV R6, 0xf10 ;  /* 0x00000f1000067802 */ /* 0x000fce0000000f00 */
[----:B-1----:R-:W-:Y:S05]  /*0f00*/  CALL.REL.NOINC `($__internal_5_$__cuda_sm3x_div_rn_noftz_f32_slowpath) ;  /* 0x00000020008c7944 */ /* 0x002fea0003c00000 */
[----:B------:R-:W-:-:S07]  /*0f10*/  MOV R0, R2 ;  /* 0x0000000200007202 */ /* 0x000fce0000000f00 */
.L_x_278:
[----:B------:R-:W-:Y:S05]  /*0f20*/  BSYNC.RECONVERGENT B3 ;  /* 0x0000000000037941 */ /* 0x000fea0003800200 */
.L_x_277:
[----:B------:R-:W0:Y:S01]  /*0f30*/  S2UR UR6, SR_CgaCtaId ;  /* 0x00000000000679c3 */ /* 0x000e220000008800 */
[----:B------:R-:W-:Y:S01]  /*0f40*/  UMOV UR4, 0x400 ;  /* 0x0000040000047882 */ /* 0x000fe20000000000 */
[----:B------:R-:W-:-:S04]  /*0f50*/  FSEL R0, R0, 1, P3 ;  /* 0x3f80000000007808 */ /* 0x000fc80001800000 */
[----:B------:R-:W-:Y:S01]  /*0f60*/  FSEL R3, R0, 1, P2 ;  /* 0x3f80000000037808 */ /* 0x000fe20001000000 */
[----:B0-----:R-:W-:-:S06]  /*0f70*/  ULEA UR4, UR6, UR4, 0x18 ;  /* 0x0000000406047291 */ /* 0x001fcc000f8ec0ff */
[----:B------:R-:W-:-:S05]  /*0f80*/  MOV R0, UR4 ;  /* 0x0000000400007c02 */ /* 0x000fca0008000f00 */
[----:B------:R4:W-:Y:S02]  /*0f90*/  STS [R0+0x80], R3 ;  /* 0x0000800300007388 */ /* 0x0009e40000000800 */
.L_x_270:
[----:B------:R-:W-:Y:S05]  /*0fa0*/  BSYNC.RECONVERGENT B2 ;  /* 0x0000000000027941 */ /* 0x000fea0003800200 */
.L_x_269:
[----:B------:R-:W5:Y:S01]  /*0fb0*/  LDCU UR4, c[0x0][0x3bc] ;  /* 0x00007780ff0477ac */ /* 0x000f620008000800 */
[----:B------:R-:W-:Y:S01]  /*0fc0*/  BAR.SYNC.DEFER_BLOCKING 0x0 ;  /* 0x0000000000007b1d */ /* 0x000fe20000010000 */
[----:B-----5:R-:W-:-:S13]  /*0fd0*/  ISETP.GE.AND P0, PT, R5, UR4, PT ;  /* 0x0000000405007c0c */ /* 0x020fda000bf06270 */
[----:B------:R-:W-:Y:S05]  /*0fe0*/  @P0 EXIT ;  /* 0x000000000000094d */ /* 0x000fea0003800000 */
[----:B0-----:R-:W0:Y:S01]  /*0ff0*/  I2F.U32.RP R8, R4 ;  /* 0x0000000400087306 */ /* 0x001e220000209000 */
[C---:B------:R-:W-:Y:S01]  /*1000*/  IMAD.IADD R6, R4.reuse, 0x1, R5 ;  /* 0x0000000104067824 */ /* 0x040fe200078e0205 */
[----:B------:R-:W-:Y:S01]  /*1010*/  IADD3 R9, PT, PT, RZ, -R4, RZ ;  /* 0x80000004ff097210 */ /* 0x000fe20007ffe0ff */
[----:B------:R-:W5:Y:S01]  /*1020*/  LDS R12, [R0+0x80] ;  /* 0x00008000000c7984 */ /* 0x000f620000000800 */
[----:B------:R-:W-:Y:S01]  /*1030*/  ISETP.NE.U32.AND P2, PT, R4, RZ, PT ;  /* 0x000000ff0400720c */ /* 0x000fe20003f45070 */
[----:B------:R-:W2:Y:S01]  /*1040*/  LDCU UR5, c[0x0][0x3ac] ;  /* 0x00007580ff0577ac */ /* 0x000ea20008000800 */
[C---:B------:R-:W-:Y:S01]  /*1050*/  ISETP.GE.AND P0, PT, R6.reuse, UR4, PT ;  /* 0x0000000406007c0c */ /* 0x040fe2000bf06270 */
[----:B------:R-:W-:Y:S01]  /*1060*/  BSSY.RECONVERGENT B2, `(.L_x_279) ;  /* 0x0000069000027945 */ /* 0x000fe20003800200 */
[----:B-1-3--:R-:W-:Y:S01]  /*1070*/  VIMNMX R7, PT, PT, R6, UR4, !PT ;  /* 0x0000000406077c48 */ /* 0x00afe2000ffe0100 */
[----:B------:R-:W5:Y:S01]  /*1080*/  LDCU UR4, c[0x0][0x3a0] ;  /* 0x00007400ff0477ac */ /* 0x000f620008000800 */
[----:B------:R-:W-:-:S04]  /*1090*/  SEL R13, RZ, 0x1, P0 ;  /* 0x00000001ff0d7807 */ /* 0x000fc80000000000 */
[----:B------:R-:W-:Y:S01]  /*10a0*/  IADD3 R7, PT, PT, R7, -R6, -R13 ;  /* 0x8000000607077210 */ /* 0x000fe20007ffe80d */
[----:B0-----:R-:W2:Y:S02]  /*10b0*/  MUFU.RCP R8, R8 ;  /* 0x0000000800087308 */ /* 0x001ea40000001000 */
[----:B--2---:R-:W-:-:S06]  /*10c0*/  IADD3 R2, PT, PT, R8, 0xffffffe, RZ ;  /* 0x0ffffffe08027810 */ /* 0x004fcc0007ffe0ff */
[----:B----4-:R0:W1:Y:S01]  /*10d0*/  F2I.FTZ.U32.TRUNC.NTZ R3, R2 ;  /* 0x0000000200037305 */ /* 0x010062000021f000 */
[----:B-----5:R-:W-:Y:S01]  /*10e0*/  FMUL R12, R12, UR4 ;  /* 0x000000040c0c7c20 */ /* 0x020fe20008400000 */
[----:B0-----:R-:W-:Y:S02]  /*10f0*/  HFMA2 R2, -RZ, RZ, 0, 0 ;  /* 0x00000000ff027431 */ /* 0x001fe400000001ff */
[----:B-1----:R-:W-:-:S04]  /*1100*/  IMAD R9, R9, R3, RZ ;  /* 0x0000000309097224 */ /* 0x002fc800078e02ff */
        /* <DEDUP_REMOVED lines=13> */
[----:B------:R-:W-:Y:S05]  /*11e0*/  @!P0 BRA `(.L_x_280) ;  /* 0x0000000400408947 */ /* 0x000fea0003800000 */
[----:B------:R-:W0:Y:S01]  /*11f0*/  LDC R0, c[0x0][0x3b8] ;  /* 0x0000ee00ff007b82 */ /* 0x000e220000000800 */
[----:B------:R-:W-:-:S05]  /*1200*/  VIADD R2, R13, 0x1 ;  /* 0x000000010d027836 */ /* 0x000fca0000000000 */
[----:B------:R-:W-:Y:S02]  /*1210*/  LOP3.LUT R2, R2, 0x3, RZ, 0xc0, !PT ;  /* 0x0000000302027812 */ /* 0x000fe400078ec0ff */
[----:B------:R-:W1:Y:S02]  /*1220*/  LDC R9, c[0x0][0x3b4] ;  /* 0x0000ed00ff097b82 */ /* 0x000e640000000800 */
[----:B------:R-:W-:-:S06]  /*1230*/  IADD3 R11, PT, PT, -R2, RZ, RZ ;  /* 0x000000ff020b7210 */ /* 0x000fcc0007ffe1ff */
[----:B------:R-:W2:Y:S08]  /*1240*/  LDC.64 R14, c[0x0][0x390] ;  /* 0x0000e400ff0e7b82 */ /* 0x000eb00000000a00 */
[----:B------:R-:W3:Y:S08]  /*1250*/  LDC.64 R16, c[0x0][0x398] ;  /* 0x0000e600ff107b82 */ /* 0x000ef00000000a00 */
[----:B------:R-:W4:Y:S02]  /*1260*/  LDC.64 R18, c[0x0][0x380] ;  /* 0x0000e000ff127b82 */ /* 0x000f240000000a00 */
.L_x_290:
[----:B--2---:R-:W-:-:S06]  /*1270*/  IMAD.WIDE R6, R5, 0x4, R14 ;  /* 0x0000000405067825 */ /* 0x004fcc00078e020e */
[----:B------:R-:W2:Y:S01]  /*1280*/  LDG.E R7, desc[UR8][R6.64] ;  /* 0x0000000806077981 */ /* 0x000ea2000c1e1900 */
[----:B0--3--:R-:W-:-:S05]  /*1290*/  IMAD.WIDE R2, R5, 0x4, R16 ;  /* 0x0000000405027825 */ /* 0x009fca00078e0210 */
[----:B------:R3:W5:Y:S01]  /*12a0*/  LDG.E R23, desc[UR8][R2.64] ;  /* 0x0000000802177981 */ /* 0x000762000c1e1900 */
[----:B-1----:R-:W1:Y:S01]  /*12b0*/  MUFU.RCP R10, R9 ;  /* 0x00000009000a7308 */ /* 0x002e620000001000 */
[----:B------:R-:W-:Y:S01]  /*12c0*/  BSSY.RECONVERGENT B3, `(.L_x_281) ;  /* 0x000000f000037945 */ /* 0x000fe20003800200 */
[----:B-1----:R-:W-:-:S04]  /*12d0*/  FFMA R21, R10, -R9, 1 ;  /* 0x3f8000000a157423 */ /* 0x002fc80000000809 */
[----:B------:R-:W-:Y:S02]  /*12e0*/  FFMA R10, R10, R21, R10 ;  /* 0x000000150a0a7223 */ /* 0x000fe4000000000a */
[----:B--2---:R-:W1:Y:S02]  /*12f0*/  FCHK P0, R7, R9 ;  /* 0x0000000907007302 */ /* 0x004e640000000000 */
[----:B------:R-:W-:-:S04]  /*1300*/  FFMA R8, R10, R7, RZ ;  /* 0x000000070a087223 */ /* 0x000fc800000000ff */
[----:B------:R-:W-:-:S04]  /*1310*/  FFMA R21, R8, -R9, R7 ;  /* 0x8000000908157223 */ /* 0x000fc80000000007 */
[----:B------:R-:W-:Y:S01]  /*1320*/  FFMA R10, R10, R21, R8 ;  /* 0x000000150a0a7223 */ /* 0x000fe20000000008 */
[----:B----4-:R-:W-:Y:S01]  /*1330*/  IMAD.WIDE R20, R5, 0x4, R18 ;  /* 0x0000000405147825 */ /* 0x010fe200078e0212 */
[----:B-1-3--:R-:W-:Y:S06]  /*1340*/  @!P0 BRA `(.L_x_282) ;  /* 0x0000000000188947 */ /* 0x00afec0003800000 */
[----:B------:R-:W1:Y:S01]  /*1350*/  LDCU UR4, c[0x0][0x3b4] ;  /* 0x00007680ff0477ac */ /* 0x000e620008000800 */
[----:B------:R-:W-:Y:S02]  /*1360*/  MOV R3, R7 ;  /* 0x0000000700037202 */ /* 0x000fe40000000f00 */
[----:B------:R-:W-:Y:S02]  /*1370*/  MOV R6, 0x13a0 ;  /* 0x000013a000067802 */ /* 0x000fe40000000f00 */
[----:B-1----:R-:W-:-:S07]  /*1380*/  MOV R2, UR4 ;  /* 0x0000000400027c02 */ /* 0x002fce0008000f00 */
[----:B0----5:R-:W-:Y:S05]  /*1390*/  CALL.REL.NOINC `($__internal_5_$__cuda_sm3x_div_rn_noftz_f32_slowpath) ;  /* 0x0000001c00687944 */ /* 0x021fea0003c00000 */
[----:B------:R-:W-:-:S07]  /*13a0*/  MOV R10, R2 ;  /* 0x00000002000a7202 */ /* 0x000fce0000000f00 */
.L_x_282:
[----:B------:R-:W-:Y:S05]  /*13b0*/  BSYNC.RECONVERGENT B3 ;  /* 0x0000000000037941 */ /* 0x000fea0003800200 */
.L_x_281:
[----:B0-----:R-:W0:Y:S01]  /*13c0*/  MUFU.RCP R3, R0 ;  /* 0x0000000000037308 */ /* 0x001e220000001000 */
        /* <DEDUP_REMOVED lines=13> */
[----:B------:R-:W-:-:S07]  /*14a0*/  IMAD.MOV.U32 R3, RZ, RZ, R2 ;  /* 0x000000ffff037224 */ /* 0x000fce00078e0002 */
.L_x_284:
[----:B------:R-:W-:Y:S05]  /*14b0*/  BSYNC.RECONVERGENT B3 ;  /* 0x0000000000037941 */ /* 0x000fea0003800200 */
.L_x_283:
[----:B------:R-:W-:Y:S01]  /*14c0*/  IADD3 R6, PT, PT, R3, -0xd000000, RZ ;  /* 0xf300000003067810 */ /* 0x000fe20007ffe0ff */
[----:B------:R0:W1:Y:S01]  /*14d0*/  MUFU.RSQ R2, R3 ;  /* 0x0000000300027308 */ /* 0x0000620000001400 */
[----:B------:R-:W-:Y:S02]  /*14e0*/  BSSY.RECONVERGENT B0, `(.L_x_285) ;  /* 0x000000a000007945 */ /* 0x000fe40003800200 */
[----:B------:R-:W-:-:S13]  /*14f0*/  ISETP.GT.U32.AND P0, PT, R6, 0x727fffff, PT ;  /* 0x727fffff0600780c */ /* 0x000fda0003f04070 */
[----:B0-----:R-:W-:Y:S05]  /*1500*/  @!P0 BRA `(.L_x_286) ;  /* 0x00000000000c8947 */ /* 0x001fea0003800000 */
[----:B-1----:R-:W-:-:S07]  /*1510*/  MOV R2, 0x1530 ;  /* 0x0000153000027802 */ /* 0x002fce0000000f00 */
[----:B------:R-:W-:Y:S05]  /*1520*/  CALL.REL.NOINC `($__internal_4_$__cuda_sm20_sqrt_rn_f32_slowpath) ;  /* 0x0000001800b07944 */ /* 0x000fea0003c00000 */
[----:B------:R-:W-:Y:S05]  /*1530*/  BRA `(.L_x_287) ;  /* 0x0000000000107947 */ /* 0x000fea0003800000 */
.L_x_286:
[C---:B-1----:R-:W-:Y:S01]  /*1540*/  FMUL.FTZ R28, R2.reuse, R3 ;  /* 0x00000003021c7220 */ /* 0x042fe20000410000 */
[----:B------:R-:W-:-:S03]  /*1550*/  FMUL.FTZ R2, R2, 0.5 ;  /* 0x3f00000002027820 */ /* 0x000fc60000410000 */
[----:B------:R-:W-:-:S04]  /*1560*/  FFMA R3, -R28, R28, R3 ;  /* 0x0000001c1c037223 */ /* 0x000fc80000000103 */
[----:B------:R-:W-:-:S07]  /*1570*/  FFMA R28, R3, R2, R28 ;  /* 0x00000002031c7223 */ /* 0x000fce000000001c */
.L_x_287:
[----:B------:R-:W-:Y:S05]  /*1580*/  BSYNC.RECONVERGENT B0 ;  /* 0x0000000000007941 */ /* 0x000fea0003800200 */
.L_x_285:
        /* <DEDUP_REMOVED lines=13> */
[----:B------:R-:W-:Y:S05]  /*1660*/  CALL.REL.NOINC `($__internal_5_$__cuda_sm3x_div_rn_noftz_f32_slowpath) ;  /* 0x0000001800b47944 */ /* 0x000fea0003c00000 */
.L_x_289:
[----:B------:R-:W-:Y:S05]  /*1670*/  BSYNC.RECONVERGENT B3 ;  /* 0x0000000000037941 */ /* 0x000fea0003800200 */
.L_x_288:
[----:B------:R-:W2:Y:S01]  /*1680*/  LDG.E R3, desc[UR8][R20.64] ;  /* 0x0000000814037981 */ /* 0x000ea2000c1e1900 */
[----:B------:R-:W-:Y:S02]  /*1690*/  IADD3 R11, PT, PT, R11, 0x1, RZ ;  /* 0x000000010b0b7810 */ /* 0x000fe40007ffe0ff */
[----:B------:R-:W-:Y:S02]  /*16a0*/  IADD3 R5, PT, PT, R4, R5, RZ ;  /* 0x0000000504057210 */ /* 0x000fe40007ffe0ff */
[----:B------:R-:W-:Y:S01]  /*16b0*/  ISETP.NE.AND P0, PT, R11, RZ, PT ;  /* 0x000000ff0b00720c */ /* 0x000fe20003f05270 */
[----:B--2---:R-:W-:-:S05]  /*16c0*/  FFMA R3, -R12, R2, R3 ;  /* 0x000000020c037223 */ /* 0x004fca0000000103 */
[----:B------:R0:W-:Y:S07]  /*16d0*/  STG.E desc[UR8][R20.64], R3 ;  /* 0x0000000314007986 */ /* 0x0001ee000c101908 */
[----:B------:R-:W-:Y:S05]  /*16e0*/  @P0 BRA `(.L_x_290) ;  /* 0xfffffff800e00947 */ /* 0x000fea000383ffff */
.L_x_280:
[----:B------:R-:W-:Y:S05]  /*16f0*/  BSYNC.RECONVERGENT B2 ;  /* 0x0000000000027941 */ /* 0x000fea0003800200 */
.L_x_279:
[----:B------:R-:W1:Y:S01]  /*1700*/  LDC R9, c[0x0][0x3b8] ;  /* 0x0000ee00ff097b82 */ /* 0x000e620000000800 */
[----:B------:R-:W-:Y:S01]  /*1710*/  ISETP.GE.U32.AND P0, PT, R13, 0x3, PT ;  /* 0x000000030d00780c */ /* 0x000fe20003f06070 */
[----:B------:R-:W2:Y:S01]  /*1720*/  LDCU UR6, c[0x0][0x3ac] ;  /* 0x00007580ff0677ac */ /* 0x000ea20008000800 */
[----:B------:R-:W3:Y:S05]  /*1730*/  LDCU UR7, c[0x0][0x3bc] ;  /* 0x00007780ff0777ac */ /* 0x000eea0008000800 */
[----:B------:R-:W4:Y:S08]  /*1740*/  LDC R0, c[0x0][0x3b4] ;  /* 0x0000ed00ff007b82 */ /* 0x000f300000000800 */
[----:B------:R-:W0:Y:S08]  /*1750*/  LDC.64 R16, c[0x0][0x390] ;  /* 0x0000e400ff107b82 */ /* 0x000e300000000a00 */
[----:B------:R-:W0:Y:S08]  /*1760*/  LDC.64 R14, c[0x0][0x398] ;  /* 0x0000e600ff0e7b82 */ /* 0x000e300000000a00 */
[----:B------:R-:W0:Y:S01]  /*1770*/  LDC.64 R10, c[0x0][0x380] ;  /* 0x0000e000ff0a7b82 */ /* 0x000e220000000a00 */
[----:B--23--:R-:W-:Y:S05]  /*1780*/  @!P0 EXIT ;  /* 0x000000000000894d */ /* 0x00cfea0003800000 */
.L_x_327:
[----:B0-----:R-:W-:-:S05]  /*1790*/  IMAD.WIDE R22, R5, 0x4, R16 ;  /* 0x0000000405167825 */ /* 0x001fca00078e0210 */
[----:B--2---:R-:W2:Y:S01]  /*17a0*/  LDG.E R7, desc[UR8][R22.64] ;  /* 0x0000000816077981 */ /* 0x004ea2000c1e1900 */
[----:B------:R-:W-:-:S05]  /*17b0*/  IMAD.WIDE R20, R5, 0x4, R14 ;  /* 0x0000000405147825 */ /* 0x000fca00078e020e */
[----:B------:R0:W5:Y:S01]  /*17c0*/  LDG.E R18, desc[UR8][R20.64] ;  /* 0x0000000814127981 */ /* 0x000162000c1e1900 */
[----:B----4-:R-:W3:Y:S01]  /*17d0*/  MUFU.RCP R13, R0 ;  /* 0x00000000000d7308 */ /* 0x010ee20000001000 */
[----:B------:R-:W-:Y:S01]  /*17e0*/  BSSY.RECONVERGENT B2, `(.L_x_291) ;  /* 0x000000e000027945 */ /* 0x000fe20003800200 */
[----:B---3--:R-:W-:-:S04]  /*17f0*/  FFMA R2, R13, -R0, 1 ;  /* 0x3f8000000d027423 */ /* 0x008fc80000000800 */
[----:B------:R-:W-:Y:S02]  /*1800*/  FFMA R13, R13, R2, R13 ;  /* 0x000000020d0d7223 */ /* 0x000fe4000000000d */
[----:B--2---:R-:W2:Y:S02]  /*1810*/  FCHK P0, R7, R0 ;  /* 0x0000000007007302 */ /* 0x004ea40000000000 */
[----:B------:R-:W-:-:S04]  /*1820*/  FFMA R2, R13, R7, RZ ;  /* 0x000000070d027223 */ /* 0x000fc800000000ff */
[----:B------:R-:W-:-:S04]  /*1830*/  FFMA R3, R2, -R0, R7 ;  /* 0x8000000002037223 */ /* 0x000fc80000000007 */
[----:B------:R-:W-:Y:S01]  /*1840*/  FFMA R13, R13, R3, R2 ;  /* 0x000000030d0d7223 */ /* 0x000fe20000000002 */
[----:B0-2---:R-:W-:Y:S06]  /*1850*/  @!P0 BRA `(.L_x_292) ;  /* 0x0000000000188947 */ /* 0x005fec0003800000 */
[----:B------:R-:W0:Y:S01]  /*1860*/  LDCU UR4, c[0x0][0x3b4] ;  /* 0x00007680ff0477ac */ /* 0x000e220008000800 */
[----:B------:R-:W-:Y:S02]  /*1870*/  MOV R3, R7 ;  /* 0x0000000700037202 */ /* 0x000fe40000000f00 */
[----:B------:R-:W-:Y:S01]  /*1880*/  MOV R6, 0x18b0 ;  /* 0x000018b000067802 */ /* 0x000fe20000000f00 */
[----:B0-----:R-:W-:-:S07]  /*1890*/  IMAD.U32 R2, RZ, RZ, UR4 ;  /* 0x00000004ff027e24 */ /* 0x001fce000f8e00ff */
[----:B-1---5:R-:W-:Y:S05]  /*18a0*/  CALL.REL.NOINC `($__internal_5_$__cuda_sm3x_div_rn_noftz_f32_slowpath) ;  /* 0x0000001800247944 */ /* 0x022fea0003c00000 */
[----:B------:R-:W-:-:S07]  /*18b0*/  MOV R13, R2 ;  /* 0x00000002000d7202 */ /* 0x000fce0000000f00 */
.L_x_292:
[----:B------:R-:W-:Y:S05]  /*18c0*/  BSYNC.RECONVERGENT B2 ;  /* 0x0000000000027941 */ /* 0x000fea0003800200 */
.L_x_291:
        /* <DEDUP_REMOVED lines=15> */
.L_x_294:
[----:B------:R-:W-:Y:S05]  /*19c0*/  BSYNC.RECONVERGENT B2 ;  /* 0x0000000000027941 */ /* 0x000fea0003800200 */
.L_x_293:
        /* <DEDUP_REMOVED lines=8> */
.L_x_296:
[C---:B-1----:R-:W-:Y:S01]  /*1a50*/  FMUL.FTZ R28, R2.reuse, R3 ;  /* 0x00000003021c7220 */ /* 0x042fe20000410000 */
[----:B------:R-:W-:-:S03]  /*1a60*/  FMUL.FTZ R2, R2, 0.5 ;  /* 0x3f00000002027820 */ /* 0x000fc60000410000 */
[----:B------:R-:W-:-:S04]  /*1a70*/  FFMA R3, -R28, R28, R3 ;  /* 0x0000001c1c037223 */ /* 0x000fc80000000103 */
[----:B------:R-:W-:-:S07]  /*1a80*/  FFMA R28, R3, R2, R28 ;  /* 0x00000002031c7223 */ /* 0x000fce000000001c */
.L_x_297:
[----:B------:R-:W-:Y:S05]  /*1a90*/  BSYNC.RECONVERGENT B0 ;  /* 0x0000000000007941 */ /* 0x000fea0003800200 */
.L_x_295:
        /* <DEDUP_REMOVED lines=14> */
.L_x_299:
[----:B------:R-:W-:Y:S05]  /*1b80*/  BSYNC.RECONVERGENT B2 ;  /* 0x0000000000027941 */ /* 0x000fea0003800200 */
.L_x_298:
        /* <DEDUP_REMOVED lines=21> */
[----:B-----5:R-:W-:Y:S05]  /*1ce0*/  CALL.REL.NOINC `($__internal_5_$__cuda_sm3x_div_rn_noftz_f32_slowpath) ;  /* 0x0000001400147944 */ /* 0x020fea0003c00000 */
[----:B------:R-:W-:-:S07]  /*1cf0*/  MOV R13, R2 ;  /* 0x00000002000d7202 */ /* 0x000fce0000000f00 */
.L_x_301:
[----:B------:R-:W-:Y:S05]  /*1d00*/  BSYNC.RECONVERGENT B2 ;  /* 0x0000000000027941 */ /* 0x000fea0003800200 */
.L_x_300:
        /* <DEDUP_REMOVED lines=15> */
.L_x_303:
[----:B------:R-:W-:Y:S05]  /*1e00*/  BSYNC.RECONVERGENT B2 ;  /* 0x0000000000027941 */ /* 0x000fea0003800200 */
.L_x_302:
[----:B------:R-:W-:Y:S01]  /*1e10*/  VIADD R6, R3, 0xf3000000 ;  /* 0xf300000003067836 */ /* 0x000fe20000000000 */
[----:B------:R0:W1:Y:S01]  /*1e20*/  MUFU.RSQ R2, R3 ;  /* 0x0000000300027308 */ /* 0x0000620000001400 */
[----:B------:R-:W-:Y:S03]  /*1e30*/  BSSY.RECONVERGENT B0, `(.L_x_304) ;  /* 0x000000a000007945 */ /* 0x000fe60003800200 */
[----:B------:R-:W-:-:S13]  /*1e40*/  ISETP.GT.U32.AND P0, PT, R6, 0x727fffff, PT ;  /* 0x727fffff0600780c */ /* 0x000fda0003f04070 */
[----:B01----:R-:W-:Y:S05]  /*1e50*/  @!P0 BRA `(.L_x_305) ;  /* 0x00000000000c8947 */ /* 0x003fea0003800000 */
[----:B------:R-:W-:-:S07]  /*1e60*/  MOV R2, 0x1e80 ;  /* 0x00001e8000027802 */ /* 0x000fce0000000f00 */
[----:B------:R-:W-:Y:S05]  /*1e70*/  CALL.REL.NOINC `($__internal_4_$__cuda_sm20_sqrt_rn_f32_slowpath) ;  /* 0x00000010005c7944 */ /* 0x000fea0003c00000 */
[----:B------:R-:W-:Y:S05]  /*1e80*/  BRA `(.L_x_306) ;  /* 0x0000000000107947 */ /* 0x000fea0003800000 */
.L_x_305:
[C---:B------:R-:W-:Y:S01]  /*1e90*/  FMUL.FTZ R28, R2.reuse, R3 ;  /* 0x00000003021c7220 */ /* 0x040fe20000410000 */
[----:B------:R-:W-:-:S03]  /*1ea0*/  FMUL.FTZ R2, R2, 0.5 ;  /* 0x3f00000002027820 */ /* 0x000fc60000410000 */
[----:B------:R-:W-:-:S04]  /*1eb0*/  FFMA R3, -R28, R28, R3 ;  /* 0x0000001c1c037223 */ /* 0x000fc80000000103 */
[----:B------:R-:W-:-:S07]  /*1ec0*/  FFMA R28, R3, R2, R28 ;  /* 0x00000002031c7223 */ /* 0x000fce000000001c */
.L_x_306:
[----:B------:R-:W-:Y:S05]  /*1ed0*/  BSYNC.RECONVERGENT B0 ;  /* 0x0000000000007941 */ /* 0x000fea0003800200 */
.L_x_304:
        /* <DEDUP_REMOVED lines=14> */
.L_x_308:
[----:B------:R-:W-:Y:S05]  /*1fc0*/  BSYNC.RECONVERGENT B2 ;  /* 0x0000000000027941 */ /* 0x000fea0003800200 */
.L_x_307:
        /* <DEDUP_REMOVED lines=23> */
.L_x_310:
[----:B------:R-:W-:Y:S05]  /*2140*/  BSYNC.RECONVERGENT B2 ;  /* 0x0000000000027941 */ /* 0x000fea0003800200 */
.L_x_309:
        /* <DEDUP_REMOVED lines=13> */
[----:B------:R-:W-:Y:S05]  /*2220*/  CALL.REL.NOINC `($__internal_5_$__cuda_sm3x_div_rn_noftz_f32_slowpath) ;  /* 0x0000000c00c47944 */ /* 0x000fea0003c00000 */
[----:B------:R-:W-:-:S07]  /*2230*/  MOV R3, R2 ;  /* 0x0000000200037202 */ /* 0x000fce0000000f00 */
.L_x_312:
[----:B------:R-:W-:Y:S05]  /*2240*/  BSYNC.RECONVERGENT B2 ;  /* 0x0000000000027941 */ /* 0x000fea0003800200 */
.L_x_311:
        /* <DEDUP_REMOVED lines=8> */
.L_x_314:
[C---:B-1----:R-:W-:Y:S01]  /*22d0*/  FMUL.FTZ R28, R2.reuse, R3 ;  /* 0x00000003021c7220 */ /* 0x042fe20000410000 */
[----:B------:R-:W-:-:S03]  /*22e0*/  FMUL.FTZ R2, R2, 0.5 ;  /* 0x3f00000002027820 */ /* 0x000fc60000410000 */
[----:B------:R-:W-:-:S04]  /*22f0*/  FFMA R3, -R28, R28, R3 ;  /* 0x0000001c1c037223 */ /* 0x000fc80000000103 */
[----:B------:R-:W-:-:S07]  /*2300*/  FFMA R28, R3, R2, R28 ;  /* 0x00000002031c7223 */ /* 0x000fce000000001c */
.L_x_315:
[----:B------:R-:W-:Y:S05]  /*2310*/  BSYNC.RECONVERGENT B0 ;  /* 0x0000000000007941 */ /* 0x000fea0003800200 */
.L_x_313:
        /* <DEDUP_REMOVED lines=14> */
.L_x_317:
[----:B------:R-:W-:Y:S05]  /*2400*/  BSYNC.RECONVERGENT B2 ;  /* 0x0000000000027941 */ /* 0x000fea0003800200 */
.L_x_316:
        /* <DEDUP_REMOVED lines=22> */
[----:B------:R-:W-:-:S07]  /*2570*/  IMAD.MOV.U32 R13, RZ, RZ, R2 ;  /* 0x000000ffff0d7224 */ /* 0x000fce00078e0002 */
.L_x_319:
[----:B------:R-:W-:Y:S05]  /*2580*/  BSYNC.RECONVERGENT B2 ;  /* 0x0000000000027941 */ /* 0x000fea0003800200 */
.L_x_318:
        /* <DEDUP_REMOVED lines=15> */
.L_x_321:
[----:B------:R-:W-:Y:S05]  /*2680*/  BSYNC.RECONVERGENT B2 ;  /* 0x0000000000027941 */ /* 0x000fea0003800200 */
.L_x_320:
        /* <DEDUP_REMOVED lines=8> */
.L_x_323:
[C---:B-1----:R-:W-:Y:S01]  /*2710*/  FMUL.FTZ R28, R2.reuse, R3 ;  /* 0x00000003021c7220 */ /* 0x042fe20000410000 */
[----:B------:R-:W-:-:S03]  /*2720*/  FMUL.FTZ R2, R2, 0.5 ;  /* 0x3f00000002027820 */ /* 0x000fc60000410000 */
[----:B------:R-:W-:-:S04]  /*2730*/  FFMA R3, -R28, R28, R3 ;  /* 0x0000001c1c037223 */ /* 0x000fc80000000103 */
[----:B------:R-:W-:-:S07]  /*2740*/  FFMA R28, R3, R2, R28 ;  /* 0x00000002031c7223 */ /* 0x000fce000000001c */
.L_x_324:
[----:B------:R-:W-:Y:S05]  /*2750*/  BSYNC.RECONVERGENT B0 ;  /* 0x0000000000007941 */ /* 0x000fea0003800200 */
.L_x_322:
        /* <DEDUP_REMOVED lines=14> */
.L_x_326:
[----:B------:R-:W-:Y:S05]  /*2840*/  BSYNC.RECONVERGENT B2 ;  /* 0x0000000000027941 */ /* 0x000fea0003800200 */
.L_x_325:
[----:B------:R-:W-:-:S05]  /*2850*/  IMAD.WIDE R18, R4, 0x4, R18 ;  /* 0x0000000404127825 */ /* 0x000fca00078e0212 */
[----:B------:R-:W2:Y:S01]  /*2860*/  LDG.E R3, desc[UR8][R18.64] ;  /* 0x0000000812037981 */ /* 0x000ea2000c1e1900 */
[----:B------:R-:W-:-:S05]  /*2870*/  IMAD R5, R4, 0x4, R5 ;  /* 0x0000000404057824 */ /* 0x000fca00078e0205 */
[----:B------:R-:W-:Y:S01]  /*2880*/  ISETP.GE.AND P0, PT, R5, UR7, PT ;  /* 0x0000000705007c0c */ /* 0x000fe2000bf06270 */
[----:B--2---:R-:W-:-:S05]  /*2890*/  FFMA R3, -R12, R2, R3 ;  /* 0x000000020c037223 */ /* 0x004fca0000000103 */
[----:B------:R2:W-:Y:S07]  /*28a0*/  STG.E desc[UR8][R18.64], R3 ;  /* 0x0000000312007986 */ /* 0x0005ee000c101908 */
[----:B------:R-:W-:Y:S05]  /*28b0*/  @!P0 BRA `(.L_x_327) ;  /* 0xffffffec00b48947 */ /* 0x000fea000383ffff */
[----:B------:R-:W-:Y:S05]  /*28c0*/  EXIT ;  /* 0x000000000000794d */ /* 0x000fea0003800000 */
.L_x_265:
[----:B------:R-:W-:Y:S01]  /*28d0*/  HFMA2 R16, -RZ, RZ, 0, 9.5367431640625e-07 ;  /* 0x00000010ff107431 */ /* 0x000fe200000001ff */
[----:B-1----:R-:W-:Y:S02]  /*28e0*/  MOV R15, R7 ;  /* 0x00000007000f7202 */ /* 0x002fe40000000f00 */
[----:B------:R-:W-:Y:S02]  /*28f0*/  MOV R17, 0x1f ;  /* 0x0000001f00117802 */ /* 0x000fe40000000f00 */
[----:B------:R-:W-:-:S07]  /*2900*/  MOV R14, 0xffffffff ;  /* 0xffffffff000e7802 */ /* 0x000fce0000000f00 */
[----:B0-----:R-:W-:Y:S05]  /*2910*/  WARPSYNC.COLLECTIVE R14, `(.L_x_328) ;  /* 0x000000000e087348 */ /* 0x001fea0003c00000 */
[----:B------:R1:W2:Y:S02]  /*2920*/  SHFL.DOWN P3, R12, R15, R16, R17 ;  /* 0x080000100f0c7389 */ /* 0x0002a40000060011 */
[----:B012---:R-:W-:Y:S05]  /*2930*/  ENDCOLLECTIVE ;  /* 0x000000000000791b */ /* 0x007fea0003800000 */
.L_x_328:
[----:B------:R-:W-:Y:S01]  /*2940*/  IMAD.MOV.U32 R16, RZ, RZ, 0x8 ;  /* 0x00000008ff107424 */ /* 0x000fe200078e00ff */
[----:B------:R-:W-:-:S05]  /*2950*/  MOV R8, R12 ;  /* 0x0000000c00087202 */ /* 0x000fca0000000f00 */
[----:B------:R-:W-:-:S05]  /*2960*/  FADD R8, R7, R8 ;  /* 0x0000000807087221 */ /* 0x000fca0000000000 */
[----:B------:R-:W-:-:S07]  /*2970*/  MOV R15, R8 ;  /* 0x00000008000f7202 */ /* 0x000fce0000000f00 */
[----:B------:R-:W-:Y:S05]  /*2980*/  WARPSYNC.COLLECTIVE R14, `(.L_x_329) ;  /* 0x000000000e087348 */ /* 0x000fea0003c00000 */
[----:B------:R0:W1:Y:S02]  /*2990*/  SHFL.DOWN P3, R12, R15, R16, R17 ;  /* 0x080000100f0c7389 */ /* 0x0000640000060011 */
[----:B01----:R-:W-:Y:S05]  /*29a0*/  ENDCOLLECTIVE ;  /* 0x000000000000791b */ /* 0x003fea0003800000 */
.L_x_329:
[----:B------:R-:W-:Y:S01]  /*29b0*/  HFMA2 R16, -RZ, RZ, 0, 2.384185791015625e-07 ;  /* 0x00000004ff107431 */ /* 0x000fe200000001ff */
[----:B------:R-:W-:-:S05]  /*29c0*/  MOV R9, R12 ;  /* 0x0000000c00097202 */ /* 0x000fca0000000f00 */
[----:B------:R-:W-:-:S05]  /*29d0*/  FADD R9, R8, R9 ;  /* 0x0000000908097221 */ /* 0x000fca0000000000 */
[----:B------:R-:W-:-:S07]  /*29e0*/  MOV R15, R9 ;  /* 0x00000009000f7202 */ /* 0x000fce0000000f00 */
[----:B------:R-:W-:Y:S05]  /*29f0*/  WARPSYNC.COLLECTIVE R14, `(.L_x_330) ;  /* 0x000000000e087348 */ /* 0x000fea0003c00000 */
[----:B------:R0:W1:Y:S02]  /*2a00*/  SHFL.DOWN P3, R12, R15, R16, R17 ;  /* 0x080000100f0c7389 */ /* 0x0000640000060011 */
[----:B01----:R-:W-:Y:S05]  /*2a10*/  ENDCOLLECTIVE ;  /* 0x000000000000791b */ /* 0x003fea0003800000 */
.L_x_330:
[----:B------:R-:W-:Y:S01]  /*2a20*/  HFMA2 R16, -RZ, RZ, 0, 1.1920928955078125e-07 ;  /* 0x00000002ff107431 */ /* 0x000fe200000001ff */
[----:B------:R-:W-:-:S05]  /*2a30*/  MOV R10, R12 ;  /* 0x0000000c000a7202 */ /* 0x000fca0000000f00 */
[----:B------:R-:W-:-:S05]  /*2a40*/  FADD R10, R9, R10 ;  /* 0x0000000a090a7221 */ /* 0x000fca0000000000 */
[----:B------:R-:W-:-:S07]  /*2a50*/  MOV R15, R10 ;  /* 0x0000000a000f7202 */ /* 0x000fce0000000f00 */
[----:B------:R-:W-:Y:S05]  /*2a60*/  WARPSYNC.COLLECTIVE R14, `(.L_x_331) ;  /* 0x000000000e087348 */ /* 0x000fea0003c00000 */
[----:B------:R0:W1:Y:S02]  /*2a70*/  SHFL.DOWN P3, R12, R15, R16, R17 ;  /* 0x080000100f0c7389 */ /* 0x0000640000060011 */
[----:B01----:R-:W-:Y:S05]  /*2a80*/  ENDCOLLECTIVE ;  /* 0x000000000000791b */ /* 0x003fea0003800000 */
.L_x_331:
[----:B------:R-:W-:Y:S02]  /*2a90*/  HFMA2 R16, -RZ, RZ, 0, 5.9604644775390625e-08 ;  /* 0x00000001ff107431 */ /* 0x000fe400000001ff */
[----:B------:R-:W-:-:S04]  /*2aa0*/  IMAD.MOV.U32 R11, RZ, RZ, R12 ;  /* 0x000000ffff0b7224 */ /* 0x000fc800078e000c */
[----:B------:R-:W-:-:S05]  /*2ab0*/  FADD R11, R10, R11 ;  /* 0x0000000b0a0b7221 */ /* 0x000fca0000000000 */
[----:B------:R-:W-:-:S07]  /*2ac0*/  MOV R15, R11 ;  /* 0x0000000b000f7202 */ /* 0x000fce0000000f00 */
[----:B------:R-:W-:Y:S05]  /*2ad0*/  WARPSYNC.COLLECTIVE R14, `(.L_x_332) ;  /* 0x000000000e087348 */ /* 0x000fea0003c00000 */
[----:B------:R0:W1:Y:S02]  /*2ae0*/  SHFL.DOWN P3, R12, R15, R16, R17 ;  /* 0x080000100f0c7389 */ /* 0x0000640000060011 */
[----:B01----:R-:W-:Y:S05]  /*2af0*/  ENDCOLLECTIVE ;  /* 0x000000000000791b */ /* 0x003fea0003800000 */
.L_x_332:
[----:B------:R-:W-:Y:S05]  /*2b00*/  BRA `(.L_x_333) ;  /* 0xffffffdc00947947 */ /* 0x000fea000383ffff */
.L_x_266:
        /* <DEDUP_REMOVED lines=8> */
.L_x_335:
[----:B------:R-:W-:Y:S05]  /*2b90*/  BSYNC B0 ;  /* 0x0000000000007941 */ /* 0x000fea0003800000 */
.L_x_334:
[----:B------:R-:W-:Y:S02]  /*2ba0*/  IMAD.MOV.U32 R9, RZ, RZ, R12 ;  /* 0x000000ffff097224 */ /* 0x000fe400078e000c */
[----:B------:R-:W-:Y:S01]  /*2bb0*/  HFMA2 R16, -RZ, RZ, 0, 4.76837158203125e-07 ;  /* 0x00000008ff107431 */ /* 0x000fe200000001ff */
[----:B------:R-:W-:Y:S01]  /*2bc0*/  MOV R17, 0x1f ;  /* 0x0000001f00117802 */ /* 0x000fe20000000f00 */
[----:B------:R-:W-:Y:S01]  /*2bd0*/  FADD R9, R9, R24 ;  /* 0x0000001809097221 */ /* 0x000fe20000000000 */
[----:B------:R-:W-:-:S04]  /*2be0*/  MOV R14, 0xffffffff ;  /* 0xffffffff000e7802 */ /* 0x000fc80000000f00 */
[----:B------:R-:W-:-:S07]  /*2bf0*/  MOV R15, R9 ;  /* 0x00000009000f7202 */ /* 0x000fce0000000f00 */
[----:B------:R-:W-:Y:S05]  /*2c00*/  WARPSYNC.COLLECTIVE R14, `(.L_x_336) ;  /* 0x000000000e087348 */ /* 0x000fea0003c00000 */
[----:B------:R0:W1:Y:S02]  /*2c10*/  SHFL.DOWN P3, R12, R15, R16, R17 ;  /* 0x080000100f0c7389 */ /* 0x0000640000060011 */
[----:B01----:R-:W-:Y:S05]  /*2c20*/  ENDCOLLECTIVE ;  /* 0x000000000000791b */ /* 0x003fea0003800000 */
.L_x_336:
[----:B------:R-:W-:Y:S01]  /*2c30*/  IMAD.MOV.U32 R16, RZ, RZ, 0x4 ;  /* 0x00000004ff107424 */ /* 0x000fe200078e00ff */
[----:B------:R-:W-:-:S05]  /*2c40*/  MOV R2, R12 ;  /* 0x0000000c00027202 */ /* 0x000fca0000000f00 */
[----:B------:R-:W-:-:S05]  /*2c50*/  FADD R2, R9, R2 ;  /* 0x0000000209027221 */ /* 0x000fca0000000000 */
[----:B------:R-:W-:-:S07]  /*2c60*/  MOV R15, R2 ;  /* 0x00000002000f7202 */ /* 0x000fce0000000f00 */
[----:B------:R-:W-:Y:S05]  /*2c70*/  WARPSYNC.COLLECTIVE R14, `(.L_x_337) ;  /* 0x000000000e087348 */ /* 0x000fea0003c00000 */
[----:B------:R0:W1:Y:S02]  /*2c80*/  SHFL.DOWN P3, R12, R15, R16, R17 ;  /* 0x080000100f0c7389 */ /* 0x0000640000060011 */
[----:B01----:R-:W-:Y:S05]  /*2c90*/  ENDCOLLECTIVE ;  /* 0x000000000000791b */ /* 0x003fea0003800000 */
.L_x_337:
[----:B------:R-:W-:Y:S01]  /*2ca0*/  HFMA2 R16, -RZ, RZ, 0, 1.1920928955078125e-07 ;  /* 0x00000002ff107431 */ /* 0x000fe200000001ff */
[----:B------:R-:W-:-:S05]  /*2cb0*/  MOV R11, R12 ;  /* 0x0000000c000b7202 */ /* 0x000fca0000000f00 */
[----:B------:R-:W-:-:S05]  /*2cc0*/  FADD R11, R2, R11 ;  /* 0x0000000b020b7221 */ /* 0x000fca0000000000 */
[----:B------:R-:W-:-:S07]  /*2cd0*/  MOV R15, R11 ;  /* 0x0000000b000f7202 */ /* 0x000fce0000000f00 */
[----:B------:R-:W-:Y:S05]  /*2ce0*/  WARPSYNC.COLLECTIVE R14, `(.L_x_338) ;  /* 0x000000000e087348 */ /* 0x000fea0003c00000 */
[----:B------:R0:W1:Y:S02]  /*2cf0*/  SHFL.DOWN P3, R12, R15, R16, R17 ;  /* 0x080000100f0c7389 */ /* 0x0000640000060011 */
[----:B01----:R-:W-:Y:S05]  /*2d00*/  ENDCOLLECTIVE ;  /* 0x000000000000791b */ /* 0x003fea0003800000 */
.L_x_338:
[----:B------:R-:W-:Y:S01]  /*2d10*/  HFMA2 R16, -RZ, RZ, 0, 5.9604644775390625e-08 ;  /* 0x00000001ff107431 */ /* 0x000fe200000001ff */
[----:B------:R-:W-:-:S05]  /*2d20*/  MOV R8, R12 ;  /* 0x0000000c00087202 */ /* 0x000fca0000000f00 */
[----:B------:R-:W-:-:S05]  /*2d30*/  FADD R8, R11, R8 ;  /* 0x000000080b087221 */ /* 0x000fca0000000000 */
[----:B------:R-:W-:-:S07]  /*2d40*/  MOV R15, R8 ;  /* 0x00000008000f7202 */ /* 0x000fce0000000f00 */
[----:B------:R-:W-:Y:S05]  /*2d50*/  WARPSYNC.COLLECTIVE R14, `(.L_x_339) ;  /* 0x000000000e087348 */ /* 0x000fea0003c00000 */
[----:B------:R0:W1:Y:S02]  /*2d60*/  SHFL.DOWN P3, R12, R15, R16, R17 ;  /* 0x080000100f0c7389 */ /* 0x0000640000060011 */
[----:B01----:R-:W-:Y:S05]  /*2d70*/  ENDCOLLECTIVE ;  /* 0x000000000000791b */ /* 0x003fea0003800000 */
.L_x_339:
[----:B------:R-:W-:Y:S01]  /*2d80*/  IMAD.MOV.U32 R13, RZ, RZ, R12 ;  /* 0x000000ffff0d7224 */ /* 0x000fe200078e000c */
[----:B------:R-:W-:Y:S06]  /*2d90*/  BRA `(.L_x_340) ;  /* 0xffffffdc00287947 */ /* 0x000fec000383ffff */
.L_x_268:
[----:B------:R-:W-:Y:S01]  /*2da0*/  HFMA2 R16, -RZ, RZ, 0, 9.5367431640625e-07 ;  /* 0x00000010ff107431 */ /* 0x000fe200000001ff */
[----:B--2---:R-:W-:Y:S02]  /*2db0*/  MOV R15, R2 ;  /* 0x00000002000f7202 */ /* 0x004fe40000000f00 */
[----:B------:R-:W-:Y:S02]  /*2dc0*/  MOV R17, 0x1f ;  /* 0x0000001f00117802 */ /* 0x000fe40000000f00 */
[----:B------:R-:W-:-:S07]  /*2dd0*/  MOV R14, 0xffffffff ;  /* 0xffffffff000e7802 */ /* 0x000fce0000000f00 */
[----:B01----:R-:W-:Y:S05]  /*2de0*/  WARPSYNC.COLLECTIVE R14, `(.L_x_341) ;  /* 0x000000000e087348 */ /* 0x003fea0003c00000 */
[----:B------:R2:W3:Y:S02]  /*2df0*/  SHFL.DOWN P3, R12, R15, R16, R17 ;  /* 0x080000100f0c7389 */ /* 0x0004e40000060011 */
[----:B0123--:R-:W-:Y:S05]  /*2e00*/  ENDCOLLECTIVE ;  /* 0x000000000000791b */ /* 0x00ffea0003800000 */
.L_x_341:
[----:B------:R-:W-:Y:S01]  /*2e10*/  IMAD.MOV.U32 R16, RZ, RZ, 0x8 ;  /* 0x00000008ff107424 */ /* 0x000fe200078e00ff */
[----:B------:R-:W-:-:S05]  /*2e20*/  MOV R3, R12 ;  /* 0x0000000c00037202 */ /* 0x000fca0000000f00 */
[----:B------:R-:W-:-:S05]  /*2e30*/  FADD R3, R3, R2 ;  /* 0x0000000203037221 */ /* 0x000fca0000000000 */
[----:B------:R-:W-:-:S07]  /*2e40*/  MOV R15, R3 ;  /* 0x00000003000f7202 */ /* 0x000fce0000000f00 */
[----:B------:R-:W-:Y:S05]  /*2e50*/  WARPSYNC.COLLECTIVE R14, `(.L_x_342) ;  /* 0x000000000e087348 */ /* 0x000fea0003c00000 */
[----:B------:R0:W1:Y:S02]  /*2e60*/  SHFL.DOWN P3, R12, R15, R16, R17 ;  /* 0x080000100f0c7389 */ /* 0x0000640000060011 */
[----:B01----:R-:W-:Y:S05]  /*2e70*/  ENDCOLLECTIVE ;  /* 0x000000000000791b */ /* 0x003fea0003800000 */
.L_x_342:
[----:B------:R-:W-:Y:S01]  /*2e80*/  HFMA2 R16, -RZ, RZ, 0, 2.384185791015625e-07 ;  /* 0x00000004ff107431 */ /* 0x000fe200000001ff */
[----:B------:R-:W-:-:S05]  /*2e90*/  MOV R6, R12 ;  /* 0x0000000c00067202 */ /* 0x000fca0000000f00 */
[----:B------:R-:W-:-:S05]  /*2ea0*/  FADD R6, R3, R6 ;  /* 0x0000000603067221 */ /* 0x000fca0000000000 */
[----:B------:R-:W-:-:S07]  /*2eb0*/  MOV R15, R6 ;  /* 0x00000006000f7202 */ /* 0x000fce0000000f00 */
[----:B------:R-:W-:Y:S05]  /*2ec0*/  WARPSYNC.COLLECTIVE R14, `(.L_x_343) ;  /* 0x000000000e087348 */ /* 0x000fea0003c00000 */
[----:B------:R0:W1:Y:S02]  /*2ed0*/  SHFL.DOWN P3, R12, R15, R16, R17 ;  /* 0x080000100f0c7389 */ /* 0x0000640000060011 */
[----:B01----:R-:W-:Y:S05]  /*2ee0*/  ENDCOLLECTIVE ;  /* 0x000000000000791b */ /* 0x003fea0003800000 */
.L_x_343:
[----:B------:R-:W-:Y:S01]  /*2ef0*/  HFMA2 R16, -RZ, RZ, 0, 1.1920928955078125e-07 ;  /* 0x00000002ff107431 */ /* 0x000fe200000001ff */
[----:B------:R-:W-:-:S05]  /*2f00*/  MOV R9, R12 ;  /* 0x0000000c00097202 */ /* 0x000fca0000000f00 */
[----:B------:R-:W-:-:S05]  /*2f10*/  FADD R9, R6, R9 ;  /* 0x0000000906097221 */ /* 0x000fca0000000000 */
[----:B------:R-:W-:-:S07]  /*2f20*/  MOV R15, R9 ;  /* 0x00000009000f7202 */ /* 0x000fce0000000f00 */
[----:B------:R-:W-:Y:S05]  /*2f30*/  WARPSYNC.COLLECTIVE R14, `(.L_x_344) ;  /* 0x000000000e087348 */ /* 0x000fea0003c00000 */
[----:B------:R0:W1:Y:S02]  /*2f40*/  SHFL.DOWN P3, R12, R15, R16, R17 ;  /* 0x080000100f0c7389 */ /* 0x0000640000060011 */
[----:B01----:R-:W-:Y:S05]  /*2f50*/  ENDCOLLECTIVE ;  /* 0x000000000000791b */ /* 0x003fea0003800000 */
.L_x_344:
[----:B------:R-:W-:Y:S02]  /*2f60*/  HFMA2 R16, -RZ, RZ, 0, 5.9604644775390625e-08 ;  /* 0x00000001ff107431 */ /* 0x000fe400000001ff */
[----:B------:R-:W-:-:S04]  /*2f70*/  IMAD.MOV.U32 R8, RZ, RZ, R12 ;  /* 0x000000ffff087224 */ /* 0x000fc800078e000c */
[----:B------:R-:W-:-:S05]  /*2f80*/  FADD R8, R9, R8 ;  /* 0x0000000809087221 */ /* 0x000fca0000000000 */
[----:B------:R-:W-:-:S07]  /*2f90*/  MOV R15, R8 ;  /* 0x00000008000f7202 */ /* 0x000fce0000000f00 */
[----:B------:R-:W-:Y:S05]  /*2fa0*/  WARPSYNC.COLLECTIVE R14, `(.L_x_345) ;  /* 0x000000000e087348 */ /* 0x000fea0003c00000 */
[----:B------:R0:W1:Y:S02]  /*2fb0*/  SHFL.DOWN P3, R12, R15, R16, R17 ;  /* 0x080000100f0c7389 */ /* 0x0000640000060011 */
[----:B01----:R-:W-:Y:S05]  /*2fc0*/  ENDCOLLECTIVE ;  /* 0x000000000000791b */ /* 0x003fea0003800000 */
.L_x_345:
[----:B------:R-:W-:Y:S01]  /*2fd0*/  MOV R11, R12 ;  /* 0x0000000c000b7202 */ /* 0x000fe20000000f00 */
[----:B------:R-:W-:Y:S06]  /*2fe0*/  BRA `(.L_x_346) ;  /* 0xffffffd800ec7947 */ /* 0x000fec000383ffff */
        .weak           $__internal_4_$__cuda_sm20_sqrt_rn_f32_slowpath
        .type           $__internal_4_$__cuda_sm20_sqrt_rn_f32_slowpath,@function
        .size           $__internal_4_$__cuda_sm20_sqrt_rn_f32_slowpath,($__internal_5_$__cuda_sm3x_div_rn_noftz_f32_slowpath - $__internal_4_$__cuda_sm20_sqrt_rn_f32_slowpath)
$__internal_4_$__cuda_sm20_sqrt_rn_f32_slowpath:
        /* <DEDUP_REMOVED lines=19> */
.L_x_347:
[----:B------:R-:W-:-:S04]  /*3120*/  HFMA2 R3, -RZ, RZ, 0, 0 ;  /* 0x00000000ff037431 */ /* 0x000fc800000001ff */
[----:B------:R-:W-:Y:S05]  /*3130*/  RET.REL.NODEC R2 `(lamb_update_fused_f32) ;  /* 0xffffffcc02b07950 */ /* 0x000fea0003c3ffff */
        .weak           $__internal_5_$__cuda_sm3x_div_rn_noftz_f32_slowpath
        .type           $__internal_5_$__cuda_sm3x_div_rn_noftz_f32_slowpath,@function
        .size           $__internal_5_$__cuda_sm3x_div_rn_noftz_f32_slowpath,(.L_x_410 - $__internal_5_$__cuda_sm3x_div_rn_noftz_f32_slowpath)
$__internal_5_$__cuda_sm3x_div_rn_noftz_f32_slowpath:
[----:B------:R-:W-:Y:S01]  /*3140*/  SHF.R.U32.HI R7, RZ, 0x17, R2 ;  /* 0x00000017ff077819 */ /* 0x000fe20000011602 */
[----:B------:R-:W-:Y:S01]  /*3150*/  BSSY.RECONVERGENT B0, `(.L_x_348) ;  /* 0x0000062000007945 */ /* 0x000fe20003800200 */
[----:B------:R-:W-:Y:S02]  /*3160*/  SHF.R.U32.HI R28, RZ, 0x17, R3 ;  /* 0x00000017ff1c7819 */ /* 0x000fe40000011603 */
[----:B------:R-:W-:Y:S02]  /*3170*/  LOP3.LUT R7, R7, 0xff, RZ, 0xc0, !PT ;  /* 0x000000ff07077812 */ /* 0x000fe400078ec0ff */
[----:B------:R-:W-:-:S03]  /*3180*/  LOP3.LUT R28, R28, 0xff, RZ, 0xc0, !PT ;  /* 0x000000ff1c1c7812 */ /* 0x000fc600078ec0ff */
[----:B------:R-:W-:Y:S01]  /*3190*/  VIADD R29, R7, 0xffffffff ;  /* 0xffffffff071d7836 */ /* 0x000fe20000000000 */
[----:B------:R-:W-:-:S04]  /*31a0*/  IADD3 R30, PT, PT, R28, -0x1, RZ ;  /* 0xffffffff1c1e7810 */ /* 0x000fc80007ffe0ff */
        /* <DEDUP_REMOVED lines=27> */
.L_x_349:
[----:B------:R-:W-:Y:S01]  /*3360*/  LEA R29, R7, 0xc0800000, 0x17 ;  /* 0xc0800000071d7811 */ /* 0x000fe200078eb8ff */
[----:B------:R-:W-:Y:S01]  /*3370*/  BSSY.RECONVERGENT B1, `(.L_x_354) ;  /* 0x0000036000017945 */ /* 0x000fe20003800200 */
[----:B------:R-:W-:Y:S02]  /*3380*/  IADD3 R28, PT, PT, R28, -0x7f, RZ ;  /* 0xffffff811c1c7810 */ /* 0x000fe40007ffe0ff */
[----:B------:R-:W-:Y:S02]  /*3390*/  IADD3 R32, PT, PT, -R29, R2, RZ ;  /* 0x000000021d207210 */ /* 0x000fe40007ffe1ff */
[C---:B------:R-:W-:Y:S01]  /*33a0*/  IADD3 R7, PT, PT, R28.reuse, 0x7f, -R7 ;  /* 0x0000007f1c077810 */ /* 0x040fe20007ffe807 */
[----:B------:R-:W-:Y:S01]  /*33b0*/  IMAD R2, R28, -0x800000, R3 ;  /* 0xff8000001c027824 */ /* 0x000fe200078e0203 */
[----:B------:R-:W0:Y:S01]  /*33c0*/  MUFU.RCP R30, R32 ;  /* 0x00000020001e7308 */ /* 0x000e220000001000 */
[----:B------:R-:W-:Y:S02]  /*33d0*/  FADD.FTZ R29, -R32, -RZ ;  /* 0x800000ff201d7221 */ /* 0x000fe40000010100 */
[----:B------:R-:W-:-:S02]  /*33e0*/  IMAD.IADD R7, R7, 0x1, R8 ;  /* 0x0000000107077824 */ /* 0x000fc400078e0208 */
        /* <DEDUP_REMOVED lines=20> */
[-CC-:B------:R-:W-:Y:S01]  /*3530*/  FFMA.RZ R7, R31, R29.reuse, R30.reuse ;  /* 0x0000001d1f077223 */ /* 0x180fe2000000c01e */
[----:B------:R-:W-:Y:S01]  /*3540*/  IADD3 R28, PT, PT, R3, 0x20, RZ ;  /* 0x00000020031c7810 */ /* 0x000fe20007ffe0ff */
[CCC-:B------:R-:W-:Y:S01]  /*3550*/  FFMA.RP R8, R31.reuse, R29.reuse, R30.reuse ;  /* 0x0000001d1f087223 */ /* 0x1c0fe2000000801e */
[----:B------:R-:W-:Y:S01]  /*3560*/  FFMA.RM R29, R31, R29, R30 ;  /* 0x0000001d1f1d7223 */ /* 0x000fe2000000401e */
[----:B------:R-:W-:Y:S02]  /*3570*/  ISETP.NE.AND P4, PT, R3, RZ, PT ;  /* 0x000000ff0300720c */ /* 0x000fe40003f85270 */
[----:B------:R-:W-:Y:S02]  /*3580*/  LOP3.LUT R7, R7, 0x7fffff, RZ, 0xc0, !PT ;  /* 0x007fffff07077812 */ /* 0x000fe400078ec0ff */
[----:B------:R-:W-:Y:S02]  /*3590*/  ISETP.NE.AND P1, PT, R3, RZ, PT ;  /* 0x000000ff0300720c */ /* 0x000fe40003f25270 */
[----:B------:R-:W-:-:S02]  /*35a0*/  LOP3.LUT R7, R7, 0x800000, RZ, 0xfc, !PT ;  /* 0x0080000007077812 */ /* 0x000fc400078efcff */
[----:B------:R-:W-:Y:S02]  /*35b0*/  IADD3 R3, PT, PT, -R3, RZ, RZ ;  /* 0x000000ff03037210 */ /* 0x000fe40007ffe1ff */
[----:B------:R-:W-:Y:S02]  /*35c0*/  SHF.L.U32 R28, R7, R28, RZ ;  /* 0x0000001c071c7219 */ /* 0x000fe400000006ff */
[----:B------:R-:W-:Y:S02]  /*35d0*/  FSETP.NEU.FTZ.AND P0, PT, R8, R29, PT ;  /* 0x0000001d0800720b */ /* 0x000fe40003f1d000 */
        /* <DEDUP_REMOVED lines=11> */
.L_x_356:
[----:B------:R-:W-:-:S04]  /*3690*/  LOP3.LUT R2, R2, 0x80000000, RZ, 0xc0, !PT ;  /* 0x8000000002027812 */ /* 0x000fc800078ec0ff */
[----:B------:R-:W-:Y:S01]  /*36a0*/  LOP3.LUT R2, R2, 0x7f800000, RZ, 0xfc, !PT ;  /* 0x7f80000002027812 */ /* 0x000fe200078efcff */
[----:B------:R-:W-:Y:S06]  /*36b0*/  BRA `(.L_x_357) ;  /* 0x0000000000047947 */ /* 0x000fec0003800000 */
.L_x_355:
[----:B------:R-:W-:-:S07]  /*36c0*/  LEA R2, R7, R2, 0x17 ;  /* 0x0000000207027211 */ /* 0x000fce00078eb8ff */
.L_x_357:
[----:B------:R-:W-:Y:S05]  /*36d0*/  BSYNC.RECONVERGENT B1 ;  /* 0x0000000000017941 */ /* 0x000fea0003800200 */
.L_x_354:
[----:B------:R-:W-:Y:S05]  /*36e0*/  BRA `(.L_x_358) ;  /* 0x0000000000207947 */ /* 0x000fea0003800000 */
.L_x_353:
[----:B------:R-:W-:-:S04]  /*36f0*/  LOP3.LUT R2, R2, 0x80000000, R3, 0x48, !PT ;  /* 0x8000000002027812 */ /* 0x000fc800078e4803 */
[----:B------:R-:W-:Y:S01]  /*3700*/  LOP3.LUT R2, R2, 0x7f800000, RZ, 0xfc, !PT ;  /* 0x7f80000002027812 */ /* 0x000fe200078efcff */
[----:B------:R-:W-:Y:S06]  /*3710*/  BRA `(.L_x_358) ;  /* 0x0000000000147947 */ /* 0x000fec0003800000 */
.L_x_352:
[----:B------:R-:W-:Y:S01]  /*3720*/  LOP3.LUT R2, R2, 0x80000000, R3, 0x48, !PT ;  /* 0x8000000002027812 */ /* 0x000fe200078e4803 */
[----:B------:R-:W-:Y:S06]  /*3730*/  BRA `(.L_x_358) ;  /* 0x00000000000c7947 */ /* 0x000fec0003800000 */
.L_x_351:
[----:B------:R-:W0:Y:S01]  /*3740*/  MUFU.RSQ R2, -QNAN ;  /* 0xffc0000000027908 */ /* 0x000e220000001400 */
[----:B------:R-:W-:Y:S05]  /*3750*/  BRA `(.L_x_358) ;  /* 0x0000000000047947 */ /* 0x000fea0003800000 */
.L_x_350:
[----:B------:R-:W-:-:S07]  /*3760*/  FADD.FTZ R2, R3, R2 ;  /* 0x0000000203027221 */ /* 0x000fce0000010000 */
.L_x_358:
[----:B------:R-:W-:Y:S05]  /*3770*/  BSYNC.RECONVERGENT B0 ;  /* 0x0000000000007941 */ /* 0x000fea0003800200 */
.L_x_348:
[----:B------:R-:W-:-:S04]  /*3780*/  HFMA2 R7, -RZ, RZ, 0, 0 ;  /* 0x00000000ff077431 */ /* 0x000fc800000001ff */
[----:B0-----:R-:W-:Y:S05]  /*3790*/  RET.REL.NODEC R6 `(lamb_update_fused_f32) ;  /* 0xffffffc806187950 */ /* 0x001fea0003c3ffff */
.L_x_359:
        /* <DEDUP_REMOVED lines=14> */
.L_x_410:


//--------------------- .text.lamb_update_f32     --------------------------
	.section	.text.lamb_update_f32,"ax",@progbits
	.align	128
        .global         lamb_update_f32
        .type           lamb_update_f32,@function
        .size           lamb_update_f32,(.L_x_412 - lamb_update_f32)
        .other          lamb_update_f32,@"STO_CUDA_ENTRY STV_DEFAULT"
lamb_update_f32:
.text.lamb_update_f32:
[----:B------:R-:W-:Y:S01]  /*0000*/  LDC R1, c[0x0][0x37c] ;  /* 0x0000df00ff017b82 */ /* 0x000fe20000000800 */
[----:B------:R-:W0:Y:S07]  /*0010*/  S2R R21, SR_TID.X ;  /* 0x0000000000157919 */ /* 0x000e2e0000002100 */
[----:B------:R-:W0:Y:S01]  /*0020*/  S2UR UR6, SR_CTAID.X ;  /* 0x00000000000679c3 */ /* 0x000e220000002500 */
[----:B------:R-:W1:Y:S01]  /*0030*/  LDCU.64 UR4, c[0x0][0x358] ;  /* 0x00006b00ff0477ac */ /* 0x000e620008000a00 */
[----:B------:R-:W-:Y:S01]  /*0040*/  BSSY.RECONVERGENT B0, `(.L_x_360) ;  /* 0x0000041000007945 */ /* 0x000fe20003800200 */
[----:B------:R-:W-:-:S05]  /*0050*/  HFMA2 R5, -RZ, RZ, 1.875, 0 ;  /* 0x3f800000ff057431 */ /* 0x000fca00000001ff */
[----:B------:R-:W0:Y:S01]  /*0060*/  LDC R8, c[0x0][0x360] ;  /* 0x0000d800ff087b82 */ /* 0x000e220000000800 */
[----:B------:R-:W2:Y:S01]  /*0070*/  LDCU UR7, c[0x0][0x370] ;  /* 0x00006e00ff0777ac */ /* 0x000ea20008000800 */
[C---:B0-----:R-:W-:Y:S02]  /*0080*/  IMAD R21, R8.reuse, UR6, R21 ;  /* 0x0000000608157c24 */ /* 0x041fe4000f8e0215 */
[----:B--2---:R-:W-:-:S03]  /*0090*/  IMAD R8, R8, UR7, RZ ;  /* 0x0000000708087c24 */ /* 0x004fc6000f8e02ff */
[----:B------:R-:W-:-:S13]  /*00a0*/  ISETP.NE.AND P0, PT, R21, RZ, PT ;  /* 0x000000ff1500720c */ /* 0x000fda0003f05270 */
[----:B-1----:R-:W-:Y:S05]  /*00b0*/  @P0 BRA `(.L_x_361) ;  /* 0x0000000000e40947 */ /* 0x002fea0003800000 */
[----:B------:R-:W0:Y:S08]  /*00c0*/  LDC R5, c[0x0][0x3d0] ;  /* 0x0000f400ff057b82 */ /* 0x000e300000000800 */
[----:B------:R-:W0:Y:S02]  /*00d0*/  LDC.64 R2, c[0x0][0x3a0] ;  /* 0x0000e800ff027b82 */ /* 0x000e240000000a00 */
[----:B0-----:R-:W-:-:S06]  /*00e0*/  IMAD.WIDE R2, R5, 0x4, R2 ;  /* 0x0000000405027825 */ /* 0x001fcc00078e0202 */
[----:B------:R-:W2:Y:S02]  /*00f0*/  LDG.E.CONSTANT R2, desc[UR4][R2.64] ;  /* 0x0000000402027981 */ /* 0x000ea4000c1e9900 */
[----:B--2---:R-:W-:-:S04]  /*0100*/  FADD R3, R2, 9.9999999392252902908e-09 ;  /* 0x322bcc7702037421 */ /* 0x004fc80000000000 */
[----:B------:R0:W1:Y:S01]  /*0110*/  MUFU.RSQ R0, R3 ;  /* 0x0000000300007308 */ /* 0x0000620000001400 */
[----:B------:R-:W-:-:S04]  /*0120*/  IADD3 R4, PT, PT, R3, -0xd000000, RZ ;  /* 0xf300000003047810 */ /* 0x000fc80007ffe0ff */
[----:B------:R-:W-:-:S13]  /*0130*/  ISETP.GT.U32.AND P0, PT, R4, 0x727fffff, PT ;  /* 0x727fffff0400780c */ /* 0x000fda0003f04070 */
[----:B01----:R-:W-:Y:S05]  /*0140*/  @!P0 BRA `(.L_x_362) ;  /* 0x0000000000188947 */ /* 0x003fea0003800000 */
[----:B------:R-:W-:Y:S01]  /*0150*/  BSSY.RECONVERGENT B1, `(.L_x_363) ;  /* 0x0000003000017945 */ /* 0x000fe20003800200 */
[----:B------:R-:W-:-:S07]  /*0160*/  MOV R2, 0x180 ;  /* 0x0000018000027802 */ /* 0x000fce0000000f00 */
[----:B------:R-:W-:Y:S05]  /*0170*/  CALL.REL.NOINC `($__internal_6_$__cuda_sm20_sqrt_rn_f32_slowpath) ;  /* 0x0000000c00e07944 */ /* 0x000fea0003c00000 */
[----:B------:R-:W-:Y:S05]  /*0180*/  BSYNC.RECONVERGENT B1 ;  /* 0x0000000000017941 */ /* 0x000fea0003800200 */
.L_x_363:
[----:B------:R-:W-:Y:S01]  /*0190*/  MOV R5, R24 ;  /* 0x0000001800057202 */ /* 0x000fe20000000f00 */
[----:B------:R-:W-:Y:S06]  /*01a0*/  BRA `(.L_x_364) ;  /* 0x0000000000107947 */ /* 0x000fec0003800000 */
.L_x_362:
[----:B------:R-:W-:Y:S01]  /*01b0*/  FMUL.FTZ R2, R3, R0 ;  /* 0x0000000003027220 */ /* 0x000fe20000410000 */
[----:B------:R-:W-:-:S03]  /*01c0*/  FMUL.FTZ R0, R0, 0.5 ;  /* 0x3f00000000007820 */ /* 0x000fc60000410000 */
[----:B------:R-:W-:-:S04]  /*01d0*/  FFMA R3, -R2, R2, R3 ;  /* 0x0000000202037223 */ /* 0x000fc80000000103 */
[----:B------:R-:W-:-:S07]  /*01e0*/  FFMA R5, R3, R0, R2 ;  /* 0x0000000003057223 */ /* 0x000fce0000000002 */
.L_x_364:
[----:B------:R-:W0:Y:S08]  /*01f0*/  LDC R3, c[0x0][0x3d0] ;  /* 0x0000f400ff037b82 */ /* 0x000e300000000800 */
[----:B------:R-:W0:Y:S02]  /*0200*/  LDC.64 R6, c[0x0][0x3a8] ;  /* 0x0000ea00ff067b82 */ /* 0x000e240000000a00 */
[----:B0-----:R-:W-:-:S05]  /*0210*/  IMAD.WIDE R6, R3, 0x4, R6 ;  /* 0x0000000403067825 */ /* 0x001fca00078e0206 */
[----:B------:R-:W2:Y:S02]  /*0220*/  LDG.E R0, desc[UR4][R6.64] ;  /* 0x0000000406007981 */ /* 0x000ea4000c1e1900 */
        /* <DEDUP_REMOVED lines=9> */
.L_x_366:
[----:B------:R-:W-:Y:S01]  /*02c0*/  IMAD.MOV.U32 R2, RZ, RZ, R24 ;  /* 0x000000ffff027224 */ /* 0x000fe200078e0018 */
[----:B------:R-:W-:Y:S06]  /*02d0*/  BRA `(.L_x_367) ;  /* 0x0000000000107947 */ /* 0x000fec0003800000 */
.L_x_365:
[----:B------:R-:W-:Y:S01]  /*02e0*/  FMUL.FTZ R2, R3, R0 ;  /* 0x0000000003027220 */ /* 0x000fe20000410000 */
[----:B------:R-:W-:-:S03]  /*02f0*/  FMUL.FTZ R0, R0, 0.5 ;  /* 0x3f00000000007820 */ /* 0x000fc60000410000 */
[----:B------:R-:W-:-:S04]  /*0300*/  FFMA R3, -R2, R2, R3 ;  /* 0x0000000202037223 */ /* 0x000fc80000000103 */
[----:B------:R-:W-:-:S07]  /*0310*/  FFMA R2, R3, R0, R2 ;  /* 0x0000000003027223 */ /* 0x000fce0000000002 */
.L_x_367:
[----:B------:R-:W0:Y:S01]  /*0320*/  MUFU.RCP R3, R2 ;  /* 0x0000000200037308 */ /* 0x000e220000001000 */
[----:B------:R-:W-:Y:S01]  /*0330*/  BSSY.RECONVERGENT B1, `(.L_x_368) ;  /* 0x000000e000017945 */ /* 0x000fe20003800200 */
[----:B------:R-:W-:Y:S02]  /*0340*/  FSETP.GT.AND P2, PT, R5, RZ, PT ;  /* 0x000000ff0500720b */ /* 0x000fe40003f44000 */
[----:B------:R-:W-:-:S04]  /*0350*/  FSETP.GT.AND P3, PT, R2, RZ, PT ;  /* 0x000000ff0200720b */ /* 0x000fc80003f64000 */
[----:B------:R-:W1:Y:S01]  /*0360*/  FCHK P0, R5, R2 ;  /* 0x0000000205007302 */ /* 0x000e620000000000 */
[----:B0-----:R-:W-:-:S04]  /*0370*/  FFMA R0, R3, -R2, 1 ;  /* 0x3f80000003007423 */ /* 0x001fc80000000802 */
[----:B------:R-:W-:-:S04]  /*0380*/  FFMA R0, R3, R0, R3 ;  /* 0x0000000003007223 */ /* 0x000fc80000000003 */
[----:B------:R-:W-:-:S04]  /*0390*/  FFMA R3, R0, R5, RZ ;  /* 0x0000000500037223 */ /* 0x000fc800000000ff */
[----:B------:R-:W-:-:S04]  /*03a0*/  FFMA R4, R3, -R2, R5 ;  /* 0x8000000203047223 */ /* 0x000fc80000000005 */
[----:B------:R-:W-:Y:S01]  /*03b0*/  FFMA R0, R0, R4, R3 ;  /* 0x0000000400007223 */ /* 0x000fe20000000003 */
[----:B-1----:R-:W-:Y:S06]  /*03c0*/  @!P0 BRA `(.L_x_369) ;  /* 0x0000000000108947 */ /* 0x002fec0003800000 */
[----:B------:R-:W-:Y:S02]  /*03d0*/  MOV R3, R5 ;  /* 0x0000000500037202 */ /* 0x000fe40000000f00 */
[----:B------:R-:W-:-:S07]  /*03e0*/  MOV R20, 0x400 ;  /* 0x0000040000147802 */ /* 0x000fce0000000f00 */
[----:B------:R-:W-:Y:S05]  /*03f0*/  CALL.REL.NOINC `($__internal_7_$__cuda_sm3x_div_rn_noftz_f32_slowpath) ;  /* 0x0000000c00947944 */ /* 0x000fea0003c00000 */
[----:B------:R-:W-:-:S07]  /*0400*/  MOV R0, R2 ;  /* 0x0000000200007202 */ /* 0x000fce0000000f00 */
.L_x_369:
[----:B------:R-:W-:Y:S05]  /*0410*/  BSYNC.RECONVERGENT B1 ;  /* 0x0000000000017941 */ /* 0x000fea0003800200 */
.L_x_368:
[----:B------:R-:W-:-:S04]  /*0420*/  FSEL R0, R0, 1, P3 ;  /* 0x3f80000000007808 */ /* 0x000fc80001800000 */
[----:B------:R-:W-:-:S05]  /*0430*/  FSEL R5, R0, 1, P2 ;  /* 0x3f80000000057808 */ /* 0x000fca0001000000 */
[----:B------:R0:W-:Y:S02]  /*0440*/  STG.E desc[UR4][R6.64], R5 ;  /* 0x0000000506007986 */ /* 0x0001e4000c101904 */
.L_x_361:
[----:B------:R-:W-:Y:S05]  /*0450*/  BSYNC.RECONVERGENT B0 ;  /* 0x0000000000007941 */ /* 0x000fea0003800200 */
.L_x_360:
[----:B------:R-:W-:Y:S01]  /*0460*/  BAR.SYNC.DEFER_BLOCKING 0x0 ;  /* 0x0000000000007b1d */ /* 0x000fe20000010000 */
[----:B------:R-:W-:-:S05]  /*0470*/  ISETP.NE.AND P0, PT, R21, RZ, PT ;  /* 0x000000ff1500720c */ /* 0x000fca0003f05270 */
[----:B------:R-:W-:Y:S08]  /*0480*/  BSSY.RECONVERGENT B0, `(.L_x_370) ;  /* 0x0000006000007945 */ /* 0x000ff00003800200 */
[----:B------:R-:W-:Y:S05]  /*0490*/  @!P0 BRA `(.L_x_371) ;  /* 0x0000000000108947 */ /* 0x000fea0003800000 */
[----:B0-----:R-:W0:Y:S08]  /*04a0*/  LDC R5, c[0x0][0x3d0] ;  /* 0x0000f400ff057b82 */ /* 0x001e300000000800 */
[----:B------:R-:W0:Y:S02]  /*04b0*/  LDC.64 R2, c[0x0][0x3a8] ;  /* 0x0000ea00ff027b82 */ /* 0x000e240000000a00 */
[----:B0-----:R-:W-:-:S05]  /*04c0*/  IMAD.WIDE R2, R5, 0x4, R2 ;  /* 0x0000000405027825 */ /* 0x001fca00078e0202 */
[----:B------:R1:W5:Y:S02]  /*04d0*/  LDG.E R5, desc[UR4][R2.64] ;  /* 0x0000000402057981 */ /* 0x000364000c1e1900 */
.L_x_371:
[----:B------:R-:W-:Y:S05]  /*04e0*/  BSYNC.RECONVERGENT B0 ;  /* 0x0000000000007941 */ /* 0x000fea0003800200 */
.L_x_370:
[----:B------:R-:W2:Y:S02]  /*04f0*/  LDCU UR6, c[0x0][0x3cc] ;  /* 0x00007980ff0677ac */ /* 0x000ea40008000800 */
[----:B--2---:R-:W-:-:S13]  /*0500*/  ISETP.GE.AND P0, PT, R21, UR6, PT ;  /* 0x0000000615007c0c */ /* 0x004fda000bf06270 */
[----:B------:R-:W-:Y:S05]  /*0510*/  @P0 EXIT ;  /* 0x000000000000094d */ /* 0x000fea0003800000 */
[----:B------:R-:W2:Y:S01]  /*0520*/  LDCU UR6, c[0x0][0x3c0] ;  /* 0x00007800ff0677ac */ /* 0x000ea20008000800 */
[----:B-1----:R-:W0:Y:S01]  /*0530*/  LDC.64 R2, c[0x0][0x3b0] ;  /* 0x0000ec00ff027b82 */ /* 0x002e220000000a00 */
[----:B------:R-:W1:Y:S01]  /*0540*/  LDCU UR12, c[0x0][0x3b8] ;  /* 0x00007700ff0c77ac */ /* 0x000e620008000800 */
[----:B------:R-:W3:Y:S06]  /*0550*/  LDCU UR9, c[0x0][0x3b8] ;  /* 0x00007700ff0977ac */ /* 0x000eec0008000800 */
[----:B------:R-:W4:Y:S01]  /*0560*/  LDC R4, c[0x0][0x3b8] ;  /* 0x0000ee00ff047b82 */ /* 0x000f220000000800 */
[----:B------:R-:W0:Y:S01]  /*0570*/  LDCU UR14, c[0x0][0x3cc] ;  /* 0x00007980ff0e77ac */ /* 0x000e220008000800 */
[----:B------:R-:W0:Y:S06]  /*0580*/  LDCU UR10, c[0x0][0x3cc] ;  /* 0x00007980ff0a77ac */ /* 0x000e2c0008000800 */
[----:B------:R-:W1:Y:S01]  /*0590*/  LDC R0, c[0x0][0x3c8] ;  /* 0x0000f200ff007b82 */ /* 0x000e620000000800 */
[----:B--2---:R-:W-:Y:S01]  /*05a0*/  FSETP.LT.AND P0, PT, RZ, UR6, PT ;  /* 0x00000006ff007c0b */ /* 0x004fe2000bf01000 */
[----:B------:R-:W2:Y:S01]  /*05b0*/  LDCU UR8, c[0x0][0x3b4] ;  /* 0x00007680ff0877ac */ /* 0x000ea20008000800 */
[----:B------:R-:W0:Y:S05]  /*05c0*/  LDCU UR11, c[0x0][0x3b4] ;  /* 0x00007680ff0b77ac */ /* 0x000e2a0008000800 */
[----:B------:R-:W1:Y:S01]  /*05d0*/  LDC R9, c[0x0][0x3c8] ;  /* 0x0000f200ff097b82 */ /* 0x000e620000000800 */
[----:B0----5:R-:W-:Y:S01]  /*05e0*/  FMUL R7, R5, R2 ;  /* 0x0000000205077220 */ /* 0x021fe20000400000 */
[----:B------:R-:W-:Y:S01]  /*05f0*/  FADD R6, -R3, 1 ;  /* 0x3f80000003067421 */ /* 0x000fe20000000100 */
[----:B------:R-:W0:Y:S01]  /*0600*/  LDCU UR7, c[0x0][0x3bc] ;  /* 0x00007780ff0777ac */ /* 0x000e220008000800 */
[----:B------:R-:W0:Y:S04]  /*0610*/  LDCU UR13, c[0x0][0x3bc] ;  /* 0x00007780ff0d77ac */ /* 0x000e280008000800 */
[----:B------:R-:W0:Y:S01]  /*0620*/  LDC.64 R26, c[0x0][0x390] ;  /* 0x0000e400ff1a7b82 */ /* 0x000e220000000a00 */
[----:B----4-:R-:W-:-:S07]  /*0630*/  FADD R5, -R4, 1 ;  /* 0x3f80000004057421 */ /* 0x010fce0000000100 */
[----:B------:R-:W4:Y:S08]  /*0640*/  LDC.64 R30, c[0x0][0x398] ;  /* 0x0000e600ff1e7b82 */ /* 0x000f300000000a00 */
[----:B------:R-:W0:Y:S08]  /*0650*/  LDC.64 R12, c[0x0][0x390] ;  /* 0x0000e400ff0c7b82 */ /* 0x000e300000000a00 */
[----:B------:R-:W0:Y:S08]  /*0660*/  LDC.64 R10, c[0x0][0x398] ;  /* 0x0000e600ff0a7b82 */ /* 0x000e300000000a00 */
[----:B------:R-:W0:Y:S08]  /*0670*/  LDC.64 R32, c[0x0][0x380] ;  /* 0x0000e000ff207b82 */ /* 0x000e300000000a00 */
[----:B------:R-:W0:Y:S08]  /*0680*/  LDC.64 R18, c[0x0][0x388] ;  /* 0x0000e200ff127b82 */ /* 0x000e300000000a00 */
[----:B------:R-:W0:Y:S08]  /*0690*/  LDC.64 R14, c[0x0][0x380] ;  /* 0x0000e000ff0e7b82 */ /* 0x000e300000000a00 */
[----:B------:R-:W0:Y:S01]  /*06a0*/  LDC.64 R16, c[0x0][0x388] ;  /* 0x0000e200ff107b82 */ /* 0x000e220000000a00 */
[----:B-1234-:R-:W-:Y:S05]  /*06b0*/  @P0 BRA `(.L_x_372) ;  /* 0x0000000400440947 */ /* 0x01efea0003800000 */
.L_x_382:
[C---:B0-----:R-:W-:Y:S01]  /*06c0*/  IMAD.WIDE R10, R21.reuse, 0x4, R26 ;  /* 0x00000004150a7825 */ /* 0x041fe200078e021a */
[----:B------:R-:W0:Y:S03]  /*06d0*/  LDC R17, c[0x0][0x3c4] ;  /* 0x0000f100ff117b82 */ /* 0x000e260000000800 */
[C---:B-1----:R-:W-:Y:S01]  /*06e0*/  IMAD.WIDE R12, R21.reuse, 0x4, R18 ;  /* 0x00000004150c7825 */ /* 0x042fe200078e0212 */
[----:B------:R-:W2:Y:S05]  /*06f0*/  LDG.E R2, desc[UR4][R10.64] ;  /* 0x000000040a027981 */ /* 0x000eaa000c1e1900 */
[----:B------:R-:W3:Y:S01]  /*0700*/  LDG.E.CONSTANT R12, desc[UR4][R12.64] ;  /* 0x000000040c0c7981 */ /* 0x000ee2000c1e9900 */
[----:B------:R-:W-:-:S04]  /*0710*/  IMAD.WIDE R14, R21, 0x4, R30 ;  /* 0x00000004150e7825 */ /* 0x000fc800078e021e */
[----:B--2---:R-:W-:-:S04]  /*0720*/  FMUL R3, R2, UR8 ;  /* 0x0000000802037c20 */ /* 0x004fc80008400000 */
[----:B---3--:R-:W-:-:S05]  /*0730*/  FFMA R3, R6, R12, R3 ;  /* 0x0000000c06037223 */ /* 0x008fca0000000003 */
[----:B------:R1:W-:Y:S04]  /*0740*/  STG.E desc[UR4][R10.64], R3 ;  /* 0x000000030a007986 */ /* 0x0003e8000c101904 */
[----:B------:R-:W2:Y:S01]  /*0750*/  LDG.E R2, desc[UR4][R14.64] ;  /* 0x000000040e027981 */ /* 0x000ea2000c1e1900 */
[----:B0-----:R-:W0:Y:S01]  /*0760*/  MUFU.RCP R16, R17 ;  /* 0x0000001100107308 */ /* 0x001e220000001000 */
[----:B------:R-:W-:Y:S01]  /*0770*/  FMUL R4, R5, R12 ;  /* 0x0000000c05047220 */ /* 0x000fe20000400000 */
[----:B------:R-:W-:Y:S06]  /*0780*/  BSSY.RECONVERGENT B0, `(.L_x_373) ;  /* 0x0000011000007945 */ /* 0x000fec0003800200 */
[----:B------:R-:W3:Y:S01]  /*0790*/  FCHK P0, R3, R17 ;  /* 0x0000001103007302 */ /* 0x000ee20000000000 */
[----:B0-----:R-:W-:-:S04]  /*07a0*/  FFMA R13, R16, -R17, 1 ;  /* 0x3f800000100d7423 */ /* 0x001fc80000000811 */
[----:B------:R-:W-:Y:S01]  /*07b0*/  FFMA R16, R16, R13, R16 ;  /* 0x0000000d10107223 */ /* 0x000fe20000000010 */
[----:B--2---:R-:W-:-:S03]  /*07c0*/  FMUL R9, R2, UR9 ;  /* 0x0000000902097c20 */ /* 0x004fc60008400000 */
[----:B------:R-:W-:Y:S01]  /*07d0*/  FFMA R2, R3, R16, RZ ;  /* 0x0000001003027223 */ /* 0x000fe200000000ff */
[----:B------:R-:W-:-:S03]  /*07e0*/  FFMA R9, R12, R4, R9 ;  /* 0x000000040c097223 */ /* 0x000fc60000000009 */
[----:B-1----:R-:W-:Y:S01]  /*07f0*/  FFMA R11, R2, -R17, R3 ;  /* 0x80000011020b7223 */ /* 0x002fe20000000003 */
[----:B------:R-:W-:Y:S01]  /*0800*/  IMAD.WIDE R12, R21, 0x4, R32 ;  /* 0x00000004150c7825 */ /* 0x000fe200078e0220 */
[----:B------:R0:W-:Y:S03]  /*0810*/  STG.E desc[UR4][R14.64], R9 ;  /* 0x000000090e007986 */ /* 0x0001e6000c101904 */
[----:B------:R-:W-:Y:S01]  /*0820*/  FFMA R10, R16, R11, R2 ;  /* 0x0000000b100a7223 */ /* 0x000fe20000000002 */
[----:B---3--:R-:W-:Y:S06]  /*0830*/  @!P0 BRA `(.L_x_374) ;  /* 0x0000000000148947 */ /* 0x008fec0003800000 */
[----:B------:R-:W1:Y:S01]  /*0840*/  LDCU UR6, c[0x0][0x3c4] ;  /* 0x00007880ff0677ac */ /* 0x000e620008000800 */
[----:B------:R-:W-:Y:S02]  /*0850*/  MOV R20, 0x880 ;  /* 0x0000088000147802 */ /* 0x000fe40000000f00 */
[----:B-1----:R-:W-:-:S07]  /*0860*/  MOV R2, UR6 ;  /* 0x0000000600027c02 */ /* 0x002fce0008000f00 */
[----:B0-----:R-:W-:Y:S05]  /*0870*/  CALL.REL.NOINC `($__internal_7_$__cuda_sm3x_div_rn_noftz_f32_slowpath) ;  /* 0x0000000800747944 */ /* 0x001fea0003c00000 */
[----:B------:R-:W-:-:S07]  /*0880*/  MOV R10, R2 ;  /* 0x00000002000a7202 */ /* 0x000fce0000000f00 */
.L_x_374:
[----:B------:R-:W-:Y:S05]  /*0890*/  BSYNC.RECONVERGENT B0 ;  /* 0x0000000000007941 */ /* 0x000fea0003800200 */
.L_x_373:
        /* <DEDUP_REMOVED lines=13> */
[----:B0-----:R-:W-:Y:S05]  /*0970*/  CALL.REL.NOINC `($__internal_7_$__cuda_sm3x_div_rn_noftz_f32_slowpath) ;  /* 0x0000000800347944 */ /* 0x001fea0003c00000 */
[----:B------:R-:W-:-:S07]  /*0980*/  MOV R3, R2 ;  /* 0x0000000200037202 */ /* 0x000fce0000000f00 */
.L_x_376:
[----:B------:R-:W-:Y:S05]  /*0990*/  BSYNC.RECONVERGENT B0 ;  /* 0x0000000000007941 */ /* 0x000fea0003800200 */
.L_x_375:
[----:B------:R-:W-:Y:S01]  /*09a0*/  IADD3 R4, PT, PT, R3, -0xd000000, RZ ;  /* 0xf300000003047810 */ /* 0x000fe20007ffe0ff */
[----:B------:R1:W2:Y:S01]  /*09b0*/  MUFU.RSQ R2, R3 ;  /* 0x0000000300027308 */ /* 0x0002a20000001400 */
[----:B------:R-:W-:Y:S02]  /*09c0*/  BSSY.RECONVERGENT B0, `(.L_x_377) ;  /* 0x000000a000007945 */ /* 0x000fe40003800200 */
[----:B------:R-:W-:-:S13]  /*09d0*/  ISETP.GT.U32.AND P0, PT, R4, 0x727fffff, PT ;  /* 0x727fffff0400780c */ /* 0x000fda0003f04070 */
[----:B-1----:R-:W-:Y:S05]  /*09e0*/  @!P0 BRA `(.L_x_378) ;  /* 0x00000000000c8947 */ /* 0x002fea0003800000 */
[----:B--2---:R-:W-:-:S07]  /*09f0*/  MOV R2, 0xa10 ;  /* 0x00000a1000027802 */ /* 0x004fce0000000f00 */
[----:B0-----:R-:W-:Y:S05]  /*0a00*/  CALL.REL.NOINC `($__internal_6_$__cuda_sm20_sqrt_rn_f32_slowpath) ;  /* 0x0000000400bc7944 */ /* 0x001fea0003c00000 */
[----:B------:R-:W-:Y:S05]  /*0a10*/  BRA `(.L_x_379) ;  /* 0x0000000000107947 */ /* 0x000fea0003800000 */
.L_x_378:
[C---:B--2---:R-:W-:Y:S01]  /*0a20*/  FMUL.FTZ R24, R2.reuse, R3 ;  /* 0x0000000302187220 */ /* 0x044fe20000410000 */
[----:B------:R-:W-:-:S03]  /*0a30*/  FMUL.FTZ R2, R2, 0.5 ;  /* 0x3f00000002027820 */ /* 0x000fc60000410000 */
[----:B------:R-:W-:-:S04]  /*0a40*/  FFMA R3, -R24, R24, R3 ;  /* 0x0000001818037223 */ /* 0x000fc80000000103 */
[----:B------:R-:W-:-:S07]  /*0a50*/  FFMA R24, R3, R2, R24 ;  /* 0x0000000203187223 */ /* 0x000fce0000000018 */
.L_x_379:
[----:B------:R-:W-:Y:S05]  /*0a60*/  BSYNC.RECONVERGENT B0 ;  /* 0x0000000000007941 */ /* 0x000fea0003800200 */
.L_x_377:
[----:B------:R-:W-:Y:S01]  /*0a70*/  FADD R11, R24, UR7 ;  /* 0x00000007180b7e21 */ /* 0x000fe20008000000 */
[----:B------:R-:W-:Y:S03]  /*0a80*/  BSSY.RECONVERGENT B0, `(.L_x_380) ;  /* 0x000000d000007945 */ /* 0x000fe60003800200 */
[----:B------:R-:W1:Y:S08]  /*0a90*/  MUFU.RCP R3, R11 ;  /* 0x0000000b00037308 */ /* 0x000e700000001000 */
[----:B------:R-:W2:Y:S01]  /*0aa0*/  FCHK P0, R10, R11 ;  /* 0x0000000b0a007302 */ /* 0x000ea20000000000 */
[----:B-1----:R-:W-:-:S04]  /*0ab0*/  FFMA R2, -R11, R3, 1 ;  /* 0x3f8000000b027423 */ /* 0x002fc80000000103 */
[----:B------:R-:W-:-:S04]  /*0ac0*/  FFMA R3, R3, R2, R3 ;  /* 0x0000000203037223 */ /* 0x000fc80000000003 */
[----:B------:R-:W-:-:S04]  /*0ad0*/  FFMA R2, R3, R10, RZ ;  /* 0x0000000a03027223 */ /* 0x000fc800000000ff */
[----:B0-----:R-:W-:-:S04]  /*0ae0*/  FFMA R9, -R11, R2, R10 ;  /* 0x000000020b097223 */ /* 0x001fc8000000010a */
[----:B------:R-:W-:Y:S01]  /*0af0*/  FFMA R2, R3, R9, R2 ;  /* 0x0000000903027223 */ /* 0x000fe20000000002 */
[----:B--2---:R-:W-:Y:S06]  /*0b00*/  @!P0 BRA `(.L_x_381) ;  /* 0x0000000000108947 */ /* 0x004fec0003800000 */
[----:B------:R-:W-:Y:S01]  /*0b10*/  MOV R3, R10 ;  /* 0x0000000a00037202 */ /* 0x000fe20000000f00 */
[----:B------:R-:W-:Y:S01]  /*0b20*/  IMAD.MOV.U32 R2, RZ, RZ, R11 ;  /* 0x000000ffff027224 */ /* 0x000fe200078e000b */
[----:B------:R-:W-:-:S07]  /*0b30*/  MOV R20, 0xb50 ;  /* 0x00000b5000147802 */ /* 0x000fce0000000f00 */
[----:B------:R-:W-:Y:S05]  /*0b40*/  CALL.REL.NOINC `($__internal_7_$__cuda_sm3x_div_rn_noftz_f32_slowpath) ;  /* 0x0000000400c07944 */ /* 0x000fea0003c00000 */
.L_x_381:
[----:B------:R-:W-:Y:S05]  /*0b50*/  BSYNC.RECONVERGENT B0 ;  /* 0x0000000000007941 */ /* 0x000fea0003800200 */
.L_x_380:
[----:B------:R-:W2:Y:S01]  /*0b60*/  LDG.E R4, desc[UR4][R12.64] ;  /* 0x000000040c047981 */ /* 0x000ea2000c1e1900 */
[----:B------:R-:W-:-:S04]  /*0b70*/  IADD3 R21, PT, PT, R8, R21, RZ ;  /* 0x0000001508157210 */ /* 0x000fc80007ffe0ff */
[----:B------:R-:W-:Y:S01]  /*0b80*/  ISETP.GE.AND P0, PT, R21, UR10, PT ;  /* 0x0000000a15007c0c */ /* 0x000fe2000bf06270 */
[----:B--2---:R-:W-:-:S05]  /*0b90*/  FFMA R3, -R7, R2, R4 ;  /* 0x0000000207037223 */ /* 0x004fca0000000104 */
[----:B------:R1:W-:Y:S07]  /*0ba0*/  STG.E desc[UR4][R12.64], R3 ;  /* 0x000000030c007986 */ /* 0x0003ee000c101904 */
[----:B------:R-:W-:Y:S05]  /*0bb0*/  @!P0 BRA `(.L_x_382) ;  /* 0xfffffff800c08947 */ /* 0x000fea000383ffff */
[----:B------:R-:W-:Y:S05]  /*0bc0*/  EXIT ;  /* 0x000000000000794d */ /* 0x000fea0003800000 */
.L_x_372:
[C---:B0-----:R-:W-:Y:S01]  /*0bd0*/  IMAD.WIDE R24, R21.reuse, 0x4, R16 ;  /* 0x0000000415187825 */ /* 0x041fe200078e0210 */
[----:B------:R-:W0:Y:S03]  /*0be0*/  LDC.64 R2, c[0x0][0x3c0] ;  /* 0x0000f000ff027b82 */ /* 0x000e260000000a00 */
[C---:B------:R-:W-:Y:S02]  /*0bf0*/  IMAD.WIDE R30, R21.reuse, 0x4, R14 ;  /* 0x00000004151e7825 */ /* 0x040fe400078e020e */
[----:B------:R-:W0:Y:S02]  /*0c00*/  LDG.E.CONSTANT R25, desc[UR4][R24.64] ;  /* 0x0000000418197981 */ /* 0x000e24000c1e9900 */
[----:B------:R-:W-:Y:S02]  /*0c10*/  IMAD.WIDE R18, R21, 0x4, R12 ;  /* 0x0000000415127825 */ /* 0x000fe400078e020c */
[----:B------:R-:W0:Y:S04]  /*0c20*/  LDG.E R26, desc[UR4][R30.64] ;  /* 0x000000041e1a7981 */ /* 0x000e28000c1e1900 */
[----:B------:R-:W2:Y:S01]  /*0c30*/  LDG.E R4, desc[UR4][R18.64] ;  /* 0x0000000412047981 */ /* 0x000ea2000c1e1900 */
[----:B0-----:R-:W-:Y:S01]  /*0c40*/  FFMA R0, R26, R2, R25 ;  /* 0x000000021a007223 */ /* 0x001fe20000000019 */
[----:B--2---:R-:W-:-:S04]  /*0c50*/  FMUL R23, R4, UR11 ;  /* 0x0000000b04177c20 */ /* 0x004fc80008400000 */
[----:B------:R-:W-:Y:S01]  /*0c60*/  FFMA R2, R6, R0, R23 ;  /* 0x0000000006027223 */ /* 0x000fe20000000017 */
[----:B------:R-:W-:-:S04]  /*0c70*/  IMAD.WIDE R22, R21, 0x4, R10 ;  /* 0x0000000415167825 */ /* 0x000fc800078e020a */
[----:B------:R0:W-:Y:S04]  /*0c80*/  STG.E desc[UR4][R18.64], R2 ;  /* 0x0000000212007986 */ /* 0x0001e8000c101904 */
[----:B------:R-:W2:Y:S01]  /*0c90*/  LDG.E R4, desc[UR4][R22.64] ;  /* 0x0000000416047981 */ /* 0x000ea2000c1e1900 */
[----:B------:R-:W1:Y:S08]  /*0ca0*/  MUFU.RCP R20, R3 ;  /* 0x0000000300147308 */ /* 0x000e700000001000 */
[----:B------:R-:W3:Y:S01]  /*0cb0*/  FCHK P0, R2, R3 ;  /* 0x0000000302007302 */ /* 0x000ee20000000000 */
[----:B------:R-:W-:Y:S01]  /*0cc0*/  BSSY.RECONVERGENT B0, `(.L_x_383) ;  /* 0x0000011000007945 */ /* 0x000fe20003800200 */
[----:B--2---:R-:W-:Y:S01]  /*0cd0*/  FMUL R25, R4, UR12 ;  /* 0x0000000c04197c20 */ /* 0x004fe20008400000 */
[----:B------:R-:W-:-:S04]  /*0ce0*/  FMUL R4, R5, R0 ;  /* 0x0000000005047220 */ /* 0x000fc80000400000 */
[----:B------:R-:W-:Y:S01]  /*0cf0*/  FFMA R0, R0, R4, R25 ;  /* 0x0000000400007223 */ /* 0x000fe20000000019 */
        /* <DEDUP_REMOVED lines=8> */
[----:B------:R-:W-:Y:S02]  /*0d80*/  MOV R3, R2 ;  /* 0x0000000200037202 */ /* 0x000fe40000000f00 */
[----:B------:R-:W-:Y:S02]  /*0d90*/  MOV R20, 0xdc0 ;  /* 0x00000dc000147802 */ /* 0x000fe40000000f00 */
[----:B0-----:R-:W-:-:S07]  /*0da0*/  MOV R2, UR6 ;  /* 0x0000000600027c02 */ /* 0x001fce0008000f00 */
[----:B------:R-:W-:Y:S05]  /*0db0*/  CALL.REL.NOINC `($__internal_7_$__cuda_sm3x_div_rn_noftz_f32_slowpath) ;  /* 0x0000000400247944 */ /* 0x000fea0003c00000 */
[----:B------:R-:W-:-:S07]  /*0dc0*/  MOV R18, R2 ;  /* 0x0000000200127202 */ /* 0x000fce0000000f00 */
.L_x_384:
[----:B------:R-:W-:Y:S05]  /*0dd0*/  BSYNC.RECONVERGENT B0 ;  /* 0x0000000000007941 */ /* 0x000fea0003800200 */
.L_x_383:
        /* <DEDUP_REMOVED lines=13> */
[----:B------:R-:W-:Y:S05]  /*0eb0*/  CALL.REL.NOINC `($__internal_7_$__cuda_sm3x_div_rn_noftz_f32_slowpath) ;  /* 0x0000000000e47944 */ /* 0x000fea0003c00000 */
[----:B------:R-:W-:-:S07]  /*0ec0*/  MOV R3, R2 ;  /* 0x0000000200037202 */ /* 0x000fce0000000f00 */
.L_x_386:
[----:B------:R-:W-:Y:S05]  /*0ed0*/  BSYNC.RECONVERGENT B0 ;  /* 0x0000000000007941 */ /* 0x000fea0003800200 */
.L_x_385:
[----:B------:R-:W-:Y:S01]  /*0ee0*/  IADD3 R2, PT, PT, R3, -0xd000000, RZ ;  /* 0xf300000003027810 */ /* 0x000fe20007ffe0ff */
[----:B------:R0:W1:Y:S01]  /*0ef0*/  MUFU.RSQ R0, R3 ;  /* 0x0000000300007308 */ /* 0x0000620000001400 */
[----:B------:R-:W-:Y:S02]  /*0f00*/  BSSY.RECONVERGENT B0, `(.L_x_387) ;  /* 0x000000a000007945 */ /* 0x000fe40003800200 */
[----:B------:R-:W-:-:S13]  /*0f10*/  ISETP.GT.U32.AND P0, PT, R2, 0x727fffff, PT ;  /* 0x727fffff0200780c */ /* 0x000fda0003f04070 */
[----:B0-----:R-:W-:Y:S05]  /*0f20*/  @!P0 BRA `(.L_x_388) ;  /* 0x00000000000c8947 */ /* 0x001fea0003800000 */
[----:B------:R-:W-:-:S07]  /*0f30*/  MOV R2, 0xf50 ;  /* 0x00000f5000027802 */ /* 0x000fce0000000f00 */
[----:B-1----:R-:W-:Y:S05]  /*0f40*/  CALL.REL.NOINC `($__internal_6_$__cuda_sm20_sqrt_rn_f32_slowpath) ;  /* 0x00000000006c7944 */ /* 0x002fea0003c00000 */
[----:B------:R-:W-:Y:S05]  /*0f50*/  BRA `(.L_x_389) ;  /* 0x0000000000107947 */ /* 0x000fea0003800000 */
.L_x_388:
[C---:B-1----:R-:W-:Y:S01]  /*0f60*/  FMUL.FTZ R24, R0.reuse, R3 ;  /* 0x0000000300187220 */ /* 0x042fe20000410000 */
[----:B------:R-:W-:-:S03]  /*0f70*/  FMUL.FTZ R0, R0, 0.5 ;  /* 0x3f00000000007820 */ /* 0x000fc60000410000 */
[----:B------:R-:W-:-:S04]  /*0f80*/  FFMA R3, -R24, R24, R3 ;  /* 0x0000001818037223 */ /* 0x000fc80000000103 */
[----:B------:R-:W-:-:S07]  /*0f90*/  FFMA R24, R3, R0, R24 ;  /* 0x0000000003187223 */ /* 0x000fce0000000018 */
.L_x_389:
[----:B------:R-:W-:Y:S05]  /*0fa0*/  BSYNC.RECONVERGENT B0 ;  /* 0x0000000000007941 */ /* 0x000fea0003800200 */
.L_x_387:
        /* <DEDUP_REMOVED lines=13> */
[----:B------:R-:W-:Y:S05]  /*1080*/  CALL.REL.NOINC `($__internal_7_$__cuda_sm3x_div_rn_noftz_f32_slowpath) ;  /* 0x0000000000707944 */ /* 0x000fea0003c00000 */
.L_x_391:
[----:B------:R-:W-:Y:S05]  /*1090*/  BSYNC.RECONVERGENT B0 ;  /* 0x0000000000007941 */ /* 0x000fea0003800200 */
.L_x_390:
[----:B------:R-:W-:Y:S01]  /*10a0*/  FFMA R3, -R7, R2, R26 ;  /* 0x0000000207037223 */ /* 0x000fe2000000011a */
[----:B------:R-:W-:-:S04]  /*10b0*/  IADD3 R21, PT, PT, R8, R21, RZ ;  /* 0x0000001508157210 */ /* 0x000fc80007ffe0ff */
[----:B------:R1:W-:Y:S01]  /*10c0*/  STG.E desc[UR4][R30.64], R3 ;  /* 0x000000031e007986 */ /* 0x0003e2000c101904 */
[----:B------:R-:W-:-:S13]  /*10d0*/  ISETP.GE.AND P0, PT, R21, UR14, PT ;  /* 0x0000000e15007c0c */ /* 0x000fda000bf06270 */
[----:B-1----:R-:W-:Y:S05]  /*10e0*/  @!P0 BRA `(.L_x_372) ;  /* 0xfffffff800b88947 */ /* 0x002fea000383ffff */
[----:B------:R-:W-:Y:S05]  /*10f0*/  EXIT ;  /* 0x000000000000794d */ /* 0x000fea0003800000 */
        .weak           $__internal_6_$__cuda_sm20_sqrt_rn_f32_slowpath
        .type           $__internal_6_$__cuda_sm20_sqrt_rn_f32_slowpath,@function
        .size           $__internal_6_$__cuda_sm20_sqrt_rn_f32_slowpath,($__internal_7_$__cuda_sm3x_div_rn_noftz_f32_slowpath - $__internal_6_$__cuda_sm20_sqrt_rn_f32_slowpath)
$__internal_6_$__cuda_sm20_sqrt_rn_f32_slowpath:
        /* <DEDUP_REMOVED lines=19> */
.L_x_392:
[----:B------:R-:W-:-:S04]  /*1230*/  IMAD.MOV.U32 R3, RZ, RZ, 0x0 ;  /* 0x00000000ff037424 */ /* 0x000fc800078e00ff */
[----:B------:R-:W-:Y:S05]  /*1240*/  RET.REL.NODEC R2 `(lamb_update_f32) ;  /* 0xffffffec026c7950 */ /* 0x000fea0003c3ffff */
        .weak           $__internal_7_$__cuda_sm3x_div_rn_noftz_f32_slowpath
        .type           $__internal_7_$__cuda_sm3x_div_rn_noftz_f32_slowpath,@function
        .size           $__internal_7_$__cuda_sm3x_div_rn_noftz_f32_slowpath,(.L_x_412 - $__internal_7_$__cuda_sm3x_div_rn_noftz_f32_slowpath)
$__internal_7_$__cuda_sm3x_div_rn_noftz_f32_slowpath:
[----:B------:R-:W-:Y:S01]  /*1250*/  SHF.R.U32.HI R4, RZ, 0x17, R2 ;  /* 0x00000017ff047819 */ /* 0x000fe20000011602 */
[----:B------:R-:W-:Y:S01]  /*1260*/  BSSY.RECONVERGENT B2, `(.L_x_393) ;  /* 0x0000062000027945 */ /* 0x000fe20003800200 */
[----:B------:R-:W-:Y:S02]  /*1270*/  SHF.R.U32.HI R23, RZ, 0x17, R3 ;  /* 0x00000017ff177819 */ /* 0x000fe40000011603 */
[----:B------:R-:W-:Y:S02]  /*1280*/  LOP3.LUT R4, R4, 0xff, RZ, 0xc0, !PT ;  /* 0x000000ff04047812 */ /* 0x000fe400078ec0ff */
[----:B------:R-:W-:Y:S02]  /*1290*/  LOP3.LUT R23, R23, 0xff, RZ, 0xc0, !PT ;  /* 0x000000ff17177812 */ /* 0x000fe400078ec0ff */
[----:B------:R-:W-:Y:S02]  /*12a0*/  IADD3 R24, PT, PT, R4, -0x1, RZ ;  /* 0xffffffff04187810 */ /* 0x000fe40007ffe0ff */
[----:B------:R-:W-:-:S02]  /*12b0*/  IADD3 R25, PT, PT, R23, -0x1, RZ ;  /* 0xffffffff17197810 */ /* 0x000fc40007ffe0ff */
        /* <DEDUP_REMOVED lines=25> */
[----:B------:R-:W-:-:S04]  /*1450*/  @!P1 FFMA R2, R2, 1.84467440737095516160e+19, RZ ;  /* 0x5f80000002029823 */ /* 0x000fc800000000ff */
[----:B------:R-:W-:-:S07]  /*1460*/  @!P1 VIADD R22, R22, 0x40 ;  /* 0x0000004016169836 */ /* 0x000fce0000000000 */
.L_x_394:
[----:B------:R-:W-:Y:S01]  /*1470*/  LEA R29, R4, 0xc0800000, 0x17 ;  /* 0xc0800000041d7811 */ /* 0x000fe200078eb8ff */
[----:B------:R-:W-:Y:S01]  /*1480*/  BSSY.RECONVERGENT B3, `(.L_x_399) ;  /* 0x0000036000037945 */ /* 0x000fe20003800200 */
[----:B------:R-:W-:Y:S02]  /*1490*/  IADD3 R24, PT, PT, R23, -0x7f, RZ ;  /* 0xffffff8117187810 */ /* 0x000fe40007ffe0ff */
[----:B------:R-:W-:-:S04]  /*14a0*/  IADD3 R29, PT, PT, -R29, R2, RZ ;  /* 0x000000021d1d7210 */ /* 0x000fc80007ffe1ff */
[----:B------:R0:W1:Y:S01]  /*14b0*/  MUFU.RCP R2, R29 ;  /* 0x0000001d00027308 */ /* 0x0000620000001000 */
[----:B------:R-:W-:Y:S01]  /*14c0*/  FADD.FTZ R25, -R29, -RZ ;  /* 0x800000ff1d197221 */ /* 0x000fe20000010100 */
[----:B0-----:R-:W-:-:S04]  /*14d0*/  IADD3 R29, PT, PT, R24, 0x7f, -R4 ;  /* 0x0000007f181d7810 */ /* 0x001fc80007ffe804 */
[----:B------:R-:W-:Y:S01]  /*14e0*/  IADD3 R29, PT, PT, R29, R22, RZ ;  /* 0x000000161d1d7210 */ /* 0x000fe20007ffe0ff */
[----:B-1----:R-:W-:-:S04]  /*14f0*/  FFMA R23, R2, R25, 1 ;  /* 0x3f80000002177423 */ /* 0x002fc80000000019 */
[----:B------:R-:W-:Y:S01]  /*1500*/  FFMA R23, R2, R23, R2 ;  /* 0x0000001702177223 */ /* 0x000fe20000000002 */
[----:B------:R-:W-:-:S04]  /*1510*/  IMAD R2, R24, -0x800000, R3 ;  /* 0xff80000018027824 */ /* 0x000fc800078e0203 */
        /* <DEDUP_REMOVED lines=18> */
[CCC-:B------:R-:W-:Y:S01]  /*1640*/  FFMA.RZ R4, R23.reuse, R25.reuse, R28.reuse ;  /* 0x0000001917047223 */ /* 0x1c0fe2000000c01c */
[CCC-:B------:R-:W-:Y:S01]  /*1650*/  FFMA.RP R22, R23.reuse, R25.reuse, R28.reuse ;  /* 0x0000001917167223 */ /* 0x1c0fe2000000801c */
[----:B------:R-:W-:Y:S01]  /*1660*/  FFMA.RM R25, R23, R25, R28 ;  /* 0x0000001917197223 */ /* 0x000fe2000000401c */
[C---:B------:R-:W-:Y:S01]  /*1670*/  VIADD R23, R3.reuse, 0x20 ;  /* 0x0000002003177836 */ /* 0x040fe20000000000 */
[C---:B------:R-:W-:Y:S02]  /*1680*/  ISETP.NE.AND P4, PT, R3.reuse, RZ, PT ;  /* 0x000000ff0300720c */ /* 0x040fe40003f85270 */
        /* <DEDUP_REMOVED lines=17> */
.L_x_401:
[----:B------:R-:W-:-:S04]  /*17a0*/  LOP3.LUT R2, R2, 0x80000000, RZ, 0xc0, !PT ;  /* 0x8000000002027812 */ /* 0x000fc800078ec0ff */
[----:B------:R-:W-:Y:S01]  /*17b0*/  LOP3.LUT R2, R2, 0x7f800000, RZ, 0xfc, !PT ;  /* 0x7f80000002027812 */ /* 0x000fe200078efcff */
[----:B------:R-:W-:Y:S06]  /*17c0*/  BRA `(.L_x_402) ;  /* 0x0000000000047947 */ /* 0x000fec0003800000 */
.L_x_400:
[----:B------:R-:W-:-:S07]  /*17d0*/  LEA R2, R29, R2, 0x17 ;  /* 0x000000021d027211 */ /* 0x000fce00078eb8ff */
.L_x_402:
[----:B------:R-:W-:Y:S05]  /*17e0*/  BSYNC.RECONVERGENT B3 ;  /* 0x0000000000037941 */ /* 0x000fea0003800200 */
.L_x_399:
[----:B------:R-:W-:Y:S05]  /*17f0*/  BRA `(.L_x_403) ;  /* 0x0000000000207947 */ /* 0x000fea0003800000 */
.L_x_398:
[----:B------:R-:W-:-:S04]  /*1800*/  LOP3.LUT R2, R2, 0x80000000, R3, 0x48, !PT ;  /* 0x8000000002027812 */ /* 0x000fc800078e4803 */
[----:B------:R-:W-:Y:S01]  /*1810*/  LOP3.LUT R2, R2, 0x7f800000, RZ, 0xfc, !PT ;  /* 0x7f80000002027812 */ /* 0x000fe200078efcff */
[----:B------:R-:W-:Y:S06]  /*1820*/  BRA `(.L_x_403) ;  /* 0x0000000000147947 */ /* 0x000fec0003800000 */
.L_x_397:
[----:B------:R-:W-:Y:S01]  /*1830*/  LOP3.LUT R2, R2, 0x80000000, R3, 0x48, !PT ;  /* 0x8000000002027812 */ /* 0x000fe200078e4803 */
[----:B------:R-:W-:Y:S06]  /*1840*/  BRA `(.L_x_403) ;  /* 0x00000000000c7947 */ /* 0x000fec0003800000 */
.L_x_396:
[----:B------:R-:W0:Y:S01]  /*1850*/  MUFU.RSQ R2, -QNAN ;  /* 0xffc0000000027908 */ /* 0x000e220000001400 */
[----:B------:R-:W-:Y:S05]  /*1860*/  BRA `(.L_x_403) ;  /* 0x0000000000047947 */ /* 0x000fea0003800000 */
.L_x_395:
[----:B------:R-:W-:-:S07]  /*1870*/  FADD.FTZ R2, R3, R2 ;  /* 0x0000000203027221 */ /* 0x000fce0000010000 */
.L_x_403:
[----:B------:R-:W-:Y:S05]  /*1880*/  BSYNC.RECONVERGENT B2 ;  /* 0x0000000000027941 */ /* 0x000fea0003800200 */
.L_x_393:
[----:B------:R-:W-:Y:S01]  /*1890*/  HFMA2 R23, -RZ, RZ, 0, 0 ;  /* 0x00000000ff177431 */ /* 0x000fe200000001ff */
[----:B------:R-:W-:-:S04]  /*18a0*/  MOV R22, R20 ;  /* 0x0000001400167202 */ /* 0x000fc80000000f00 */
[----:B0-----:R-:W-:Y:S05]  /*18b0*/  RET.REL.NODEC R22 `(lamb_update_f32) ;  /* 0xffffffe416d07950 */ /* 0x001fea0003c3ffff */
.L_x_404:
        /* <DEDUP_REMOVED lines=12> */
.L_x_412:


//--------------------- .nv.shared._ZN3cub18CUB_300001_SM_10006detail11EmptyKernelIvEEvv --------------------------
	.section	.nv.shared._ZN3cub18CUB_300001_SM_10006detail11EmptyKernelIvEEvv,"aw",@nobits
	.sectionflags	@""
	.align	16
	.zero		1024


//--------------------- .nv.shared.reserved.0     --------------------------
	.section	.nv.shared.reserved.0,"aw",@nobits
	.weak		__nv_reservedSMEM_offset_0_alias
	.size		__nv_reservedSMEM_offset_0_alias, 0, 64
	.other		__nv_reservedSMEM_offset_0_alias,@"STO_CUDA_RESERVED_SHARED STV_DEFAULT"
__nv_reservedSMEM_offset_0_alias:
	.zero		0
	.zero		64


//--------------------- .nv.global                --------------------------
	.section	.nv.global,"aw",@nobits
.nv.global:
	.type		_ZN34_INTERNAL_917358e6_4_k_cu_1c70afcf6thrust24THRUST_300001_SM_1000_NS12placeholders2_5E,@object
	.size		_ZN34_INTERNAL_917358e6_4_k_cu_1c70afcf6thrust24THRUST_300001_SM_1000_NS12placeholders2_5E,(_ZN34_INTERNAL_917358e6_4_k_cu_1c70afcf4cuda3std3__45__cpo6cbeginE - _ZN34_INTERNAL_917358e6_4_k_cu_1c70afcf6thrust24THRUST_300001_SM_1000_NS12placeholders2_5E)
_ZN34_INTERNAL_917358e6_4_k_cu_1c70afcf6thrust24THRUST_300001_SM_1000_NS12placeholders2_5E:
	.zero		1
	.type		_ZN34_INTERNAL_917358e6_4_k_cu_1c70afcf4cuda3std3__45__cpo6cbeginE,@object
	.size		_ZN34_INTERNAL_917358e6_4_k_cu_1c70afcf4cuda3std3__45__cpo6cbeginE,(_ZN34_INTERNAL_917358e6_4_k_cu_1c70afcf4cuda3std6ranges3__45__cpo6cbeginE - _ZN34_INTERNAL_917358e6_4_k_cu_1c70afcf4cuda3std3__45__cpo6cbeginE)
_ZN34_INTERNAL_917358e6_4_k_cu_1c70afcf4cuda3std3__45__cpo6cbeginE:
	.zero		1
	.type		_ZN34_INTERNAL_917358e6_4_k_cu_1c70afcf4cuda3std6ranges3__45__cpo6cbeginE,@object
	.size		_ZN34_INTERNAL_917358e6_4_k_cu_1c70afcf4cuda3std6ranges3__45__cpo6cbeginE,(_ZN34_INTERNAL_917358e6_4_k_cu_1c70afcf4cuda3std3__48in_placeE - _ZN34_INTERNAL_917358e6_4_k_cu_1c70afcf4cuda3std6ranges3__45__cpo6cbeginE)
_ZN34_INTERNAL_917358e6_4_k_cu_1c70afcf4cuda3std6ranges3__45__cpo6cbeginE:
	.zero		1
	.type		_ZN34_INTERNAL_917358e6_4_k_cu_1c70afcf4cuda3std3__48in_placeE,@object
	.size		_ZN34_INTERNAL_917358e6_4_k_cu_1c70afcf4cuda3std3__48in_placeE,(_ZN34_INTERNAL_917358e6_4_k_cu_1c70afcf4cuda3std6ranges3__45__cpo4sizeE - _ZN34_INTERNAL_917358e6_4_k_cu_1c70afcf4cuda3std3__48in_placeE)
_ZN34_INTERNAL_917358e6_4_k_cu_1c70afcf4cuda3std3__48in_placeE:
	.zero		1
	.type		_ZN34_INTERNAL_917358e6_4_k_cu_1c70afcf4cuda3std6ranges3__45__cpo4sizeE,@object
	.size		_ZN34_INTERNAL_917358e6_4_k_cu_1c70afcf4cuda3std6ranges3__45__cpo4sizeE,(_ZN34_INTERNAL_917358e6_4_k_cu_1c70afcf6thrust24THRUST_300001_SM_1000_NS12placeholders2_9E - _ZN34_INTERNAL_917358e6_4_k_cu_1c70afcf4cuda3std6ranges3__45__cpo4sizeE)
_ZN34_INTERNAL_917358e6_4_k_cu_1c70afcf4cuda3std6ranges3__45__cpo4sizeE:
	.zero		1
	.type		_ZN34_INTERNAL_917358e6_4_k_cu_1c70afcf6thrust24THRUST_300001_SM_1000_NS12placeholders2_9E,@object
	.size		_ZN34_INTERNAL_917358e6_4_k_cu_1c70afcf6thrust24THRUST_300001_SM_1000_NS12placeholders2_9E,(_ZN34_INTERNAL_917358e6_4_k_cu_1c70afcf4cuda3std3__45__cpo7crbeginE - _ZN34_INTERNAL_917358e6_4_k_cu_1c70afcf6thrust24THRUST_300001_SM_1000_NS12placeholders2_9E)
_ZN34_INTERNAL_917358e6_4_k_cu_1c70afcf6thrust24THRUST_300001_SM_1000_NS12placeholders2_9E:
	.zero		1
	.type		_ZN34_INTERNAL_917358e6_4_k_cu_1c70afcf4cuda3std3__45__cpo7crbeginE,@object
	.size		_ZN34_INTERNAL_917358e6_4_k_cu_1c70afcf4cuda3std3__45__cpo7crbeginE,(_ZN34_INTERNAL_917358e6_4_k_cu_1c70afcf4cuda3std6ranges3__45__cpo4nextE - _ZN34_INTERNAL_917358e6_4_k_cu_1c70afcf4cuda3std3__45__cpo7crbeginE)
_ZN34_INTERNAL_917358e6_4_k_cu_1c70afcf4cuda3std3__45__cpo7crbeginE:
	.zero		1
	.type		_ZN34_INTERNAL_917358e6_4_k_cu_1c70afcf4cuda3std6ranges3__45__cpo4nextE,@object
	.size		_ZN34_INTERNAL_917358e6_4_k_cu_1c70afcf4cuda3std6ranges3__45__cpo4nextE,(_ZN34_INTERNAL_917358e6_4_k_cu_1c70afcf4cuda3std6ranges3__45__cpo4swapE - _ZN34_INTERNAL_917358e6_4_k_cu_1c70afcf4cuda3std6ranges3__45__cpo4nextE)
_ZN34_INTERNAL_917358e6_4_k_cu_1c70afcf4cuda3std6ranges3__45__cpo4nextE:
	.zero		1
	.type		_ZN34_INTERNAL_917358e6_4_k_cu_1c70afcf4cuda3std6ranges3__45__cpo4swapE,@object
	.size		_ZN34_INTERNAL_917358e6_4_k_cu_1c70afcf4cuda3std6ranges3__45__cpo4swapE,(_ZN34_INTERNAL_917358e6_4_k_cu_1c70afcf6thrust24THRUST_300001_SM_1000_NS12placeholders2_1E - _ZN34_INTERNAL_917358e6_4_k_cu_1c70afcf4cuda3std6ranges3__45__cpo4swapE)
_ZN34_INTERNAL_917358e6_4_k_cu_1c70afcf4cuda3std6ranges3__45__cpo4swapE:
	.zero		1
	.type		_ZN34_INTERNAL_917358e6_4_k_cu_1c70afcf6thrust24THRUST_300001_SM_1000_NS12placeholders2_1E,@object
	.size		_ZN34_INTERNAL_917358e6_4_k_cu_1c70afcf6thrust24THRUST_300001_SM_1000_NS12placeholders2_1E,(_ZN34_INTERNAL_917358e6_4_k_cu_1c70afcf6thrust24THRUST_300001_SM_1000_NS12placeholders2_3E - _ZN34_INTERNAL_917358e6_4_k_cu_1c70afcf6thrust24THRUST_300001_SM_1000_NS12placeholders2_1E)
_ZN34_INTERNAL_917358e6_4_k_cu_1c70afcf6thrust24THRUST_300001_SM_1000_NS12placeholders2_1E:
	.zero		1
	.type		_ZN34_INTERNAL_917358e6_4_k_cu_1c70afcf6thrust24THRUST_300001_SM_1000_NS12placeholders2_3E,@object
	.size		_ZN34_INTERNAL_917358e6_4_k_cu_1c70afcf6thrust24THRUST_300001_SM_1000_NS12placeholders2_3E,(_ZN34_INTERNAL_917358e6_4_k_cu_1c70afcf4cuda3std3__45__cpo5beginE - _ZN34_INTERNAL_917358e6_4_k_cu_1c70afcf6thrust24THRUST_300001_SM_1000_NS12placeholders2_3E)
_ZN34_INTERNAL_917358e6_4_k_cu_1c70afcf6thrust24THRUST_300001_SM_1000_NS12placeholders2_3E:
	.zero		1
	.type		_ZN34_INTERNAL_917358e6_4_k_cu_1c70afcf4cuda3std3__45__cpo5beginE,@object
	.size		_ZN34_INTERNAL_917358e6_4_k_cu_1c70afcf4cuda3std3__45__cpo5beginE,(_ZN34_INTERNAL_917358e6_4_k_cu_1c70afcf4cuda3std6ranges3__45__cpo5beginE - _ZN34_INTERNAL_917358e6_4_k_cu_1c70afcf4cuda3std3__45__cpo5beginE)
_ZN34_INTERNAL_917358e6_4_k_cu_1c70afcf4cuda3std3__45__cpo5beginE:
	.zero		1
	.type		_ZN34_INTERNAL_917358e6_4_k_cu_1c70afcf4cuda3std6ranges3__45__cpo5beginE,@object
	.size		_ZN34_INTERNAL_917358e6_4_k_cu_1c70afcf4cuda3std6ranges3__45__cpo5beginE,(_ZN34_INTERNAL_917358e6_4_k_cu_1c70afcf4cuda3std3__436_GLOBAL__N__917358e6_4_k_cu_1c70afcf6ignoreE - _ZN34_INTERNAL_917358e6_4_k_cu_1c70afcf4cuda3std6ranges3__45__cpo5beginE)
_ZN34_INTERNAL_917358e6_4_k_cu_1c70afcf4cuda3std6ranges3__45__cpo5beginE:
	.zero		1
	.type		_ZN34_INTERNAL_917358e6_4_k_cu_1c70afcf4cuda3std3__436_GLOBAL__N__917358e6_4_k_cu_1c70afcf6ignoreE,@object
	.size		_ZN34_INTERNAL_917358e6_4_k_cu_1c70afcf4cuda3std3__436_GLOBAL__N__917358e6_4_k_cu_1c70afcf6ignoreE,(_ZN34_INTERNAL_917358e6_4_k_cu_1c70afcf4cuda3std6ranges3__45__cpo4dataE - _ZN34_INTERNAL_917358e6_4_k_cu_1c70afcf4cuda3std3__436_GLOBAL__N__917358e6_4_k_cu_1c70afcf6ignoreE)
_ZN34_INTERNAL_917358e6_4_k_cu_1c70afcf4cuda3std3__436_GLOBAL__N__917358e6_4_k_cu_1c70afcf6ignoreE:
	.zero		1
	.type		_ZN34_INTERNAL_917358e6_4_k_cu_1c70afcf4cuda3std6ranges3__45__cpo4dataE,@object
	.size		_ZN34_INTERNAL_917358e6_4_k_cu_1c70afcf4cuda3std6ranges3__45__cpo4dataE,(_ZN34_INTERNAL_917358e6_4_k_cu_1c70afcf6thrust24THRUST_300001_SM_1000_NS12placeholders2_7E - _ZN34_INTERNAL_917358e6_4_k_cu_1c70afcf4cuda3std6ranges3__45__cpo4dataE)
_ZN34_INTERNAL_917358e6_4_k_cu_1c70afcf4cuda3std6ranges3__45__cpo4dataE:
	.zero		1
	.type		_ZN34_INTERNAL_917358e6_4_k_cu_1c70afcf6thrust24THRUST_300001_SM_1000_NS12placeholders2_7E,@object
	.size		_ZN34_INTERNAL_917358e6_4_k_cu_1c70afcf6thrust24THRUST_300001_SM_1000_NS12placeholders2_7E,(_ZN34_INTERNAL_917358e6_4_k_cu_1c70afcf4cuda3std3__45__cpo6rbeginE - _ZN34_INTERNAL_917358e6_4_k_cu_1c70afcf6thrust24THRUST_300001_SM_1000_NS12placeholders2_7E)
_ZN34_INTERNAL_917358e6_4_k_cu_1c70afcf6thrust24THRUST_300001_SM_1000_NS12placeholders2_7E:
	.zero		1
	.type		_ZN34_INTERNAL_917358e6_4_k_cu_1c70afcf4cuda3std3__45__cpo6rbeginE,@object
	.size		_ZN34_INTERNAL_917358e6_4_k_cu_1c70afcf4cuda3std3__45__cpo6rbeginE,(_ZN34_INTERNAL_917358e6_4_k_cu_1c70afcf4cuda3std6ranges3__45__cpo7advanceE - _ZN34_INTERNAL_917358e6_4_k_cu_1c70afcf4cuda3std3__45__cpo6rbeginE)
_ZN34_INTERNAL_917358e6_4_k_cu_1c70afcf4cuda3std3__45__cpo6rbeginE:
	.zero		1
	.type		_ZN34_INTERNAL_917358e6_4_k_cu_1c70afcf4cuda3std6ranges3__45__cpo7advanceE,@object
	.size		_ZN34_INTERNAL_917358e6_4_k_cu_1c70afcf4cuda3std6ranges3__45__cpo7advanceE,(_ZN34_INTERNAL_917358e6_4_k_cu_1c70afcf4cuda3std3__47nulloptE - _ZN34_INTERNAL_917358e6_4_k_cu_1c70afcf4cuda3std6ranges3__45__cpo7advanceE)
_ZN34_INTERNAL_917358e6_4_k_cu_1c70afcf4cuda3std6ranges3__45__cpo7advanceE:
	.zero		1
	.type		_ZN34_INTERNAL_917358e6_4_k_cu_1c70afcf4cuda3std3__47nulloptE,@object
	.size		_ZN34_INTERNAL_917358e6_4_k_cu_1c70afcf4cuda3std3__47nulloptE,(_ZN34_INTERNAL_917358e6_4_k_cu_1c70afcf4cuda3std6ranges3__45__cpo8distanceE - _ZN34_INTERNAL_917358e6_4_k_cu_1c70afcf4cuda3std3__47nulloptE)
_ZN34_INTERNAL_917358e6_4_k_cu_1c70afcf4cuda3std3__47nulloptE:
	.zero		1
	.type		_ZN34_INTERNAL_917358e6_4_k_cu_1c70afcf4cuda3std6ranges3__45__cpo8distanceE,@object
	.size		_ZN34_INTERNAL_917358e6_4_k_cu_1c70afcf4cuda3std6ranges3__45__cpo8distanceE,(_ZN34_INTERNAL_917358e6_4_k_cu_1c70afcf6thrust24THRUST_300001_SM_1000_NS12placeholders2_6E - _ZN34_INTERNAL_917358e6_4_k_cu_1c70afcf4cuda3std6ranges3__45__cpo8distanceE)
_ZN34_INTERNAL_917358e6_4_k_cu_1c70afcf4cuda3std6ranges3__45__cpo8distanceE:
	.zero		1
	.type		_ZN34_INTERNAL_917358e6_4_k_cu_1c70afcf6thrust24THRUST_300001_SM_1000_NS12placeholders2_6E,@object
	.size		_ZN34_INTERNAL_917358e6_4_k_cu_1c70afcf6thrust24THRUST_300001_SM_1000_NS12placeholders2_6E,(_ZN34_INTERNAL_917358e6_4_k_cu_1c70afcf4cuda3std3__45__cpo4cendE - _ZN34_INTERNAL_917358e6_4_k_cu_1c70afcf6thrust24THRUST_300001_SM_1000_NS12placeholders2_6E)
_ZN34_INTERNAL_917358e6_4_k_cu_1c70afcf6thrust24THRUST_300001_SM_1000_NS12placeholders2_6E:
	.zero		1
	.type		_ZN34_INTERNAL_917358e6_4_k_cu_1c70afcf4cuda3std3__45__cpo4cendE,@object
	.size		_ZN34_INTERNAL_917358e6_4_k_cu_1c70afcf4cuda3std3__45__cpo4cendE,(_ZN34_INTERNAL_917358e6_4_k_cu_1c70afcf4cuda3std6ranges3__45__cpo4cendE - _ZN34_INTERNAL_917358e6_4_k_cu_1c70afcf4cuda3std3__45__cpo4cendE)
_ZN34_INTERNAL_917358e6_4_k_cu_1c70afcf4cuda3std3__45__cpo4cendE:
	.zero		1
	.type		_ZN34_INTERNAL_917358e6_4_k_cu_1c70afcf4cuda3std6ranges3__45__cpo4cendE,@object
	.size		_ZN34_INTERNAL_917358e6_4_k_cu_1c70afcf4cuda3std6ranges3__45__cpo4cendE,(_ZN34_INTERNAL_917358e6_4_k_cu_1c70afcf4cuda3std3__420unreachable_sentinelE - _ZN34_INTERNAL_917358e6_4_k_cu_1c70afcf4cuda3std6ranges3__45__cpo4cendE)
_ZN34_INTERNAL_917358e6_4_k_cu_1c70afcf4cuda3std6ranges3__45__cpo4cendE:
	.zero		1
	.type		_ZN34_INTERNAL_917358e6_4_k_cu_1c70afcf4cuda3std3__420unreachable_sentinelE,@object
	.size		_ZN34_INTERNAL_917358e6_4_k_cu_1c70afcf4cuda3std3__420unreachable_sentinelE,(_ZN34_INTERNAL_917358e6_4_k_cu_1c70afcf4cuda3std6ranges3__45__cpo5ssizeE - _ZN34_INTERNAL_917358e6_4_k_cu_1c70afcf4cuda3std3__420unreachable_sentinelE)
_ZN34_INTERNAL_917358e6_4_k_cu_1c70afcf4cuda3std3__420unreachable_sentinelE:
	.zero		1
	.type		_ZN34_INTERNAL_917358e6_4_k_cu_1c70afcf4cuda3std6ranges3__45__cpo5ssizeE,@object
	.size		_ZN34_INTERNAL_917358e6_4_k_cu_1c70afcf4cuda3std6ranges3__45__cpo5ssizeE,(_ZN34_INTERNAL_917358e6_4_k_cu_1c70afcf6thrust24THRUST_300001_SM_1000_NS12placeholders3_10E - _ZN34_INTERNAL_917358e6_4_k_cu_1c70afcf4cuda3std6ranges3__45__cpo5ssizeE)
_ZN34_INTERNAL_917358e6_4_k_cu_1c70afcf4cuda3std6ranges3__45__cpo5ssizeE:
	.zero		1
	.type		_ZN34_INTERNAL_917358e6_4_k_cu_1c70afcf6thrust24THRUST_300001_SM_1000_NS12placeholders3_10E,@object
	.size		_ZN34_INTERNAL_917358e6_4_k_cu_1c70afcf6thrust24THRUST_300001_SM_1000_NS12placeholders3_10E,(_ZN34_INTERNAL_917358e6_4_k_cu_1c70afcf4cuda3std3__45__cpo5crendE - _ZN34_INTERNAL_917358e6_4_k_cu_1c70afcf6thrust24THRUST_300001_SM_1000_NS12placeholders3_10E)
_ZN34_INTERNAL_917358e6_4_k_cu_1c70afcf6thrust24THRUST_300001_SM_1000_NS12placeholders3_10E:
	.zero		1
	.type		_ZN34_INTERNAL_917358e6_4_k_cu_1c70afcf4cuda3std3__45__cpo5crendE,@object
	.size		_ZN34_INTERNAL_917358e6_4_k_cu_1c70afcf4cuda3std3__45__cpo5crendE,(_ZN34_INTERNAL_917358e6_4_k_cu_1c70afcf4cuda3std6ranges3__45__cpo4prevE - _ZN34_INTERNAL_917358e6_4_k_cu_1c70afcf4cuda3std3__45__cpo5crendE)
_ZN34_INTERNAL_917358e6_4_k_cu_1c70afcf4cuda3std3__45__cpo5crendE:
	.zero		1
	.type		_ZN34_INTERNAL_917358e6_4_k_cu_1c70afcf4cuda3std6ranges3__45__cpo4prevE,@object
	.size		_ZN34_INTERNAL_917358e6_4_k_cu_1c70afcf4cuda3std6ranges3__45__cpo4prevE,(_ZN34_INTERNAL_917358e6_4_k_cu_1c70afcf4cuda3std6ranges3__45__cpo9iter_moveE - _ZN34_INTERNAL_917358e6_4_k_cu_1c70afcf4cuda3std6ranges3__45__cpo4prevE)
_ZN34_INTERNAL_917358e6_4_k_cu_1c70afcf4cuda3std6ranges3__45__cpo4prevE:
	.zero		1
	.type		_ZN34_INTERNAL_917358e6_4_k_cu_1c70afcf4cuda3std6ranges3__45__cpo9iter_moveE,@object
	.size		_ZN34_INTERNAL_917358e6_4_k_cu_1c70afcf4cuda3std6ranges3__45__cpo9iter_moveE,(_ZN34_INTERNAL_917358e6_4_k_cu_1c70afcf6thrust24THRUST_300001_SM_1000_NS12placeholders2_2E - _ZN34_INTERNAL_917358e6_4_k_cu_1c70afcf4cuda3std6ranges3__45__cpo9iter_moveE)
_ZN34_INTERNAL_917358e6_4_k_cu_1c70afcf4cuda3std6ranges3__45__cpo9iter_moveE:
	.zero		1
	.type		_ZN34_INTERNAL_917358e6_4_k_cu_1c70afcf6thrust24THRUST_300001_SM_1000_NS12placeholders2_2E,@object
	.size		_ZN34_INTERNAL_917358e6_4_k_cu_1c70afcf6thrust24THRUST_300001_SM_1000_NS12placeholders2_2E,(_ZN34_INTERNAL_917358e6_4_k_cu_1c70afcf6thrust24THRUST_300001_SM_1000_NS12placeholders2_4E - _ZN34_INTERNAL_917358e6_4_k_cu_1c70afcf6thrust24THRUST_300001_SM_1000_NS12placeholders2_2E)
_ZN34_INTERNAL_917358e6_4_k_cu_1c70afcf6thrust24THRUST_300001_SM_1000_NS12placeholders2_2E:
	.zero		1
	.type		_ZN34_INTERNAL_917358e6_4_k_cu_1c70afcf6thrust24THRUST_300001_SM_1000_NS12placeholders2_4E,@object
	.size		_ZN34_INTERNAL_917358e6_4_k_cu_1c70afcf6thrust24THRUST_300001_SM_1000_NS12placeholders2_4E,(_ZN34_INTERNAL_917358e6_4_k_cu_1c70afcf4cuda3std3__45__cpo3endE - _ZN34_INTERNAL_917358e6_4_k_cu_1c70afcf6thrust24THRUST_300001_SM_1000_NS12placeholders2_4E)
_ZN34_INTERNAL_917358e6_4_k_cu_1c70afcf6thrust24THRUST_300001_SM_1000_NS12placeholders2_4E:
	.zero		1
	.type		_ZN34_INTERNAL_917358e6_4_k_cu_1c70afcf4cuda3std3__45__cpo3endE,@object
	.size		_ZN34_INTERNAL_917358e6_4_k_cu_1c70afcf4cuda3std3__45__cpo3endE,(_ZN34_INTERNAL_917358e6_4_k_cu_1c70afcf4cuda3std6ranges3__45__cpo3endE - _ZN34_INTERNAL_917358e6_4_k_cu_1c70afcf4cuda3std3__45__cpo3endE)
_ZN34_INTERNAL_917358e6_4_k_cu_1c70afcf4cuda3std3__45__cpo3endE:
	.zero		1
	.type		_ZN34_INTERNAL_917358e6_4_k_cu_1c70afcf4cuda3std6ranges3__45__cpo3endE,@object
	.size		_ZN34_INTERNAL_917358e6_4_k_cu_1c70afcf4cuda3std6ranges3__45__cpo3endE,(_ZN34_INTERNAL_917358e6_4_k_cu_1c70afcf4cuda3std3__419piecewise_constructE - _ZN34_INTERNAL_917358e6_4_k_cu_1c70afcf4cuda3std6ranges3__45__cpo3endE)
_ZN34_INTERNAL_917358e6_4_k_cu_1c70afcf4cuda3std6ranges3__45__cpo3endE:
	.zero		1
	.type		_ZN34_INTERNAL_917358e6_4_k_cu_1c70afcf4cuda3std3__419piecewise_constructE,@object
	.size		_ZN34_INTERNAL_917358e6_4_k_cu_1c70afcf4cuda3std3__419piecewise_constructE,(_ZN34_INTERNAL_917358e6_4_k_cu_1c70afcf4cuda3std6ranges3__45__cpo5cdataE - _ZN34_INTERNAL_917358e6_4_k_cu_1c70afcf4cuda3std3__419piecewise_constructE)
_ZN34_INTERNAL_917358e6_4_k_cu_1c70afcf4cuda3std3__419piecewise_constructE:
	.zero		1
	.type		_ZN34_INTERNAL_917358e6_4_k_cu_1c70afcf4cuda3std6ranges3__45__cpo5cdataE,@object
	.size		_ZN34_INTERNAL_917358e6_4_k_cu_1c70afcf4cuda3std6ranges3__45__cpo5cdataE,(_ZN34_INTERNAL_917358e6_4_k_cu_1c70afcf6thrust24THRUST_300001_SM_1000_NS12placeholders2_8E - _ZN34_INTERNAL_917358e6_4_k_cu_1c70afcf4cuda3std6ranges3__45__cpo5cdataE)
_ZN34_INTERNAL_917358e6_4_k_cu_1c70afcf4cuda3std6ranges3__45__cpo5cdataE:
	.zero		1
	.type		_ZN34_INTERNAL_917358e6_4_k_cu_1c70afcf6thrust24THRUST_300001_SM_1000_NS12placeholders2_8E,@object
	.size		_ZN34_INTERNAL_917358e6_4_k_cu_1c70afcf6thrust24THRUST_300001_SM_1000_NS12placeholders2_8E,(_ZN34_INTERNAL_917358e6_4_k_cu_1c70afcf4cuda3std3__45__cpo4rendE - _ZN34_INTERNAL_917358e6_4_k_cu_1c70afcf6thrust24THRUST_300001_SM_1000_NS12placeholders2_8E)
_ZN34_INTERNAL_917358e6_4_k_cu_1c70afcf6thrust24THRUST_300001_SM_1000_NS12placeholders2_8E:
	.zero		1
	.type		_ZN34_INTERNAL_917358e6_4_k_cu_1c70afcf4cuda3std3__45__cpo4rendE,@object
	.size		_ZN34_INTERNAL_917358e6_4_k_cu_1c70afcf4cuda3std3__45__cpo4rendE,(_ZN34_INTERNAL_917358e6_4_k_cu_1c70afcf4cuda3std6ranges3__45__cpo9iter_swapE - _ZN34_INTERNAL_917358e6_4_k_cu_1c70afcf4cuda3std3__45__cpo4rendE)
_ZN34_INTERNAL_917358e6_4_k_cu_1c70afcf4cuda3std3__45__cpo4rendE:
	.zero		1
	.type		_ZN34_INTERNAL_917358e6_4_k_cu_1c70afcf4cuda3std6ranges3__45__cpo9iter_swapE,@object
	.size		_ZN34_INTERNAL_917358e6_4_k_cu_1c70afcf4cuda3std6ranges3__45__cpo9iter_swapE,(_ZN34_INTERNAL_917358e6_4_k_cu_1c70afcf4cuda3std3__48unexpectE - _ZN34_INTERNAL_917358e6_4_k_cu_1c70afcf4cuda3std6ranges3__45__cpo9iter_swapE)
_ZN34_INTERNAL_917358e6_4_k_cu_1c70afcf4cuda3std6ranges3__45__cpo9iter_swapE:
	.zero		1
	.type		_ZN34_INTERNAL_917358e6_4_k_cu_1c70afcf4cuda3std3__48unexpectE,@object
	.size		_ZN34_INTERNAL_917358e6_4_k_cu_1c70afcf4cuda3std3__48unexpectE,(_ZN34_INTERNAL_917358e6_4_k_cu_1c70afcf6thrust24THRUST_300001_SM_1000_NS6system6detail10sequential3seqE - _ZN34_INTERNAL_917358e6_4_k_cu_1c70afcf4cuda3std3__48unexpectE)
_ZN34_INTERNAL_917358e6_4_k_cu_1c70afcf4cuda3std3__48unexpectE:
	.zero		1
	.type		_ZN34_INTERNAL_917358e6_4_k_cu_1c70afcf6thrust24THRUST_300001_SM_1000_NS6system6detail10sequential3seqE,@object
	.size		_ZN34_INTERNAL_917358e6_4_k_cu_1c70afcf6thrust24THRUST_300001_SM_1000_NS6system6detail10sequential3seqE,(.L_29 - _ZN34_INTERNAL_917358e6_4_k_cu_1c70afcf6thrust24THRUST_300001_SM_1000_NS6system6detail10sequential3seqE)
_ZN34_INTERNAL_917358e6_4_k_cu_1c70afcf6thrust24THRUST_300001_SM_1000_NS6system6detail10sequential3seqE:
	.zero		1
.L_29:


//--------------------- .nv.shared.compute_layer_norms_f32 --------------------------
	.section	.nv.shared.compute_layer_norms_f32,"aw",@nobits
	.sectionflags	@""
	.align	16
.nv.shared.compute_layer_norms_f32:
	.zero		1152


//--------------------- .nv.shared.lamb_update_multi_gpu_f32 --------------------------
	.section	.nv.shared.lamb_update_multi_gpu_f32,"aw",@nobits
	.sectionflags	@""
	.align	16
.nv.shared.lamb_update_multi_gpu_f32:
	.zero		1152


//--------------------- .nv.shared.lamb_update_mixed_fp16 --------------------------
	.section	.nv.shared.lamb_update_mixed_fp16,"aw",@nobits
	.sectionflags	@""
	.align	16
.nv.shared.lamb_update_mixed_fp16:
	.zero		1152


//--------------------- .nv.shared.lamb_update_fused_f32 --------------------------
	.section	.nv.shared.lamb_update_fused_f32,"aw",@nobits
	.sectionflags	@""
	.align	16
.nv.shared.lamb_update_fused_f32:
	.zero		1152


//--------------------- .nv.shared.lamb_update_f32 --------------------------
	.section	.nv.shared.lamb_update_f32,"aw",@nobits
	.sectionflags	@""
	.align	16
	.zero		1024


//--------------------- .nv.constant0._ZN3cub18CUB_300001_SM_10006detail11EmptyKernelIvEEvv --------------------------
	.section	.nv.constant0._ZN3cub18CUB_300001_SM_10006detail11EmptyKernelIvEEvv,"a",@progbits
	.sectionflags	@""
	.align	4
.nv.constant0._ZN3cub18CUB_300001_SM_10006detail11EmptyKernelIvEEvv:
	.zero		896


//--------------------- .nv.constant0.compute_layer_norms_f32 --------------------------
	.section	.nv.constant0.compute_layer_norms_f32,"a",@progbits
	.sectionflags	@""
	.align	4
.nv.constant0.compute_layer_norms_f32:
	.zero		948


//--------------------- .nv.constant0.lamb_update_multi_gpu_f32 --------------------------
	.section	.nv.constant0.lamb_update_multi_gpu_f32,"a",@progbits
	.sectionflags	@""
	.align	4
.nv.constant0.lamb_update_multi_gpu_f32:
	.zero		984


//--------------------- .nv.constant0.lamb_update_mixed_fp16 --------------------------
	.section	.nv.constant0.lamb_update_mixed_fp16,"a",@progbits
	.sectionflags	@""
	.align	4
.nv.constant0.lamb_update_mixed_fp16:
	.zero		972


//--------------------- .nv.constant0.lamb_update_fused_f32 --------------------------
	.section	.nv.constant0.lamb_update_fused_f32,"a",@progbits
	.sectionflags	@""
	.align	4
.nv.constant0.lamb_update_fused_f32:
	.zero		960


//--------------------- .nv.constant0.lamb_update_f32 --------------------------
	.section	.nv.constant0.lamb_update_f32,"a",@progbits
	.sectionflags	@""
	.align	4
.nv.constant0.lamb_update_f32:
	.zero		980


//--------------------- SYMBOLS --------------------------

	.type		.nv.reservedSmem.offset0,@object
	.size		.nv.reservedSmem.offset0,0x4
	.type		.nv.reservedSmem.cap,@object
	.size		.nv.reservedSmem.cap,0x4
